	.target	sm_80

	.elftype	@"ET_EXEC"


//--------------------- .note.nv.tkinfo           --------------------------
	.section	.note.nv.tkinfo,"",@"SHT_NOTE"
	.sectionflags	@"SHF_NOTE_NV_TKINFO"
	.tkinfo
        /*0018*/ 	.word	0x00000002
        /*0030*/ 	.string	""
        /*0030*/ 	.string	"ptxas"
        /*0030*/ 	.string	"Cuda compilation tools, release 13.0, V13.0.88"
        /*0030*/ 	.string	"Build cuda_13.0.r13.0/compiler.36424714_0"
        /*0030*/ 	.string	"-v  -suppress-debug-info  -lineinfo  -arch sm_80 "



//--------------------- .note.nv.cuinfo           --------------------------
	.section	.note.nv.cuinfo,"",@"SHT_NOTE"
	.sectionflags	@"SHF_NOTE_NV_CUINFO"
        /*0018*/ 	.short	0x0002
        /*001a*/ 	.short	0x0050
        /*001c*/ 	.short	0x0082
	.zero		2


//--------------------- .nv.info                  --------------------------
	.section	.nv.info,"",@"SHT_CUDA_INFO"
	.align	4


	//----- nvinfo : EIATTR_REGCOUNT
	.align		4
        /*0000*/ 	.byte	0x04, 0x2f
        /*0002*/ 	.short	(.L_1 - .L_0)
	.align		4
.L_0:
        /*0004*/ 	.word	index@(matmul_kernel)
        /*0008*/ 	.word	0x00000040


	//----- nvinfo : EIATTR_FRAME_SIZE
	.align		4
.L_1:
        /*000c*/ 	.byte	0x04, 0x11
        /*000e*/ 	.short	(.L_3 - .L_2)
	.align		4
.L_2:
        /*0010*/ 	.word	index@(matmul_kernel)
        /*0014*/ 	.word	0x00001278


	//----- nvinfo : EIATTR_MIN_STACK_SIZE
	.align		4
.L_3:
        /*0018*/ 	.byte	0x04, 0x12
        /*001a*/ 	.short	(.L_5 - .L_4)
	.align		4
.L_4:
        /*001c*/ 	.word	index@(matmul_kernel)
        /*0020*/ 	.word	0x00001278
.L_5:


//--------------------- .nv.info.matmul_kernel    --------------------------
	.section	.nv.info.matmul_kernel,"",@"SHT_CUDA_INFO"
	.sectionflags	@""
	.align	4


	//----- nvinfo : EIATTR_CUDA_API_VERSION
	.align		4
        /*0000*/ 	.byte	0x04, 0x37
        /*0002*/ 	.short	(.L_7 - .L_6)
.L_6:
        /*0004*/ 	.word	0x00000082


	//----- nvinfo : EIATTR_SW2861232_WAR
	.align		4
.L_7:
        /*0008*/ 	.byte	0x01, 0x35
	.zero		2


	//----- nvinfo : EIATTR_PARAM_CBANK
	.align		4
        /*000c*/ 	.byte	0x04, 0x0a
        /*000e*/ 	.short	(.L_9 - .L_8)
	.align		4
.L_8:
        /*0010*/ 	.word	index@(.nv.constant0.matmul_kernel)
        /*0014*/ 	.short	0x0160
        /*0016*/ 	.short	0x0050


	//----- nvinfo : EIATTR_CBANK_PARAM_SIZE
	.align		4
.L_9:
        /*0018*/ 	.byte	0x03, 0x19
        /*001a*/ 	.short	0x0050


	//----- nvinfo : EIATTR_KPARAM_INFO
	.align		4
        /*001c*/ 	.byte	0x04, 0x17
        /*001e*/ 	.short	(.L_11 - .L_10)
.L_10:
        /*0020*/ 	.word	0x00000000
        /*0024*/ 	.short	0x000d
        /*0026*/ 	.short	0x0048
        /*0028*/ 	.byte	0x00, 0xf4, 0x21, 0x00


	//----- nvinfo : EIATTR_KPARAM_INFO
	.align		4
.L_11:
        /*002c*/ 	.byte	0x04, 0x17
        /*002e*/ 	.short	(.L_13 - .L_12)
.L_12:
        /*0030*/ 	.word	0x00000000
        /*0034*/ 	.short	0x000c
        /*0036*/ 	.short	0x0040
        /*0038*/ 	.byte	0x00, 0xf4, 0x21, 0x00


	//----- nvinfo : EIATTR_KPARAM_INFO
	.align		4
.L_13:
        /*003c*/ 	.byte	0x04, 0x17
        /*003e*/ 	.short	(.L_15 - .L_14)
.L_14:
        /*0040*/ 	.word	0x00000000
        /*0044*/ 	.short	0x000b
        /*0046*/ 	.short	0x0038
        /*0048*/ 	.byte	0x00, 0xf0, 0x11, 0x00


	//----- nvinfo : EIATTR_KPARAM_INFO
	.align		4
.L_15:
        /*004c*/ 	.byte	0x04, 0x17
        /*004e*/ 	.short	(.L_17 - .L_16)
.L_16:
        /*0050*/ 	.word	0x00000000
        /*0054*/ 	.short	0x000a
        /*0056*/ 	.short	0x0034
        /*0058*/ 	.byte	0x00, 0xf0, 0x11, 0x00


	//----- nvinfo : EIATTR_KPARAM_INFO
	.align		4
.L_17:
        /*005c*/ 	.byte	0x04, 0x17
        /*005e*/ 	.short	(.L_19 - .L_18)
.L_18:
        /*0060*/ 	.word	0x00000000
        /*0064*/ 	.short	0x0009
        /*0066*/ 	.short	0x0030
        /*0068*/ 	.byte	0x00, 0xf0, 0x11, 0x00


	//----- nvinfo : EIATTR_KPARAM_INFO
	.align		4
.L_19:
        /*006c*/ 	.byte	0x04, 0x17
        /*006e*/ 	.short	(.L_21 - .L_20)
.L_20:
        /*0070*/ 	.word	0x00000000
        /*0074*/ 	.short	0x0008
        /*0076*/ 	.short	0x002c
        /*0078*/ 	.byte	0x00, 0xf0, 0x11, 0x00


	//----- nvinfo : EIATTR_KPARAM_INFO
	.align		4
.L_21:
        /*007c*/ 	.byte	0x04, 0x17
        /*007e*/ 	.short	(.L_23 - .L_22)
.L_22:
        /*0080*/ 	.word	0x00000000
        /*0084*/ 	.short	0x0007
        /*0086*/ 	.short	0x0028
        /*0088*/ 	.byte	0x00, 0xf0, 0x11, 0x00


	//----- nvinfo : EIATTR_KPARAM_INFO
	.align		4
.L_23:
        /*008c*/ 	.byte	0x04, 0x17
        /*008e*/ 	.short	(.L_25 - .L_24)
.L_24:
        /*0090*/ 	.word	0x00000000
        /*0094*/ 	.short	0x0006
        /*0096*/ 	.short	0x0024
        /*0098*/ 	.byte	0x00, 0xf0, 0x11, 0x00


	//----- nvinfo : EIATTR_KPARAM_INFO
	.align		4
.L_25:
        /*009c*/ 	.byte	0x04, 0x17
        /*009e*/ 	.short	(.L_27 - .L_26)
.L_26:
        /*00a0*/ 	.word	0x00000000
        /*00a4*/ 	.short	0x0005
        /*00a6*/ 	.short	0x0020
        /*00a8*/ 	.byte	0x00, 0xf0, 0x11, 0x00


	//----- nvinfo : EIATTR_KPARAM_INFO
	.align		4
.L_27:
        /*00ac*/ 	.byte	0x04, 0x17
        /*00ae*/ 	.short	(.L_29 - .L_28)
.L_28:
        /*00b0*/ 	.word	0x00000000
        /*00b4*/ 	.short	0x0004
        /*00b6*/ 	.short	0x001c
        /*00b8*/ 	.byte	0x00, 0xf0, 0x11, 0x00


	//----- nvinfo : EIATTR_KPARAM_INFO
	.align		4
.L_29:
        /*00bc*/ 	.byte	0x04, 0x17
        /*00be*/ 	.short	(.L_31 - .L_30)
.L_30:
        /*00c0*/ 	.word	0x00000000
        /*00c4*/ 	.short	0x0003
        /*00c6*/ 	.short	0x0018
        /*00c8*/ 	.byte	0x00, 0xf0, 0x11, 0x00


	//----- nvinfo : EIATTR_KPARAM_INFO
	.align		4
.L_31:
        /*00cc*/ 	.byte	0x04, 0x17
        /*00ce*/ 	.short	(.L_33 - .L_32)
.L_32:
        /*00d0*/ 	.word	0x00000000
        /*00d4*/ 	.short	0x0002
        /*00d6*/ 	.short	0x0010
        /*00d8*/ 	.byte	0x00, 0xf4, 0x21, 0x00


	//----- nvinfo : EIATTR_KPARAM_INFO
	.align		4
.L_33:
        /*00dc*/ 	.byte	0x04, 0x17
        /*00de*/ 	.short	(.L_35 - .L_34)
.L_34:
        /*00e0*/ 	.word	0x00000000
        /*00e4*/ 	.short	0x0001
        /*00e6*/ 	.short	0x0008
        /*00e8*/ 	.byte	0x00, 0xf4, 0x21, 0x00


	//----- nvinfo : EIATTR_KPARAM_INFO
	.align		4
.L_35:
        /*00ec*/ 	.byte	0x04, 0x17
        /*00ee*/ 	.short	(.L_37 - .L_36)
.L_36:
        /*00f0*/ 	.word	0x00000000
        /*00f4*/ 	.short	0x0000
        /*00f6*/ 	.short	0x0000
        /*00f8*/ 	.byte	0x00, 0xf4, 0x21, 0x00


	//----- nvinfo : EIATTR_MAXREG_COUNT
	.align		4
.L_37:
        /*00fc*/ 	.byte	0x03, 0x1b
        /*00fe*/ 	.short	0x00ff


	//----- nvinfo : EIATTR_NUM_BARRIERS
	.align		4
        /*0100*/ 	.byte	0x02, 0x4c
        /*0102*/ 	.byte	0x01
	.zero		1


	//----- nvinfo : EIATTR_ANNOTATIONS
	.align		4
        /*0104*/ 	.byte	0x04, 0x55
        /*0106*/ 	.short	(.L_39 - .L_38)


	//   ....[0]....
.L_38:
        /*0108*/ 	.word	0x00000001
        /*010c*/ 	.byte	0x10, 0x05, 0x00, 0x00, 0x01, 0x00, 0x00, 0x00, 0x50, 0x05, 0x00, 0x00, 0x01, 0x00, 0x00, 0x00
        /* <DEDUP_REMOVED lines=2542> */
        /*9ffc*/ 	.byte	0x70, 0x9b, 0x02, 0x00, 0x01, 0x00, 0x00, 0x00, 0x80, 0x9f, 0x02, 0x00


	//----- nvinfo : EIATTR_MERCURY_ISA_VERSION
	.align		4
.L_39:
        /*a008*/ 	.byte	0x03, 0x5f
        /*a00a*/ 	.short	0x0000


	//----- nvinfo : EIATTR_COOP_GROUP_MASK_REGIDS
	.align		4
        /*a00c*/ 	.byte	0x04, 0x29
        /*a00e*/ 	.short	(.L_41 - .L_40)


	//   ....[0]....
.L_40:
        /*a010*/ 	.word	0xffffffff


	//   ....[1]....
        /*a014*/ 	.word	0xffffffff


	//   ....[2]....
        /*a018*/ 	.word	0xffffffff


	//   ....[3]....
        /*a01c*/ 	.word	0xffffffff


	//   ....[4]....
        /*a020*/ 	.word	0xffffffff


	//   ....[5]....
        /*a024*/ 	.word	0xffffffff


	//   ....[6]....
        /*a028*/ 	.word	0xffffffff


	//   ....[7]....
        /*a02c*/ 	.word	0xffffffff


	//   ....[8]....
        /*a030*/ 	.word	0xffffffff


	//   ....[9]....
        /*a034*/ 	.word	0xffffffff


	//   ....[10]....
        /*a038*/ 	.word	0xffffffff


	//   ....[11]....
        /*a03c*/ 	.word	0xffffffff


	//   ....[12]....
        /*a040*/ 	.word	0xffffffff


	//   ....[13]....
        /*a044*/ 	.word	0xffffffff


	//   ....[14]....
        /*a048*/ 	.word	0xffffffff


	//----- nvinfo : EIATTR_COOP_GROUP_INSTR_OFFSETS
	.align		4
.L_41:
        /*a04c*/ 	.byte	0x04, 0x28
        /*a04e*/ 	.short	(.L_43 - .L_42)


	//   ....[0]....
.L_42:
        /*a050*/ 	.word	0x00023e70


	//   ....[1]....
        /*a054*/ 	.word	0x00023f40


	//   ....[2]....
        /*a058*/ 	.word	0x00023f90


	//   ....[3]....
        /*a05c*/ 	.word	0x000240b0


	//   ....[4]....
        /*a060*/ 	.word	0x00024310


	//   ....[5]....
        /*a064*/ 	.word	0x00024390


	//   ....[6]....
        /*a068*/ 	.word	0x00024440


	//   ....[7]....
        /*a06c*/ 	.word	0x000244b0


	//   ....[8]....
        /*a070*/ 	.word	0x00024540


	//   ....[9]....
        /*a074*/ 	.word	0x00024610


	//   ....[10]....
        /*a078*/ 	.word	0x00024980


	//   ....[11]....
        /*a07c*/ 	.word	0x000249d0


	//   ....[12]....
        /*a080*/ 	.word	0x00024a20


	//   ....[13]....
        /*a084*/ 	.word	0x00024ac0


	//   ....[14]....
        /*a088*/ 	.word	0x00024c50


	//----- nvinfo : EIATTR_EXIT_INSTR_OFFSETS
	.align		4
.L_43:
        /*a08c*/ 	.byte	0x04, 0x1c
        /*a08e*/ 	.short	(.L_45 - .L_44)


	//   ....[0]....
.L_44:
        /*a090*/ 	.word	0x0002a0c0


	//   ....[1]....
        /*a094*/ 	.word	0x0002a0f0


	//----- nvinfo : EIATTR_REQNTID
	.align		4
.L_45:
        /*a098*/ 	.byte	0x04, 0x10
        /*a09a*/ 	.short	(.L_47 - .L_46)
.L_46:
        /*a09c*/ 	.word	0x00000020
        /*a0a0*/ 	.word	0x00000001
        /*a0a4*/ 	.word	0x00000001
.L_47:


//--------------------- .nv.callgraph             --------------------------
	.section	.nv.callgraph,"",@"SHT_CUDA_CALLGRAPH"
	.align	4
	.sectionentsize	8
	.align		4
        /*0000*/ 	.word	0x00000000
	.align		4
        /*0004*/ 	.word	0xffffffff
	.align		4
        /*0008*/ 	.word	0x00000000
	.align		4
        /*000c*/ 	.word	0xfffffffe
	.align		4
        /*0010*/ 	.word	0x00000000
	.align		4
        /*0014*/ 	.word	0xfffffffd
	.align		4
        /*0018*/ 	.word	0x00000000
	.align		4
        /*001c*/ 	.word	0xfffffffc


//--------------------- .nv.rel.action            --------------------------
	.section	.nv.rel.action,"",@"SHT_CUDA_RELOCINFO"
	.align	8
	.sectionentsize	8
        /*0000*/ 	.byte	0x73, 0x00, 0x00, 0x00, 0x00, 0x00, 0x00, 0x00, 0x00, 0x00, 0x00, 0x11, 0x25, 0x00, 0x05, 0x36


//--------------------- .nv.constant0.matmul_kernel --------------------------
	.section	.nv.constant0.matmul_kernel,"a",@progbits
	.sectionflags	@""
	.align	4
.nv.constant0.matmul_kernel:
	.zero		432


//--------------------- .text.matmul_kernel       --------------------------
	.section	.text.matmul_kernel,"ax",@progbits
	.sectioninfo	@"SHI_REGISTERS=64"
	.align	128
        .global         matmul_kernel
        .type           matmul_kernel,@function
        .size           matmul_kernel,(.L_x_5 - matmul_kernel)
        .other          matmul_kernel,@"STO_CUDA_ENTRY STV_DEFAULT"
matmul_kernel:
.text.matmul_kernel:
[----:B------:R-:W-:-:S03]  /*0000*/  IMAD.MOV.U32 R1, RZ, RZ, c[0x0][0x28] ;  /* 0x00000a00ff017624 */ /* 0x000fc600078e00ff */
[----:B------:R-:W-:Y:S01]  /*0010*/  IMAD.MOV.U32 R0, RZ, RZ, c[0x0][0x17c] ;  /* 0x00005f00ff007624 */ /* 0x000fe200078e00ff */
[----:B------:R-:W0:Y:S01]  /*0020*/  S2R R5, SR_CTAID.X ;  /* 0x0000000000057919 */ /* 0x000e220000002500 */
[----:B------:R-:W-:Y:S01]  /*0030*/  IADD3 R1, R1, -0x1278, RZ ;  /* 0xffffed8801017810 */ /* 0x000fe20007ffe0ff */
[----:B------:R-:W-:Y:S02]  /*0040*/  UMOV UR7, 0x1f ;  /* 0x0000001f00077882 */ /* 0x000fe40000000000 */
[----:B------:R-:W-:Y:S01]  /*0050*/  IADD3 R0, R0, 0x7f, RZ ;  /* 0x0000007f00007810 */ /* 0x000fe20007ffe0ff */
[----:B------:R-:W1:Y:S01]  /*0060*/  S2R R12, SR_TID.X ;  /* 0x00000000000c7919 */ /* 0x000e620000002100 */
[----:B------:R-:W-:Y:S02]  /*0070*/  ULDC UR6, c[0x0][0x180] ;  /* 0x0000600000067ab9 */ /* 0x000fe40000000800 */
[----:B------:R-:W-:Y:S01]  /*0080*/  SHF.R.S32.HI R3, RZ, 0x1f, R0 ;  /* 0x0000001fff037819 */ /* 0x000fe20000011400 */
[----:B------:R-:W-:-:S02]  /*0090*/  UIADD3 UR6, UR7, UR6, URZ ;  /* 0x0000000607067290 */ /* 0x000fc4000fffe03f */
[----:B------:R-:W-:Y:S01]  /*00a0*/  ULDC.64 UR10, c[0x0][0x118] ;  /* 0x00004600000a7ab9 */ /* 0x000fe20000000a00 */
[----:B------:R-:W-:Y:S01]  /*00b0*/  LEA.HI R3, R3, R0, RZ, 0x7 ;  /* 0x0000000003037211 */ /* 0x000fe200078f38ff */
[----:B------:R-:W-:-:S03]  /*00c0*/  UISETP.GT.AND UP0, UPT, UR6, 0x1f, UPT ;  /* 0x0000001f0600788c */ /* 0x000fc6000bf04270 */
[----:B------:R-:W-:-:S05]  /*00d0*/  SHF.R.S32.HI R3, RZ, 0x7, R3 ;  /* 0x00000007ff037819 */ /* 0x000fca0000011403 */
[----:B------:R-:W-:Y:S01]  /*00e0*/  IMAD.SHL.U32 R4, R3, 0x8, RZ ;  /* 0x0000000803047824 */ /* 0x000fe200078e00ff */
[----:B0-----:R-:W-:-:S04]  /*00f0*/  IABS R8, R5 ;  /* 0x0000000500087213 */ /* 0x001fc80000000000 */
[-C--:B------:R-:W-:Y:S02]  /*0100*/  IABS R7, R4.reuse ;  /* 0x0000000400077213 */ /* 0x080fe40000000000 */
[----:B------:R-:W-:Y:S02]  /*0110*/  IABS R10, R4 ;  /* 0x00000004000a7213 */ /* 0x000fe40000000000 */
[----:B------:R-:W0:Y:S01]  /*0120*/  I2F.RP R0, R7 ;  /* 0x0000000700007306 */ /* 0x000e220000209400 */
[----:B-1----:R-:W-:-:S07]  /*0130*/  LOP3.LUT R14, R12, 0x1f, RZ, 0xc0, !PT ;  /* 0x0000001f0c0e7812 */ /* 0x002fce00078ec0ff */
[----:B0-----:R-:W0:Y:S02]  /*0140*/  MUFU.RCP R0, R0 ;  /* 0x0000000000007308 */ /* 0x001e240000001000 */
[----:B0-----:R-:W-:Y:S01]  /*0150*/  IADD3 R2, R0, 0xffffffe, RZ ;  /* 0x0ffffffe00027810 */ /* 0x001fe20007ffe0ff */
[----:B------:R-:W-:-:S05]  /*0160*/  IMAD.MOV R0, RZ, RZ, -R10 ;  /* 0x000000ffff007224 */ /* 0x000fca00078e0a0a */
[----:B------:R0:W1:Y:S02]  /*0170*/  F2I.FTZ.U32.TRUNC.NTZ R3, R2 ;  /* 0x0000000200037305 */ /* 0x000064000021f000 */
[----:B0-----:R-:W-:Y:S02]  /*0180*/  IMAD.MOV.U32 R2, RZ, RZ, RZ ;  /* 0x000000ffff027224 */ /* 0x001fe400078e00ff */
[----:B-1----:R-:W-:-:S04]  /*0190*/  IMAD.MOV R6, RZ, RZ, -R3 ;  /* 0x000000ffff067224 */ /* 0x002fc800078e0a03 */
[----:B------:R-:W-:Y:S02]  /*01a0*/  IMAD R9, R6, R7, RZ ;  /* 0x0000000706097224 */ /* 0x000fe400078e02ff */
[----:B------:R-:W-:Y:S02]  /*01b0*/  IMAD.MOV.U32 R6, RZ, RZ, R8 ;  /* 0x000000ffff067224 */ /* 0x000fe400078e0008 */
[----:B------:R-:W-:-:S06]  /*01c0*/  IMAD.HI.U32 R3, R3, R9, R2 ;  /* 0x0000000903037227 */ /* 0x000fcc00078e0002 */
[----:B------:R-:W-:-:S04]  /*01d0*/  IMAD.HI.U32 R3, R3, R6, RZ ;  /* 0x0000000603037227 */ /* 0x000fc800078e00ff */
[----:B------:R-:W-:-:S05]  /*01e0*/  IMAD R0, R3, R0, R6 ;  /* 0x0000000003007224 */ /* 0x000fca00078e0206 */
[----:B------:R-:W-:-:S13]  /*01f0*/  ISETP.GT.U32.AND P1, PT, R7, R0, PT ;  /* 0x000000000700720c */ /* 0x000fda0003f24070 */
[----:B------:R-:W-:Y:S01]  /*0200*/  @!P1 IMAD.IADD R0, R0, 0x1, -R7 ;  /* 0x0000000100009824 */ /* 0x000fe200078e0a07 */
[----:B------:R-:W-:Y:S02]  /*0210*/  @!P1 IADD3 R3, R3, 0x1, RZ ;  /* 0x0000000103039810 */ /* 0x000fe40007ffe0ff */
[----:B------:R-:W-:Y:S02]  /*0220*/  ISETP.NE.AND P1, PT, R4, RZ, PT ;  /* 0x000000ff0400720c */ /* 0x000fe40003f25270 */
[----:B------:R-:W-:Y:S02]  /*0230*/  ISETP.GE.U32.AND P0, PT, R0, R7, PT ;  /* 0x000000070000720c */ /* 0x000fe40003f06070 */
[----:B------:R-:W-:-:S04]  /*0240*/  LOP3.LUT R0, R5, R4, RZ, 0x3c, !PT ;  /* 0x0000000405007212 */ /* 0x000fc800078e3cff */
[----:B------:R-:W-:Y:S01]  /*0250*/  ISETP.GE.AND P2, PT, R0, RZ, PT ;  /* 0x000000ff0000720c */ /* 0x000fe20003f46270 */
[----:B------:R-:W-:-:S05]  /*0260*/  IMAD.MOV.U32 R0, RZ, RZ, c[0x0][0x178] ;  /* 0x00005e00ff007624 */ /* 0x000fca00078e00ff */
[----:B------:R-:W-:Y:S02]  /*0270*/  IADD3 R0, R0, 0x3f, RZ ;  /* 0x0000003f00007810 */ /* 0x000fe40007ffe0ff */
[----:B------:R-:W-:-:S05]  /*0280*/  @P0 IADD3 R3, R3, 0x1, RZ ;  /* 0x0000000103030810 */ /* 0x000fca0007ffe0ff */
[----:B------:R-:W-:Y:S01]  /*0290*/  IMAD.MOV.U32 R2, RZ, RZ, R3 ;  /* 0x000000ffff027224 */ /* 0x000fe200078e0003 */
[----:B------:R-:W-:-:S03]  /*02a0*/  SHF.R.S32.HI R3, RZ, 0x1f, R0 ;  /* 0x0000001fff037819 */ /* 0x000fc60000011400 */
[----:B------:R-:W-:Y:S01]  /*02b0*/  @!P2 IMAD.MOV R2, RZ, RZ, -R2 ;  /* 0x000000ffff02a224 */ /* 0x000fe200078e0a02 */
[----:B------:R-:W-:Y:S02]  /*02c0*/  @!P1 LOP3.LUT R2, RZ, R4, RZ, 0x33, !PT ;  /* 0x00000004ff029212 */ /* 0x000fe400078e33ff */
[----:B------:R-:W-:-:S03]  /*02d0*/  LEA.HI R3, R3, R0, RZ, 0x6 ;  /* 0x0000000003037211 */ /* 0x000fc600078f30ff */
[----:B------:R-:W-:Y:S02]  /*02e0*/  IMAD.SHL.U32 R6, R2, 0x8, RZ ;  /* 0x0000000802067824 */ /* 0x000fe400078e00ff */
[----:B------:R-:W-:-:S03]  /*02f0*/  IMAD.MOV R2, RZ, RZ, -R2 ;  /* 0x000000ffff027224 */ /* 0x000fc600078e0a02 */
[----:B------:R-:W-:Y:S01]  /*0300*/  LEA.HI.SX32 R3, R3, -R6, 0x1a ;  /* 0x8000000603037211 */ /* 0x000fe200078fd2ff */
[----:B------:R-:W-:-:S03]  /*0310*/  IMAD R4, R4, R2, R5 ;  /* 0x0000000204047224 */ /* 0x000fc600078e0205 */
[----:B------:R-:W-:Y:S02]  /*0320*/  IMNMX R11, R3, 0x8, PT ;  /* 0x00000008030b7817 */ /* 0x000fe40003800200 */
[----:B------:R-:W-:Y:S02]  /*0330*/  IABS R9, R4 ;  /* 0x0000000400097213 */ /* 0x000fe40000000000 */
[----:B------:R-:W-:-:S04]  /*0340*/  IABS R7, R11 ;  /* 0x0000000b00077213 */ /* 0x000fc80000000000 */
[----:B------:R-:W0:Y:S08]  /*0350*/  I2F.RP R0, R7 ;  /* 0x0000000700007306 */ /* 0x000e300000209400 */
[----:B0-----:R-:W0:Y:S02]  /*0360*/  MUFU.RCP R0, R0 ;  /* 0x0000000000007308 */ /* 0x001e240000001000 */
[----:B0-----:R-:W-:-:S06]  /*0370*/  IADD3 R3, R0, 0xffffffe, RZ ;  /* 0x0ffffffe00037810 */ /* 0x001fcc0007ffe0ff */
[----:B------:R-:W0:Y:S02]  /*0380*/  F2I.FTZ.U32.TRUNC.NTZ R3, R3 ;  /* 0x0000000300037305 */ /* 0x000e24000021f000 */
[----:B0-----:R-:W-:-:S04]  /*0390*/  IMAD.MOV R8, RZ, RZ, -R3 ;  /* 0x000000ffff087224 */ /* 0x001fc800078e0a03 */
[----:B------:R-:W-:Y:S01]  /*03a0*/  IMAD.MOV.U32 R2, RZ, RZ, R8 ;  /* 0x000000ffff027224 */ /* 0x000fe200078e0008 */
[----:B------:R-:W-:-:S03]  /*03b0*/  IABS R8, R11 ;  /* 0x0000000b00087213 */ /* 0x000fc60000000000 */
[----:B------:R-:W-:Y:S02]  /*03c0*/  IMAD R5, R2, R7, RZ ;  /* 0x0000000702057224 */ /* 0x000fe400078e02ff */
[----:B------:R-:W-:Y:S02]  /*03d0*/  IMAD.MOV.U32 R2, RZ, RZ, RZ ;  /* 0x000000ffff027224 */ /* 0x000fe400078e00ff */
[----:B------:R-:W-:Y:S02]  /*03e0*/  IMAD.MOV R0, RZ, RZ, -R8 ;  /* 0x000000ffff007224 */ /* 0x000fe400078e0a08 */
        /* <DEDUP_REMOVED lines=9> */
[----:B------:R-:W-:-:S07]  /*0480*/  ISETP.GE.AND P2, PT, R0, RZ, PT ;  /* 0x000000ff0000720c */ /* 0x000fce0003f46270 */
[----:B------:R-:W-:Y:S02]  /*0490*/  @P0 IADD3 R2, R2, 0x1, RZ ;  /* 0x0000000102020810 */ /* 0x000fe40007ffe0ff */
[----:B------:R-:W-:-:S04]  /*04a0*/  PLOP3.LUT P0, PT, PT, PT, UP0, 0x80, 0x0 ;  /* 0x000000000000781c */ /* 0x000fc80003f0f008 */
[----:B------:R-:W-:Y:S01]  /*04b0*/  @!P2 IMAD.MOV R2, RZ, RZ, -R2 ;  /* 0x000000ffff02a224 */ /* 0x000fe200078e0a02 */
[----:B------:R-:W-:-:S05]  /*04c0*/  @!P1 LOP3.LUT R2, RZ, R11, RZ, 0x33, !PT ;  /* 0x0000000bff029212 */ /* 0x000fca00078e33ff */
[----:B------:R-:W-:Y:S02]  /*04d0*/  IMAD.MOV R0, RZ, RZ, -R2 ;  /* 0x000000ffff007224 */ /* 0x000fe400078e0a02 */
[----:B------:R-:W-:Y:S02]  /*04e0*/  IMAD.SHL.U32 R13, R2, 0x80, RZ ;  /* 0x00000080020d7824 */ /* 0x000fe400078e00ff */
[----:B------:R-:W-:-:S03]  /*04f0*/  IMAD R0, R11, R0, R4 ;  /* 0x000000000b007224 */ /* 0x000fc600078e0204 */
[C---:B------:R-:W-:Y:S01]  /*0500*/  IADD3 R4, R13.reuse, 0x1, RZ ;  /* 0x000000010d047810 */ /* 0x040fe20007ffe0ff */
[----:B------:R-:W-:Y:S01]  /*0510*/  STL [R1+0x4f4], R13 ;  /* 0x0004f40d01007387 */ /* 0x000fe20000100800 */
[C---:B------:R-:W-:Y:S01]  /*0520*/  IADD3 R3, R13.reuse, 0x2, RZ ;  /* 0x000000020d037810 */ /* 0x040fe20007ffe0ff */
[----:B------:R-:W-:Y:S01]  /*0530*/  IMAD.IADD R0, R6, 0x1, R0 ;  /* 0x0000000106007824 */ /* 0x000fe200078e0200 */
[C---:B------:R-:W-:Y:S01]  /*0540*/  IADD3 R2, R13.reuse, 0x3, RZ ;  /* 0x000000030d027810 */ /* 0x040fe20007ffe0ff */
[----:B------:R0:W-:Y:S01]  /*0550*/  STL [R1+0xb28], R4 ;  /* 0x000b280401007387 */ /* 0x0001e20000100800 */
[C---:B------:R-:W-:Y:S02]  /*0560*/  IADD3 R60, R13.reuse, 0x4, RZ ;  /* 0x000000040d3c7810 */ /* 0x040fe40007ffe0ff */
[C---:B------:R-:W-:Y:S01]  /*0570*/  IADD3 R5, R13.reuse, 0x55, RZ ;  /* 0x000000550d057810 */ /* 0x040fe20007ffe0ff */
[----:B------:R1:W-:Y:S01]  /*0580*/  STL [R1+0xb24], R3 ;  /* 0x000b240301007387 */ /* 0x0003e20000100800 */
[----:B------:R-:W-:-:S02]  /*0590*/  IADD3 R61, R13, 0x5c, RZ ;  /* 0x0000005c0d3d7810 */ /* 0x000fc40007ffe0ff */
[C---:B------:R-:W-:Y:S01]  /*05a0*/  IADD3 R6, R13.reuse, 0x63, RZ ;  /* 0x000000630d067810 */ /* 0x040fe20007ffe0ff */
[----:B------:R2:W-:Y:S01]  /*05b0*/  STL [R1+0xb20], R2 ;  /* 0x000b200201007387 */ /* 0x0005e20000100800 */
[C---:B0-----:R-:W-:Y:S02]  /*05c0*/  IADD3 R4, R13.reuse, 0x5, RZ ;  /* 0x000000050d047810 */ /* 0x041fe40007ffe0ff */
[----:B-1----:R-:W-:-:S03]  /*05d0*/  IADD3 R3, R13, 0x6, RZ ;  /* 0x000000060d037810 */ /* 0x002fc60007ffe0ff */
[----:B------:R0:W-:Y:S01]  /*05e0*/  STL [R1+0xb18], R4 ;  /* 0x000b180401007387 */ /* 0x0001e20000100800 */
[----:B--2---:R-:W-:-:S03]  /*05f0*/  IADD3 R2, R13, 0x7, RZ ;  /* 0x000000070d027810 */ /* 0x004fc60007ffe0ff */
[----:B------:R-:W-:Y:S04]  /*0600*/  STL [R1+0xb1c], R60 ;  /* 0x000b1c3c01007387 */ /* 0x000fe80000100800 */
[----:B------:R1:W-:Y:S01]  /*0610*/  STL [R1+0xb2c], R3 ;  /* 0x000b2c0301007387 */ /* 0x0003e20000100800 */
[----:B0-----:R-:W-:-:S03]  /*0620*/  IADD3 R4, R13, 0xa, RZ ;  /* 0x0000000a0d047810 */ /* 0x001fc60007ffe0ff */
[----:B------:R0:W-:Y:S01]  /*0630*/  STL [R1+0xb30], R2 ;  /* 0x000b300201007387 */ /* 0x0001e20000100800 */
[C---:B-1----:R-:W-:Y:S02]  /*0640*/  IADD3 R3, R13.reuse, 0x8, RZ ;  /* 0x000000080d037810 */ /* 0x042fe40007ffe0ff */
[----:B0-----:R-:W-:-:S03]  /*0650*/  IADD3 R2, R13, 0x9, RZ ;  /* 0x000000090d027810 */ /* 0x001fc60007ffe0ff */
[----:B------:R0:W-:Y:S04]  /*0660*/  STL [R1+0xb34], R3 ;  /* 0x000b340301007387 */ /* 0x0001e80000100800 */
[----:B------:R1:W-:Y:S04]  /*0670*/  STL [R1+0xb3c], R2 ;  /* 0x000b3c0201007387 */ /* 0x0003e80000100800 */
[----:B------:R2:W-:Y:S01]  /*0680*/  STL [R1+0xb38], R4 ;  /* 0x000b380401007387 */ /* 0x0005e20000100800 */
[C---:B0-----:R-:W-:Y:S02]  /*0690*/  IADD3 R3, R13.reuse, 0xb, RZ ;  /* 0x0000000b0d037810 */ /* 0x041fe40007ffe0ff */
[----:B-1----:R-:W-:-:S03]  /*06a0*/  IADD3 R2, R13, 0xc, RZ ;  /* 0x0000000c0d027810 */ /* 0x002fc60007ffe0ff */
[----:B------:R0:W-:Y:S01]  /*06b0*/  STL [R1+0xb44], R3 ;  /* 0x000b440301007387 */ /* 0x0001e20000100800 */
[----:B--2---:R-:W-:-:S03]  /*06c0*/  IADD3 R4, R13, 0xd, RZ ;  /* 0x0000000d0d047810 */ /* 0x004fc60007ffe0ff */
        /* <DEDUP_REMOVED lines=145> */
[----:B------:R-:W-:Y:S01]  /*0fe0*/  STL [R1+0xc74], R2 ;  /* 0x000c740201007387 */ /* 0x000fe20000100800 */
[C---:B0-----:R-:W-:Y:S02]  /*0ff0*/  IADD3 R3, R13.reuse, 0x56, RZ ;  /* 0x000000560d037810 */ /* 0x041fe40007ffe0ff */
[----:B-1----:R-:W-:-:S03]  /*1000*/  IADD3 R5, R13, 0x59, RZ ;  /* 0x000000590d057810 */ /* 0x002fc60007ffe0ff */
[----:B------:R0:W-:Y:S04]  /*1010*/  STL [R1+0xc7c], R3 ;  /* 0x000c7c0301007387 */ /* 0x0001e80000100800 */
[----:B------:R1:W-:Y:S01]  /*1020*/  STL [R1+0xc80], R4 ;  /* 0x000c800401007387 */ /* 0x0003e20000100800 */
[C---:B0-----:R-:W-:Y:S02]  /*1030*/  IADD3 R3, R13.reuse, 0x58, RZ ;  /* 0x000000580d037810 */ /* 0x041fe40007ffe0ff */
[----:B-1----:R-:W-:-:S03]  /*1040*/  IADD3 R4, R13, 0x5a, RZ ;  /* 0x0000005a0d047810 */ /* 0x002fc60007ffe0ff */
[----:B------:R0:W-:Y:S04]  /*1050*/  STL [R1+0xc84], R3 ;  /* 0x000c840301007387 */ /* 0x0001e80000100800 */
[----:B------:R1:W-:Y:S04]  /*1060*/  STL [R1+0xc88], R5 ;  /* 0x000c880501007387 */ /* 0x0003e80000100800 */
[----:B------:R2:W-:Y:S01]  /*1070*/  STL [R1+0xc8c], R4 ;  /* 0x000c8c0401007387 */ /* 0x0005e20000100800 */
[C---:B0-----:R-:W-:Y:S02]  /*1080*/  IADD3 R3, R13.reuse, 0x5b, RZ ;  /* 0x0000005b0d037810 */ /* 0x041fe40007ffe0ff */
[----:B-1----:R-:W-:-:S03]  /*1090*/  IADD3 R5, R13, 0x5f, RZ ;  /* 0x0000005f0d057810 */ /* 0x002fc60007ffe0ff */
[----:B------:R0:W-:Y:S01]  /*10a0*/  STL [R1+0xc90], R3 ;  /* 0x000c900301007387 */ /* 0x0001e20000100800 */
[----:B--2---:R-:W-:-:S05]  /*10b0*/  IADD3 R4, R13, 0x5d, RZ ;  /* 0x0000005d0d047810 */ /* 0x004fca0007ffe0ff */
[----:B------:R1:W-:Y:S01]  /*10c0*/  STL [R1+0xc6c], R4 ;  /* 0x000c6c0401007387 */ /* 0x0003e20000100800 */
[----:B0-----:R-:W-:-:S03]  /*10d0*/  IADD3 R3, R13, 0x5e, RZ ;  /* 0x0000005e0d037810 */ /* 0x001fc60007ffe0ff */
[----:B------:R-:W-:Y:S04]  /*10e0*/  STL [R1+0xc94], R61 ;  /* 0x000c943d01007387 */ /* 0x000fe80000100800 */
[----:B------:R0:W-:Y:S01]  /*10f0*/  STL [R1+0xc5c], R5 ;  /* 0x000c5c0501007387 */ /* 0x0001e20000100800 */
[----:B-1----:R-:W-:-:S03]  /*1100*/  IADD3 R4, R13, 0x60, RZ ;  /* 0x000000600d047810 */ /* 0x002fc60007ffe0ff */
[----:B------:R-:W-:Y:S04]  /*1110*/  STL [R1+0xc68], R3 ;  /* 0x000c680301007387 */ /* 0x000fe80000100800 */
[----:B------:R1:W-:Y:S01]  /*1120*/  STL [R1+0xc58], R4 ;  /* 0x000c580401007387 */ /* 0x0003e20000100800 */
[----:B0-----:R-:W-:-:S05]  /*1130*/  IADD3 R5, R13, 0x61, RZ ;  /* 0x000000610d057810 */ /* 0x001fca0007ffe0ff */
[----:B------:R0:W-:Y:S01]  /*1140*/  STL [R1+0xca0], R5 ;  /* 0x000ca00501007387 */ /* 0x0001e20000100800 */
[----:B-1----:R-:W-:-:S05]  /*1150*/  IADD3 R4, R13, 0x62, RZ ;  /* 0x000000620d047810 */ /* 0x002fca0007ffe0ff */
[----:B------:R1:W-:Y:S01]  /*1160*/  STL [R1+0xc9c], R4 ;  /* 0x000c9c0401007387 */ /* 0x0003e20000100800 */
[----:B0-----:R-:W-:-:S03]  /*1170*/  IADD3 R5, R13, 0x64, RZ ;  /* 0x000000640d057810 */ /* 0x001fc60007ffe0ff */
[----:B------:R0:W-:Y:S04]  /*1180*/  STL [R1+0xcac], R6 ;  /* 0x000cac0601007387 */ /* 0x0001e80000100800 */
[----:B------:R2:W-:Y:S01]  /*1190*/  STL [R1+0xca8], R5 ;  /* 0x000ca80501007387 */ /* 0x0005e20000100800 */
[C---:B-1----:R-:W-:Y:S02]  /*11a0*/  IADD3 R4, R13.reuse, 0x65, RZ ;  /* 0x000000650d047810 */ /* 0x042fe40007ffe0ff */
[----:B0-----:R-:W-:-:S03]  /*11b0*/  IADD3 R6, R13, 0x66, RZ ;  /* 0x000000660d067810 */ /* 0x001fc60007ffe0ff */
        /* <DEDUP_REMOVED lines=46> */
[----:B0-----:R-:W-:Y:S01]  /*14a0*/  IMAD R4, R0, 0x40, R14 ;  /* 0x0000004000047824 */ /* 0x001fe200078e020e */
[C---:B------:R-:W-:Y:S02]  /*14b0*/  IADD3 R0, R13.reuse, 0x7f, RZ ;  /* 0x0000007f0d007810 */ /* 0x040fe40007ffe0ff */
[C---:B-1----:R-:W-:Y:S02]  /*14c0*/  IADD3 R6, R13.reuse, 0x7d, RZ ;  /* 0x0000007d0d067810 */ /* 0x042fe40007ffe0ff */
[----:B--2---:R-:W-:-:S03]  /*14d0*/  IADD3 R5, R13, 0x7e, RZ ;  /* 0x0000007e0d057810 */ /* 0x004fc60007ffe0ff */
[----:B------:R-:W-:Y:S04]  /*14e0*/  STL [R1+0xcb8], R6 ;  /* 0x000cb80601007387 */ /* 0x000fe80000100800 */
[----:B------:R0:W-:Y:S04]  /*14f0*/  STL [R1+0x4f0], R4 ;  /* 0x0004f00401007387 */ /* 0x0001e80000100800 */
[----:B------:R1:W-:Y:S04]  /*1500*/  STL [R1+0xca4], R5 ;  /* 0x000ca40501007387 */ /* 0x0003e80000100800 */
[----:B------:R1:W-:Y:S01]  /*1510*/  STL [R1+0xc98], R0 ;  /* 0x000c980001007387 */ /* 0x0003e20000100800 */
[----:B0-----:R-:W-:-:S05]  /*1520*/  IADD3 R4, R4, 0x20, RZ ;  /* 0x0000002004047810 */ /* 0x001fca0007ffe0ff */
[----:B------:R1:W-:Y:S01]  /*1530*/  STL [R1+0x4f8], R4 ;  /* 0x0004f80401007387 */ /* 0x0003e20000100800 */
[----:B------:R-:W-:Y:S05]  /*1540*/  @P0 BRA `(.L_x_0) ;  /* 0x0000067000000947 */ /* 0x000fea0003800000 */
[----:B-1----:R-:W-:Y:S01]  /*1550*/  IMAD.SHL.U32 R0, R12, 0x40, RZ ;  /* 0x000000400c007824 */ /* 0x002fe200078e00ff */
[----:B------:R-:W-:Y:S01]  /*1560*/  CS2R R56, SRZ ;  /* 0x0000000000387805 */ /* 0x000fe2000001ff00 */
[----:B------:R-:W-:Y:S01]  /*1570*/  CS2R R58, SRZ ;  /* 0x00000000003a7805 */ /* 0x000fe2000001ff00 */
[----:B------:R-:W-:Y:S01]  /*1580*/  CS2R R52, SRZ ;  /* 0x0000000000347805 */ /* 0x000fe2000001ff00 */
[----:B------:R-:W-:Y:S01]  /*1590*/  CS2R R54, SRZ ;  /* 0x0000000000367805 */ /* 0x000fe2000001ff00 */
[----:B------:R0:W-:Y:S01]  /*15a0*/  STL [R1+0xb14], R0 ;  /* 0x000b140001007387 */ /* 0x0001e20000100800 */
[----:B------:R-:W-:Y:S01]  /*15b0*/  CS2R R48, SRZ ;  /* 0x0000000000307805 */ /* 0x000fe2000001ff00 */
[----:B------:R-:W-:Y:S01]  /*15c0*/  CS2R R50, SRZ ;  /* 0x0000000000327805 */ /* 0x000fe2000001ff00 */
[----:B------:R-:W-:Y:S01]  /*15d0*/  CS2R R44, SRZ ;  /* 0x00000000002c7805 */ /* 0x000fe2000001ff00 */
[----:B------:R0:W-:Y:S01]  /*15e0*/  STL [R1], RZ ;  /* 0x000000ff01007387 */ /* 0x0001e20000100800 */
[----:B------:R-:W-:Y:S01]  /*15f0*/  CS2R R46, SRZ ;  /* 0x00000000002e7805 */ /* 0x000fe2000001ff00 */
[----:B------:R-:W-:Y:S01]  /*1600*/  CS2R R40, SRZ ;  /* 0x0000000000287805 */ /* 0x000fe2000001ff00 */
[----:B------:R-:W-:Y:S01]  /*1610*/  CS2R R42, SRZ ;  /* 0x00000000002a7805 */ /* 0x000fe2000001ff00 */
[----:B------:R0:W-:Y:S01]  /*1620*/  STL [R1+0x4], RZ ;  /* 0x000004ff01007387 */ /* 0x0001e20000100800 */
        /* <DEDUP_REMOVED lines=23> */
[----:B------:R0:W-:Y:S04]  /*17a0*/  STL [R1+0x1c], RZ ;  /* 0x00001cff01007387 */ /* 0x0001e80000100800 */
        /* <DEDUP_REMOVED lines=63> */
[----:B------:R0:W-:Y:S01]  /*1ba0*/  STL [R1+0x3ec], RZ ;  /* 0x0003ecff01007387 */ /* 0x0001e20000100800 */
[----:B------:R-:W-:Y:S05]  /*1bb0*/  BRA `(.L_x_1) ;  /* 0x000220e000007947 */ /* 0x000fea0003800000 */
.L_x_0:
[----:B------:R-:W2:Y:S04]  /*1bc0*/  LDL R34, [R1+0x4f4] ;  /* 0x0004f40001227983 */ /* 0x000ea80000100800 */
[----:B------:R-:W3:Y:S04]  /*1bd0*/  LDL R35, [R1+0x4f8] ;  /* 0x0004f80001237983 */ /* 0x000ee80000100800 */
[----:B------:R-:W4:Y:S04]  /*1be0*/  LDL R28, [R1+0x4f0] ;  /* 0x0004f000011c7983 */ /* 0x000f280000100800 */
[----:B------:R-:W4:Y:S04]  /*1bf0*/  LDL R18, [R1+0xcc0] ;  /* 0x000cc00001127983 */ /* 0x000f280000100800 */
[----:B------:R-:W4:Y:S04]  /*1c00*/  LDL R31, [R1+0xc9c] ;  /* 0x000c9c00011f7983 */ /* 0x000f280000100800 */
[----:B------:R-:W4:Y:S04]  /*1c10*/  LDL R17, [R1+0xcc4] ;  /* 0x000cc40001117983 */ /* 0x000f280000100800 */
[----:B------:R-:W4:Y:S01]  /*1c20*/  LDL R8, [R1+0xc8c] ;  /* 0x000c8c0001087983 */ /* 0x000f220000100800 */
[----:B------:R-:W-:Y:S01]  /*1c30*/  IMAD.MOV.U32 R23, RZ, RZ, R61 ;  /* 0x000000ffff177224 */ /* 0x000fe200078e003d */
[----:B------:R-:W-:Y:S01]  /*1c40*/  IABS R61, c[0x0][0x17c] ;  /* 0x00005f00003d7a13 */ /* 0x000fe20000000000 */
[----:B------:R-:W-:Y:S01]  /*1c50*/  IMAD.MOV.U32 R25, RZ, RZ, R2 ;  /* 0x000000ffff197224 */ /* 0x000fe200078e0002 */
[----:B------:R-:W4:Y:S01]  /*1c60*/  LDL R20, [R1+0xcf4] ;  /* 0x000cf40001147983 */ /* 0x000f220000100800 */
[----:B------:R-:W-:Y:S01]  /*1c70*/  IMAD.MOV.U32 R29, RZ, RZ, R0 ;  /* 0x000000ffff1d7224 */ /* 0x000fe200078e0000 */
[----:B------:R-:W0:Y:S01]  /*1c80*/  I2F.RP R2, R61 ;  /* 0x0000003d00027306 */ /* 0x000e220000209400 */
[----:B-1----:R-:W-:Y:S01]  /*1c90*/  IABS R0, c[0x0][0x178] ;  /* 0x00005e0000007a13 */ /* 0x002fe20000000000 */
[----:B------:R-:W-:Y:S01]  /*1ca0*/  IMAD.MOV.U32 R21, RZ, RZ, R3 ;  /* 0x000000ffff157224 */ /* 0x000fe200078e0003 */
[----:B------:R-:W4:Y:S01]  /*1cb0*/  LDL R30, [R1+0xca8] ;  /* 0x000ca800011e7983 */ /* 0x000f220000100800 */
[----:B------:R-:W-:-:S02]  /*1cc0*/  ULDC.64 UR4, c[0x0][0x188] ;  /* 0x0000620000047ab9 */ /* 0x000fc40000000a00 */
[----:B------:R-:W-:Y:S01]  /*1cd0*/  IMAD.MOV.U32 R40, RZ, RZ, R0 ;  /* 0x000000ffff287224 */ /* 0x000fe200078e0000 */
[----:B------:R-:W4:Y:S03]  /*1ce0*/  LDL R22, [R1+0xcac] ;  /* 0x000cac0001167983 */ /* 0x000f260000100800 */
[----:B------:R-:W1:Y:S01]  /*1cf0*/  I2F.RP R0, R40 ;  /* 0x0000002800007306 */ /* 0x000e620000209400 */
[----:B------:R-:W4:Y:S04]  /*1d00*/  LDL R42, [R1+0xcbc] ;  /* 0x000cbc00012a7983 */ /* 0x000f280000100800 */
[----:B------:R-:W4:Y:S03]  /*1d10*/  LDL R13, [R1+0xcf8] ;  /* 0x000cf800010d7983 */ /* 0x000f260000100800 */
[----:B0-----:R-:W0:Y:S01]  /*1d20*/  MUFU.RCP R2, R2 ;  /* 0x0000000200027308 */ /* 0x001e220000001000 */
[----:B------:R-:W4:Y:S04]  /*1d30*/  LDL R10, [R1+0xca0] ;  /* 0x000ca000010a7983 */ /* 0x000f280000100800 */
[----:B------:R-:W4:Y:S03]  /*1d40*/  LDL R7, [R1+0xcb4] ;  /* 0x000cb40001077983 */ /* 0x000f260000100800 */
[----:B-1----:R-:W1:Y:S01]  /*1d50*/  MUFU.RCP R0, R0 ;  /* 0x0000000000007308 */ /* 0x002e620000001000 */
[----:B------:R-:W4:Y:S04]  /*1d60*/  LDL R12, [R1+0xca4] ;  /* 0x000ca400010c7983 */ /* 0x000f280000100800 */
[----:B------:R-:W4:Y:S01]  /*1d70*/  LDL R11, [R1+0xcd4] ;  /* 0x000cd400010b7983 */ /* 0x000f220000100800 */
[----:B0-----:R-:W-:-:S03]  /*1d80*/  IADD3 R2, R2, 0xffffffe, RZ ;  /* 0x0ffffffe02027810 */ /* 0x001fc60007ffe0ff */
[----:B------:R-:W4:Y:S01]  /*1d90*/  LDL R9, [R1+0xcc8] ;  /* 0x000cc80001097983 */ /* 0x000f220000100800 */
[----:B------:R0:W0:Y:S03]  /*1da0*/  F2I.FTZ.U32.TRUNC.NTZ R3, R2 ;  /* 0x0000000200037305 */ /* 0x000026000021f000 */
[----:B------:R-:W4:Y:S01]  /*1db0*/  LDL R19, [R1+0xc88] ;  /* 0x000c880001137983 */ /* 0x000f220000100800 */
[----:B-1----:R-:W-:-:S03]  /*1dc0*/  IADD3 R0, R0, 0xffffffe, RZ ;  /* 0x0ffffffe00007810 */ /* 0x002fc60007ffe0ff */
[----:B------:R-:W4:Y:S01]  /*1dd0*/  LDL R27, [R1+0xc84] ;  /* 0x000c8400011b7983 */ /* 0x000f220000100800 */
[----:B------:R2:W1:Y:S01]  /*1de0*/  F2I.FTZ.U32.TRUNC.NTZ R5, R0 ;  /* 0x0000000000057305 */ /* 0x000462000021f000 */
[----:B0-----:R-:W-:Y:S02]  /*1df0*/  IMAD.MOV.U32 R2, RZ, RZ, RZ ;  /* 0x000000ffff027224 */ /* 0x001fe400078e00ff */
[----:B------:R-:W4:Y:S04]  /*1e00*/  LDL R38, [R1+0xc5c] ;  /* 0x000c5c0001267983 */ /* 0x000f280000100800 */
[----:B------:R-:W4:Y:S01]  /*1e10*/  LDL R36, [R1+0xc7c] ;  /* 0x000c7c0001247983 */ /* 0x000f220000100800 */
[----:B------:R-:W-:-:S03]  /*1e20*/  IMAD.MOV R4, RZ, RZ, -R3 ;  /* 0x000000ffff047224 */ /* 0x000fc600078e0a03 */
[----:B------:R-:W4:Y:S01]  /*1e30*/  LDL R39, [R1+0xc70] ;  /* 0x000c700001277983 */ /* 0x000f220000100800 */
[----:B------:R-:W-:-:S03]  /*1e40*/  IMAD R4, R4, R61, RZ ;  /* 0x0000003d04047224 */ /* 0x000fc600078e02ff */
[----:B------:R-:W4:Y:S01]  /*1e50*/  LDL R26, [R1+0xc4c] ;  /* 0x000c4c00011a7983 */ /* 0x000f220000100800 */
[----:B------:R-:W-:-:S03]  /*1e60*/  IMAD.HI.U32 R2, R3, R4, R2 ;  /* 0x0000000403027227 */ /* 0x000fc600078e0002 */
[----:B------:R-:W4:Y:S04]  /*1e70*/  LDL R14, [R1+0xc80] ;  /* 0x000c8000010e7983 */ /* 0x000f280000100800 */
[----:B------:R-:W4:Y:S04]  /*1e80*/  LDL R16, [R1+0xc90] ;  /* 0x000c900001107983 */ /* 0x000f280000100800 */
[----:B------:R-:W4:Y:S04]  /*1e90*/  LDL R24, [R1+0xc78] ;  /* 0x000c780001187983 */ /* 0x000f280000100800 */
[----:B------:R-:W4:Y:S04]  /*1ea0*/  LDL R15, [R1+0xce0] ;  /* 0x000ce000010f7983 */ /* 0x000f280000100800 */
[----:B------:R-:W4:Y:S01]  /*1eb0*/  LDL R37, [R1+0xc54] ;  /* 0x000c540001257983 */ /* 0x000f220000100800 */
[----:B--2---:R-:W-:Y:S01]  /*1ec0*/  IABS R0, R34 ;  /* 0x0000002200007213 */ /* 0x004fe20000000000 */
[----:B---3--:R-:W-:-:S02]  /*1ed0*/  IMAD.MOV.U32 R34, RZ, RZ, R35 ;  /* 0x000000ffff227224 */ /* 0x008fc400078e0023 */
[----:B----4-:R-:W-:Y:S02]  /*1ee0*/  IMAD.MOV.U32 R35, RZ, RZ, R28 ;  /* 0x000000ffff237224 */ /* 0x010fe400078e001c */
[----:B------:R-:W-:Y:S01]  /*1ef0*/  IMAD.MOV.U32 R28, RZ, RZ, R29 ;  /* 0x000000ffff1c7224 */ /* 0x000fe200078e001d */
[----:B------:R-:W-:Y:S01]  /*1f00*/  IABS R3, R34 ;  /* 0x0000002200037213 */ /* 0x000fe20000000000 */
[----:B------:R-:W-:Y:S02]  /*1f10*/  IMAD.MOV.U32 R29, RZ, RZ, R18 ;  /* 0x000000ffff1d7224 */ /* 0x000fe400078e0012 */
[----:B------:R-:W-:Y:S02]  /*1f20*/  IMAD.MOV.U32 R34, RZ, RZ, R35 ;  /* 0x000000ffff227224 */ /* 0x000fe400078e0023 */
[----:B------:R-:W-:Y:S02]  /*1f30*/  IMAD.MOV.U32 R35, RZ, RZ, R28 ;  /* 0x000000ffff237224 */ /* 0x000fe400078e001c */
[----:B------:R-:W-:-:S02]  /*1f40*/  IMAD.MOV.U32 R28, RZ, RZ, R29 ;  /* 0x000000ffff1c7224 */ /* 0x000fc400078e001d */
[----:B------:R-:W-:Y:S02]  /*1f50*/  IMAD.MOV.U32 R29, RZ, RZ, R31 ;  /* 0x000000ffff1d7224 */ /* 0x000fe400078e001f */
[----:B------:R-:W-:Y:S02]  /*1f60*/  IMAD.MOV.U32 R31, RZ, RZ, R17 ;  /* 0x000000ffff1f7224 */ /* 0x000fe400078e0011 */
[----:B------:R-:W-:Y:S02]  /*1f70*/  IMAD.MOV.U32 R17, RZ, RZ, R8 ;  /* 0x000000ffff117224 */ /* 0x000fe400078e0008 */
[----:B------:R-:W2:Y:S01]  /*1f80*/  LDL R8, [R1+0xccc] ;  /* 0x000ccc0001087983 */ /* 0x000ea20000100800 */
[----:B------:R-:W-:-:S03]  /*1f90*/  IMAD.MOV.U32 R33, RZ, RZ, R28 ;  /* 0x000000ffff217224 */ /* 0x000fc600078e001c */
[----:B------:R-:W3:Y:S01]  /*1fa0*/  LDL R28, [R1+0xcfc] ;  /* 0x000cfc00011c7983 */ /* 0x000ee20000100800 */
[----:B-1----:R-:W-:Y:S02]  /*1fb0*/  IMAD.MOV R6, RZ, RZ, -R5 ;  /* 0x000000ffff067224 */ /* 0x002fe400078e0a05 */
[----:B------:R-:W-:Y:S02]  /*1fc0*/  IMAD.MOV.U32 R4, RZ, RZ, RZ ;  /* 0x000000ffff047224 */ /* 0x000fe400078e00ff */
[----:B------:R-:W-:Y:S02]  /*1fd0*/  IMAD R6, R6, R40, RZ ;  /* 0x0000002806067224 */ /* 0x000fe400078e02ff */
[----:B------:R-:W-:Y:S02]  /*1fe0*/  IMAD.MOV.U32 R32, RZ, RZ, R35 ;  /* 0x000000ffff207224 */ /* 0x000fe400078e0023 */
[----:B------:R-:W-:Y:S01]  /*1ff0*/  IMAD.HI.U32 R5, R5, R6, R4 ;  /* 0x0000000605057227 */ /* 0x000fe200078e0004 */
[----:B------:R-:W-:-:S03]  /*2000*/  IABS R6, R34 ;  /* 0x0000002200067213 */ /* 0x000fc60000000000 */
[----:B------:R-:W-:Y:S02]  /*2010*/  IMAD.MOV.U32 R34, RZ, RZ, R31 ;  /* 0x000000ffff227224 */ /* 0x000fe400078e001f */
[----:B------:R-:W-:Y:S02]  /*2020*/  IMAD.MOV.U32 R4, RZ, RZ, R0 ;  /* 0x000000ffff047224 */ /* 0x000fe400078e0000 */
[----:B------:R-:W-:Y:S01]  /*2030*/  IMAD.MOV.U32 R0, RZ, RZ, R6 ;  /* 0x000000ffff007224 */ /* 0x000fe200078e0006 */
[----:B------:R-:W-:Y:S01]  /*2040*/  IABS R6, R32 ;  /* 0x0000002000067213 */ /* 0x000fe20000000000 */
[----:B------:R-:W-:Y:S02]  /*2050*/  IMAD.MOV.U32 R32, RZ, RZ, R33 ;  /* 0x000000ffff207224 */ /* 0x000fe400078e0021 */
[----:B------:R-:W-:Y:S02]  /*2060*/  IMAD.MOV.U32 R33, RZ, RZ, R34 ;  /* 0x000000ffff217224 */ /* 0x000fe400078e0022 */
[----:B------:R-:W-:-:S02]  /*2070*/  IMAD.MOV.U32 R43, RZ, RZ, R32 ;  /* 0x000000ffff2b7224 */ /* 0x000fc400078e0020 */
[----:B------:R-:W-:Y:S02]  /*2080*/  IMAD.MOV.U32 R32, RZ, RZ, R33 ;  /* 0x000000ffff207224 */ /* 0x000fe400078e0021 */
[----:B--2---:R-:W-:Y:S02]  /*2090*/  IMAD.MOV.U32 R35, RZ, RZ, R8 ;  /* 0x000000ffff237224 */ /* 0x004fe400078e0008 */
[----:B------:R-:W-:-:S04]  /*20a0*/  IMAD.HI.U32 R8, R2, R4, RZ ;  /* 0x0000000402087227 */ /* 0x000fc800078e00ff */
[----:B------:R-:W-:Y:S02]  /*20b0*/  IMAD.MOV.U32 R34, RZ, RZ, R35 ;  /* 0x000000ffff227224 */ /* 0x000fe400078e0023 */
[----:B---3--:R-:W-:Y:S02]  /*20c0*/  IMAD.MOV.U32 R35, RZ, RZ, R28 ;  /* 0x000000ffff237224 */ /* 0x008fe400078e001c */
[----:B------:R-:W-:Y:S02]  /*20d0*/  IMAD.MOV.U32 R28, RZ, RZ, R20 ;  /* 0x000000ffff1c7224 */ /* 0x000fe400078e0014 */
[----:B------:R-:W-:Y:S02]  /*20e0*/  IMAD.MOV R8, RZ, RZ, -R8 ;  /* 0x000000ffff087224 */ /* 0x000fe400078e0a08 */
[----:B------:R-:W-:Y:S02]  /*20f0*/  IMAD.MOV.U32 R33, RZ, RZ, R34 ;  /* 0x000000ffff217224 */ /* 0x000fe400078e0022 */
[----:B------:R-:W-:-:S02]  /*2100*/  IMAD.MOV.U32 R34, RZ, RZ, R35 ;  /* 0x000000ffff227224 */ /* 0x000fc400078e0023 */
[----:B------:R-:W-:Y:S02]  /*2110*/  IMAD.MOV.U32 R35, RZ, RZ, R28 ;  /* 0x000000ffff237224 */ /* 0x000fe400078e001c */
[----:B------:R-:W-:Y:S01]  /*2120*/  IMAD R4, R61, R8, R4 ;  /* 0x000000083d047224 */ /* 0x000fe200078e0204 */
[----:B------:R-:W-:Y:S01]  /*2130*/  IABS R8, R42 ;  /* 0x0000002a00087213 */ /* 0x000fe20000000000 */
[----:B------:R-:W-:Y:S02]  /*2140*/  IMAD.MOV.U32 R28, RZ, RZ, R30 ;  /* 0x000000ffff1c7224 */ /* 0x000fe400078e001e */
[----:B------:R-:W-:Y:S02]  /*2150*/  IMAD.MOV.U32 R30, RZ, RZ, R22 ;  /* 0x000000ffff1e7224 */ /* 0x000fe400078e0016 */
[----:B------:R-:W-:Y:S02]  /*2160*/  IMAD.MOV.U32 R22, RZ, RZ, R13 ;  /* 0x000000ffff167224 */ /* 0x000fe400078e000d */
[----:B------:R-:W-:-:S02]  /*2170*/  IMAD.MOV.U32 R42, RZ, RZ, R43 ;  /* 0x000000ffff2a7224 */ /* 0x000fc400078e002b */
[----:B------:R-:W-:Y:S02]  /*2180*/  IMAD.MOV.U32 R13, RZ, RZ, R10 ;  /* 0x000000ffff0d7224 */ /* 0x000fe400078e000a */
[----:B------:R-:W-:Y:S01]  /*2190*/  IMAD.MOV.U32 R43, RZ, RZ, R32 ;  /* 0x000000ffff2b7224 */ /* 0x000fe200078e0020 */
[----:B------:R-:W2:Y:S01]  /*21a0*/  LDL R10, [R1+0xcb8] ;  /* 0x000cb800010a7983 */ /* 0x000ea20000100800 */
[----:B------:R-:W-:Y:S02]  /*21b0*/  IMAD.MOV.U32 R32, RZ, RZ, R35 ;  /* 0x000000ffff207224 */ /* 0x000fe400078e0023 */
[----:B------:R-:W-:Y:S02]  /*21c0*/  IMAD.MOV.U32 R35, RZ, RZ, R28 ;  /* 0x000000ffff237224 */ /* 0x000fe400078e001c */
[----:B------:R-:W-:Y:S02]  /*21d0*/  IMAD.MOV.U32 R28, RZ, RZ, R30 ;  /* 0x000000ffff1c7224 */ /* 0x000fe400078e001e */
[----:B------:R-:W-:-:S02]  /*21e0*/  IMAD.MOV.U32 R30, RZ, RZ, R22 ;  /* 0x000000ffff1e7224 */ /* 0x000fc400078e0016 */
[----:B------:R-:W-:Y:S02]  /*21f0*/  IMAD.MOV.U32 R22, RZ, RZ, R13 ;  /* 0x000000ffff167224 */ /* 0x000fe400078e000d */
[----:B------:R-:W3:Y:S01]  /*2200*/  LDL R13, [R1+0xc6c] ;  /* 0x000c6c00010d7983 */ /* 0x000ee20000100800 */
[----:B------:R-:W-:Y:S02]  /*2210*/  IMAD.MOV.U32 R31, RZ, RZ, R7 ;  /* 0x000000ffff1f7224 */ /* 0x000fe400078e0007 */
[----:B------:R-:W-:-:S04]  /*2220*/  IMAD.HI.U32 R7, R5, R3, RZ ;  /* 0x0000000305077227 */ /* 0x000fc800078e00ff */
[----:B------:R-:W-:-:S04]  /*2230*/  IMAD.HI.U32 R5, R5, R0, RZ ;  /* 0x0000000005057227 */ /* 0x000fc800078e00ff */
[----:B------:R-:W-:Y:S02]  /*2240*/  IMAD.MOV R5, RZ, RZ, -R5 ;  /* 0x000000ffff057224 */ /* 0x000fe400078e0a05 */
[----:B------:R-:W-:Y:S02]  /*2250*/  IMAD.MOV R7, RZ, RZ, -R7 ;  /* 0x000000ffff077224 */ /* 0x000fe400078e0a07 */
[----:B------:R-:W-:Y:S01]  /*2260*/  IMAD R0, R40, R5, R0 ;  /* 0x0000000528007224 */ /* 0x000fe200078e0200 */
[----:B------:R-:W-:Y:S01]  /*2270*/  IABS R5, R42 ;  /* 0x0000002a00057213 */ /* 0x000fe20000000000 */
[----:B------:R-:W-:Y:S01]  /*2280*/  IMAD.MOV.U32 R42, RZ, RZ, R43 ;  /* 0x000000ffff2a7224 */ /* 0x000fe200078e002b */
[----:B------:R-:W-:Y:S01]  /*2290*/  IABS R12, R12 ;  /* 0x0000000c000c7213 */ /* 0x000fe20000000000 */
[----:B------:R-:W-:Y:S02]  /*22a0*/  IMAD.MOV.U32 R43, RZ, RZ, R32 ;  /* 0x000000ffff2b7224 */ /* 0x000fe400078e0020 */
[----:B------:R-:W-:-:S02]  /*22b0*/  IMAD.MOV.U32 R32, RZ, RZ, R30 ;  /* 0x000000ffff207224 */ /* 0x000fc400078e001e */
[----:B------:R-:W-:Y:S02]  /*22c0*/  IMAD R3, R40, R7, R3 ;  /* 0x0000000728037224 */ /* 0x000fe400078e0203 */
[----:B------:R-:W-:-:S04]  /*22d0*/  IMAD.HI.U32 R7, R2, R6, RZ ;  /* 0x0000000602077227 */ /* 0x000fc800078e00ff */
[----:B------:R-:W-:Y:S02]  /*22e0*/  IMAD.MOV.U32 R30, RZ, RZ, R22 ;  /* 0x000000ffff1e7224 */ /* 0x000fe400078e0016 */
[----:B------:R-:W-:Y:S02]  /*22f0*/  IMAD.MOV.U32 R40, RZ, RZ, R43 ;  /* 0x000000ffff287224 */ /* 0x000fe400078e002b */
[----:B------:R-:W-:Y:S02]  /*2300*/  IMAD.MOV.U32 R41, RZ, RZ, R32 ;  /* 0x000000ffff297224 */ /* 0x000fe400078e0020 */
[----:B------:R-:W-:Y:S02]  /*2310*/  IMAD.MOV.U32 R43, RZ, RZ, R11 ;  /* 0x000000ffff2b7224 */ /* 0x000fe400078e000b */
[----:B------:R-:W-:Y:S02]  /*2320*/  IMAD.MOV.U32 R32, RZ, RZ, R9 ;  /* 0x000000ffff207224 */ /* 0x000fe400078e0009 */
[----:B------:R-:W-:-:S02]  /*2330*/  IMAD.MOV R7, RZ, RZ, -R7 ;  /* 0x000000ffff077224 */ /* 0x000fc400078e0a07 */
[----:B------:R-:W-:-:S04]  /*2340*/  IMAD.HI.U32 R9, R2, R8, RZ ;  /* 0x0000000802097227 */ /* 0x000fc800078e00ff */
[----:B------:R-:W-:Y:S02]  /*2350*/  IMAD R6, R61, R7, R6 ;  /* 0x000000073d067224 */ /* 0x000fe400078e0206 */
[----:B------:R-:W-:Y:S02]  /*2360*/  IMAD.MOV R9, RZ, RZ, -R9 ;  /* 0x000000ffff097224 */ /* 0x000fe400078e0a09 */
[----:B------:R-:W-:Y:S02]  /*2370*/  IMAD.MOV.U32 R18, RZ, RZ, R19 ;  /* 0x000000ffff127224 */ /* 0x000fe400078e0013 */
[----:B------:R-:W-:Y:S02]  /*2380*/  IMAD.MOV.U32 R19, RZ, RZ, R27 ;  /* 0x000000ffff137224 */ /* 0x000fe400078e001b */
[----:B------:R-:W-:Y:S01]  /*2390*/  IMAD.MOV.U32 R20, RZ, RZ, R38 ;  /* 0x000000ffff147224 */ /* 0x000fe200078e0026 */
[----:B------:R-:W4:Y:S01]  /*23a0*/  LDL R27, [R1+0xc64] ;  /* 0x000c6400011b7983 */ /* 0x000f220000100800 */
[----:B------:R-:W-:-:S02]  /*23b0*/  IMAD.MOV.U32 R47, RZ, RZ, R42 ;  /* 0x000000ffff2f7224 */ /* 0x000fc400078e002a */
[----:B------:R-:W-:Y:S01]  /*23c0*/  IMAD R8, R61, R9, R8 ;  /* 0x000000093d087224 */ /* 0x000fe200078e0208 */
[----:B------:R-:W4:Y:S04]  /*23d0*/  LDL R38, [R1+0xc50] ;  /* 0x000c500001267983 */ /* 0x000f280000100800 */
[----:B------:R0:W-:Y:S04]  /*23e0*/  STL [R1+0x118], R6 ;  /* 0x0001180601007387 */ /* 0x0001e80000100800 */
[----:B------:R-:W4:Y:S01]  /*23f0*/  LDL R42, [R1+0xd10] ;  /* 0x000d1000012a7983 */ /* 0x000f220000100800 */
[----:B0-----:R-:W-:-:S02]  /*2400*/  IABS R6, R47 ;  /* 0x0000002f00067213 */ /* 0x001fc40000000000 */
[----:B--2---:R-:W-:-:S05]  /*2410*/  IABS R10, R10 ;  /* 0x0000000a000a7213 */ /* 0x004fca0000000000 */
[----:B------:R-:W-:-:S04]  /*2420*/  IMAD.HI.U32 R11, R2, R10, RZ ;  /* 0x0000000a020b7227 */ /* 0x000fc800078e00ff */
[----:B---3--:R-:W-:Y:S02]  /*2430*/  IMAD.MOV.U32 R22, RZ, RZ, R13 ;  /* 0x000000ffff167224 */ /* 0x008fe400078e000d */
[----:B------:R-:W-:-:S04]  /*2440*/  IMAD.HI.U32 R13, R2, R12, RZ ;  /* 0x0000000c020d7227 */ /* 0x000fc800078e00ff */
[----:B------:R-:W-:Y:S02]  /*2450*/  IMAD.MOV R13, RZ, RZ, -R13 ;  /* 0x000000ffff0d7224 */ /* 0x000fe400078e0a0d */
[----:B------:R-:W-:Y:S02]  /*2460*/  IMAD.MOV R11, RZ, RZ, -R11 ;  /* 0x000000ffff0b7224 */ /* 0x000fe400078e0a0b */
[C---:B------:R-:W-:Y:S02]  /*2470*/  IMAD R12, R61.reuse, R13, R12 ;  /* 0x0000000d3d0c7224 */ /* 0x040fe400078e020c */
[----:B------:R-:W-:-:S03]  /*2480*/  IMAD R10, R61, R11, R10 ;  /* 0x0000000b3d0a7224 */ /* 0x000fc600078e020a */
[----:B------:R0:W-:Y:S04]  /*2490*/  STL [R1+0x114], R12 ;  /* 0x0001140c01007387 */ /* 0x0001e80000100800 */
[----:B------:R1:W-:Y:S04]  /*24a0*/  STL [R1+0x110], R10 ;  /* 0x0001100a01007387 */ /* 0x0003e80000100800 */
[----:B------:R2:W-:Y:S04]  /*24b0*/  STL [R1+0x10c], R8 ;  /* 0x00010c0801007387 */ /* 0x0005e80000100800 */
[----:B------:R-:W0:Y:S01]  /*24c0*/  LDL R47, [R1+0xcd8] ;  /* 0x000cd800012f7983 */ /* 0x000e220000100800 */
[----:B------:R-:W-:-:S04]  /*24d0*/  IMAD.HI.U32 R7, R2, R5, RZ ;  /* 0x0000000502077227 */ /* 0x000fc800078e00ff */
[----:B------:R-:W-:-:S04]  /*24e0*/  IMAD.MOV R7, RZ, RZ, -R7 ;  /* 0x000000ffff077224 */ /* 0x000fc800078e0a07 */
[----:B------:R-:W-:-:S05]  /*24f0*/  IMAD R5, R61, R7, R5 ;  /* 0x000000073d057224 */ /* 0x000fca00078e0205 */
[----:B------:R3:W-:Y:S01]  /*2500*/  STL [R1+0x108], R5 ;  /* 0x0001080501007387 */ /* 0x0007e20000100800 */
[----:B0-----:R-:W-:-:S03]  /*2510*/  IABS R12, R47 ;  /* 0x0000002f000c7213 */ /* 0x001fc60000000000 */
[----:B------:R-:W1:Y:S02]  /*2520*/  LDL R47, [R1+0xce4] ;  /* 0x000ce400012f7983 */ /* 0x000e640000100800 */
[----:B-1----:R-:W-:Y:S02]  /*2530*/  IABS R10, R47 ;  /* 0x0000002f000a7213 */ /* 0x002fe40000000000 */
[----:B------:R-:W3:Y:S01]  /*2540*/  LDL R47, [R1+0xce8] ;  /* 0x000ce800012f7983 */ /* 0x000ee20000100800 */
[----:B--2---:R-:W-:-:S04]  /*2550*/  IMAD.HI.U32 R8, R2, R6, RZ ;  /* 0x0000000602087227 */ /* 0x004fc800078e00ff */
[----:B------:R-:W-:-:S04]  /*2560*/  IMAD.HI.U32 R13, R2, R12, RZ ;  /* 0x0000000c020d7227 */ /* 0x000fc800078e00ff */
[----:B------:R-:W-:-:S04]  /*2570*/  IMAD.HI.U32 R11, R2, R10, RZ ;  /* 0x0000000a020b7227 */ /* 0x000fc800078e00ff */
[----:B------:R-:W-:Y:S02]  /*2580*/  IMAD.MOV R8, RZ, RZ, -R8 ;  /* 0x000000ffff087224 */ /* 0x000fe400078e0a08 */
[----:B------:R-:W-:Y:S02]  /*2590*/  IMAD.MOV R13, RZ, RZ, -R13 ;  /* 0x000000ffff0d7224 */ /* 0x000fe400078e0a0d */
[----:B------:R-:W-:Y:S02]  /*25a0*/  IMAD.MOV R11, RZ, RZ, -R11 ;  /* 0x000000ffff0b7224 */ /* 0x000fe400078e0a0b */
[C---:B------:R-:W-:Y:S02]  /*25b0*/  IMAD R6, R61.reuse, R8, R6 ;  /* 0x000000083d067224 */ /* 0x040fe400078e0206 */
[C---:B------:R-:W-:Y:S02]  /*25c0*/  IMAD R12, R61.reuse, R13, R12 ;  /* 0x0000000d3d0c7224 */ /* 0x040fe400078e020c */
[----:B------:R-:W-:Y:S01]  /*25d0*/  IMAD R10, R61, R11, R10 ;  /* 0x0000000b3d0a7224 */ /* 0x000fe200078e020a */
[----:B---3--:R-:W-:Y:S01]  /*25e0*/  IABS R7, R47 ;  /* 0x0000002f00077213 */ /* 0x008fe20000000000 */
[----:B------:R-:W-:-:S02]  /*25f0*/  IMAD.MOV.U32 R47, RZ, RZ, R40 ;  /* 0x000000ffff2f7224 */ /* 0x000fc400078e0028 */
[----:B------:R-:W-:Y:S02]  /*2600*/  IMAD.MOV.U32 R40, RZ, RZ, R41 ;  /* 0x000000ffff287224 */ /* 0x000fe400078e0029 */
[----:B------:R-:W-:Y:S01]  /*2610*/  IMAD.HI.U32 R9, R2, R7, RZ ;  /* 0x0000000702097227 */ /* 0x000fe200078e00ff */
[----:B------:R-:W-:-:S03]  /*2620*/  IABS R5, R47 ;  /* 0x0000002f00057213 */ /* 0x000fc60000000000 */
[----:B----4-:R-:W-:Y:S02]  /*2630*/  IMAD.MOV.U32 R41, RZ, RZ, R42 ;  /* 0x000000ffff297224 */ /* 0x010fe400078e002a */
[----:B------:R-:W-:Y:S02]  /*2640*/  IMAD.MOV.U32 R42, RZ, RZ, R34 ;  /* 0x000000ffff2a7224 */ /* 0x000fe400078e0022 */
[----:B------:R-:W-:Y:S01]  /*2650*/  IMAD.MOV R9, RZ, RZ, -R9 ;  /* 0x000000ffff097224 */ /* 0x000fe200078e0a09 */
[----:B------:R-:W2:Y:S01]  /*2660*/  LDL R34, [R1+0xcb0] ;  /* 0x000cb00001227983 */ /* 0x000ea20000100800 */
[----:B------:R-:W-:Y:S02]  /*2670*/  IMAD.MOV.U32 R47, RZ, RZ, R40 ;  /* 0x000000ffff2f7224 */ /* 0x000fe400078e0028 */
[----:B------:R-:W-:Y:S01]  /*2680*/  IMAD.MOV.U32 R40, RZ, RZ, R41 ;  /* 0x000000ffff287224 */ /* 0x000fe200078e0029 */
[----:B------:R0:W-:Y:S01]  /*2690*/  STL [R1+0x104], R6 ;  /* 0x0001040601007387 */ /* 0x0001e20000100800 */
[----:B------:R-:W-:-:S02]  /*26a0*/  IMAD R7, R61, R9, R7 ;  /* 0x000000093d077224 */ /* 0x000fc400078e0207 */
[----:B------:R-:W-:Y:S02]  /*26b0*/  IMAD.MOV.U32 R41, RZ, RZ, R42 ;  /* 0x000000ffff297224 */ /* 0x000fe400078e002a */
[----:B------:R-:W3:Y:S04]  /*26c0*/  LDL R42, [R1+0xcdc] ;  /* 0x000cdc00012a7983 */ /* 0x000ee80000100800 */
[----:B------:R1:W-:Y:S01]  /*26d0*/  STL [R1+0x100], R12 ;  /* 0x0001000c01007387 */ /* 0x0003e20000100800 */
[----:B0-----:R-:W-:-:S03]  /*26e0*/  IABS R6, R47 ;  /* 0x0000002f00067213 */ /* 0x001fc60000000000 */
[----:B------:R0:W-:Y:S04]  /*26f0*/  STL [R1+0xfc], R10 ;  /* 0x0000fc0a01007387 */ /* 0x0001e80000100800 */
[----:B------:R4:W-:Y:S04]  /*2700*/  STL [R1+0xf8], R7 ;  /* 0x0000f80701007387 */ /* 0x0009e80000100800 */
[----:B------:R-:W1:Y:S01]  /*2710*/  LDL R47, [R1+0xd04] ;  /* 0x000d0400012f7983 */ /* 0x000e620000100800 */
[----:B------:R-:W-:-:S04]  /*2720*/  IMAD.HI.U32 R8, R2, R5, RZ ;  /* 0x0000000502087227 */ /* 0x000fc800078e00ff */
[----:B------:R-:W-:-:S04]  /*2730*/  IMAD.MOV R8, RZ, RZ, -R8 ;  /* 0x000000ffff087224 */ /* 0x000fc800078e0a08 */
[----:B------:R-:W-:-:S05]  /*2740*/  IMAD R5, R61, R8, R5 ;  /* 0x000000083d057224 */ /* 0x000fca00078e0205 */
[----:B------:R0:W-:Y:S01]  /*2750*/  STL [R1+0xf4], R5 ;  /* 0x0000f40501007387 */ /* 0x0001e20000100800 */
[----:B-1----:R-:W-:-:S03]  /*2760*/  IABS R12, R47 ;  /* 0x0000002f000c7213 */ /* 0x002fc60000000000 */
[----:B------:R-:W0:Y:S02]  /*2770*/  LDL R47, [R1+0xd08] ;  /* 0x000d0800012f7983 */ /* 0x000e240000100800 */
[----:B0-----:R-:W-:Y:S02]  /*2780*/  IABS R10, R47 ;  /* 0x0000002f000a7213 */ /* 0x001fe40000000000 */
[----:B------:R-:W2:Y:S01]  /*2790*/  LDL R47, [R1+0xd0c] ;  /* 0x000d0c00012f7983 */ /* 0x000ea20000100800 */
[----:B----4-:R-:W-:-:S04]  /*27a0*/  IMAD.HI.U32 R7, R2, R6, RZ ;  /* 0x0000000602077227 */ /* 0x010fc800078e00ff */
        /* <DEDUP_REMOVED lines=8> */
[----:B--2---:R-:W-:Y:S01]  /*2830*/  IABS R8, R47 ;  /* 0x0000002f00087213 */ /* 0x004fe20000000000 */
[----:B------:R-:W-:-:S02]  /*2840*/  IMAD.MOV.U32 R47, RZ, RZ, R40 ;  /* 0x000000ffff2f7224 */ /* 0x000fc400078e0028 */
[----:B------:R-:W-:Y:S02]  /*2850*/  IMAD.MOV.U32 R40, RZ, RZ, R41 ;  /* 0x000000ffff287224 */ /* 0x000fe400078e0029 */
[----:B------:R-:W-:Y:S01]  /*2860*/  IMAD.HI.U32 R9, R2, R8, RZ ;  /* 0x0000000802097227 */ /* 0x000fe200078e00ff */
[----:B------:R-:W-:-:S03]  /*2870*/  IABS R5, R47 ;  /* 0x0000002f00057213 */ /* 0x000fc60000000000 */
[----:B---3--:R-:W-:Y:S02]  /*2880*/  IMAD.MOV.U32 R41, RZ, RZ, R42 ;  /* 0x000000ffff297224 */ /* 0x008fe400078e002a */
[----:B------:R-:W-:Y:S02]  /*2890*/  IMAD.MOV.U32 R42, RZ, RZ, R15 ;  /* 0x000000ffff2a7224 */ /* 0x000fe400078e000f */
[----:B------:R-:W-:Y:S02]  /*28a0*/  IMAD.MOV R9, RZ, RZ, -R9 ;  /* 0x000000ffff097224 */ /* 0x000fe400078e0a09 */
[----:B------:R-:W-:Y:S02]  /*28b0*/  IMAD.MOV.U32 R47, RZ, RZ, R40 ;  /* 0x000000ffff2f7224 */ /* 0x000fe400078e0028 */
[----:B------:R-:W-:Y:S02]  /*28c0*/  IMAD.MOV.U32 R40, RZ, RZ, R41 ;  /* 0x000000ffff287224 */ /* 0x000fe400078e0029 */
[----:B------:R-:W-:-:S02]  /*28d0*/  IMAD.MOV.U32 R15, RZ, RZ, R36 ;  /* 0x000000ffff0f7224 */ /* 0x000fc400078e0024 */
[----:B------:R-:W-:Y:S01]  /*28e0*/  IMAD.MOV.U32 R41, RZ, RZ, R42 ;  /* 0x000000ffff297224 */ /* 0x000fe200078e002a */
[----:B------:R-:W2:Y:S01]  /*28f0*/  LDL R36, [R1+0xc60] ;  /* 0x000c600001247983 */ /* 0x000ea20000100800 */
[----:B------:R-:W-:Y:S02]  /*2900*/  IMAD.MOV.U32 R42, RZ, RZ, R43 ;  /* 0x000000ffff2a7224 */ /* 0x000fe400078e002b */
[----:B------:R-:W-:Y:S01]  /*2910*/  IMAD R8, R61, R9, R8 ;  /* 0x000000093d087224 */ /* 0x000fe200078e0208 */
[----:B------:R0:W-:Y:S01]  /*2920*/  STL [R1+0xf0], R6 ;  /* 0x0000f00601007387 */ /* 0x0001e20000100800 */
[----:B------:R-:W-:-:S03]  /*2930*/  IMAD.MOV.U32 R43, RZ, RZ, R32 ;  /* 0x000000ffff2b7224 */ /* 0x000fc600078e0020 */
        /* <DEDUP_REMOVED lines=16> */
[----:B------:R-:W-:Y:S02]  /*2a40*/  IMAD.MOV R8, RZ, RZ, -R8 ;  /* 0x000000ffff087224 */ /* 0x000fe400078e0a08 */
[----:B------:R-:W-:-:S04]  /*2a50*/  IMAD.HI.U32 R11, R2, R10, RZ ;  /* 0x0000000a020b7227 */ /* 0x000fc800078e00ff */
[----:B------:R-:W-:Y:S02]  /*2a60*/  IMAD.MOV R13, RZ, RZ, -R13 ;  /* 0x000000ffff0d7224 */ /* 0x000fe400078e0a0d */
[C---:B------:R-:W-:Y:S02]  /*2a70*/  IMAD R6, R61.reuse, R8, R6 ;  /* 0x000000083d067224 */ /* 0x040fe400078e0206 */
[----:B------:R-:W-:Y:S02]  /*2a80*/  IMAD.MOV R11, RZ, RZ, -R11 ;  /* 0x000000ffff0b7224 */ /* 0x000fe400078e0a0b */
[C---:B------:R-:W-:Y:S02]  /*2a90*/  IMAD R12, R61.reuse, R13, R12 ;  /* 0x0000000d3d0c7224 */ /* 0x040fe400078e020c */
[----:B------:R-:W-:Y:S01]  /*2aa0*/  IMAD R10, R61, R11, R10 ;  /* 0x0000000b3d0a7224 */ /* 0x000fe200078e020a */
[----:B--2---:R-:W-:Y:S01]  /*2ab0*/  IABS R7, R47 ;  /* 0x0000002f00077213 */ /* 0x004fe20000000000 */
[----:B------:R-:W-:-:S02]  /*2ac0*/  IMAD.MOV.U32 R47, RZ, RZ, R40 ;  /* 0x000000ffff2f7224 */ /* 0x000fc400078e0028 */
[----:B------:R-:W-:Y:S02]  /*2ad0*/  IMAD.MOV.U32 R40, RZ, RZ, R41 ;  /* 0x000000ffff287224 */ /* 0x000fe400078e0029 */
[----:B---3--:R-:W-:Y:S02]  /*2ae0*/  IMAD.MOV.U32 R41, RZ, RZ, R32 ;  /* 0x000000ffff297224 */ /* 0x008fe400078e0020 */
[----:B------:R-:W-:Y:S02]  /*2af0*/  IMAD.MOV.U32 R32, RZ, RZ, R33 ;  /* 0x000000ffff207224 */ /* 0x000fe400078e0021 */
[----:B------:R-:W-:Y:S02]  /*2b00*/  IMAD.MOV.U32 R33, RZ, RZ, R34 ;  /* 0x000000ffff217224 */ /* 0x000fe400078e0022 */
[----:B------:R-:W-:Y:S02]  /*2b10*/  IMAD.MOV.U32 R34, RZ, RZ, R31 ;  /* 0x000000ffff227224 */ /* 0x000fe400078e001f */
[----:B------:R-:W2:Y:S01]  /*2b20*/  LDL R31, [R1+0xc58] ;  /* 0x000c5800011f7983 */ /* 0x000ea20000100800 */
[----:B------:R-:W-:Y:S01]  /*2b30*/  IABS R5, R47 ;  /* 0x0000002f00057213 */ /* 0x000fe20000000000 */
[----:B------:R-:W-:-:S04]  /*2b40*/  IMAD.HI.U32 R9, R2, R7, RZ ;  /* 0x0000000702097227 */ /* 0x000fc800078e00ff */
[----:B------:R-:W-:-:S04]  /*2b50*/  IMAD.HI.U32 R8, R2, R5, RZ ;  /* 0x0000000502087227 */ /* 0x000fc800078e00ff */
[----:B------:R-:W-:Y:S01]  /*2b60*/  IMAD.MOV R9, RZ, RZ, -R9 ;  /* 0x000000ffff097224 */ /* 0x000fe200078e0a09 */
[----:B------:R0:W-:Y:S01]  /*2b70*/  STL [R1+0xdc], R6 ;  /* 0x0000dc0601007387 */ /* 0x0001e20000100800 */
[----:B------:R-:W-:Y:S02]  /*2b80*/  IMAD.MOV R8, RZ, RZ, -R8 ;  /* 0x000000ffff087224 */ /* 0x000fe400078e0a08 */
[C---:B------:R-:W-:Y:S01]  /*2b90*/  IMAD R7, R61.reuse, R9, R7 ;  /* 0x000000093d077224 */ /* 0x040fe200078e0207 */
[----:B------:R1:W-:Y:S01]  /*2ba0*/  STL [R1+0xd8], R12 ;  /* 0x0000d80c01007387 */ /* 0x0003e20000100800 */
[----:B------:R-:W-:Y:S01]  /*2bb0*/  IMAD R5, R61, R8, R5 ;  /* 0x000000083d057224 */ /* 0x000fe200078e0205 */
[----:B0-----:R-:W-:Y:S02]  /*2bc0*/  IABS R6, R40 ;  /* 0x0000002800067213 */ /* 0x001fe40000000000 */
[----:B------:R0:W-:Y:S01]  /*2bd0*/  STL [R1+0xd4], R10 ;  /* 0x0000d40a01007387 */ /* 0x0001e20000100800 */
[----:B------:R-:W-:-:S02]  /*2be0*/  IABS R8, R43 ;  /* 0x0000002b00087213 */ /* 0x000fc40000000000 */
[----:B-1----:R-:W-:Y:S01]  /*2bf0*/  IABS R12, R41 ;  /* 0x00000029000c7213 */ /* 0x002fe20000000000 */
[----:B------:R1:W-:Y:S01]  /*2c00*/  STL [R1+0xd0], R7 ;  /* 0x0000d00701007387 */ /* 0x0003e20000100800 */
[----:B0-----:R-:W-:-:S03]  /*2c10*/  IABS R10, R42 ;  /* 0x0000002a000a7213 */ /* 0x001fc60000000000 */
[----:B------:R0:W-:Y:S01]  /*2c20*/  STL [R1+0xcc], R5 ;  /* 0x0000cc0501007387 */ /* 0x0001e20000100800 */
[----:B-1----:R-:W-:-:S04]  /*2c30*/  IMAD.HI.U32 R7, R2, R6, RZ ;  /* 0x0000000602077227 */ /* 0x002fc800078e00ff */
[----:B------:R-:W-:Y:S01]  /*2c40*/  IMAD.HI.U32 R13, R2, R12, RZ ;  /* 0x0000000c020d7227 */ /* 0x000fe200078e00ff */
[----:B0-----:R-:W-:-:S03]  /*2c50*/  IABS R5, R32 ;  /* 0x0000002000057213 */ /* 0x001fc60000000000 */
[----:B------:R-:W-:Y:S02]  /*2c60*/  IMAD.MOV R7, RZ, RZ, -R7 ;  /* 0x000000ffff077224 */ /* 0x000fe400078e0a07 */
[----:B------:R-:W-:-:S04]  /*2c70*/  IMAD.HI.U32 R11, R2, R10, RZ ;  /* 0x0000000a020b7227 */ /* 0x000fc800078e00ff */
[----:B------:R-:W-:-:S04]  /*2c80*/  IMAD.HI.U32 R9, R2, R8, RZ ;  /* 0x0000000802097227 */ /* 0x000fc800078e00ff */
[----:B------:R-:W-:Y:S02]  /*2c90*/  IMAD.MOV R13, RZ, RZ, -R13 ;  /* 0x000000ffff0d7224 */ /* 0x000fe400078e0a0d */
[----:B------:R-:W-:Y:S02]  /*2ca0*/  IMAD R6, R61, R7, R6 ;  /* 0x000000073d067224 */ /* 0x000fe400078e0206 */
[----:B------:R-:W-:Y:S02]  /*2cb0*/  IMAD.MOV R11, RZ, RZ, -R11 ;  /* 0x000000ffff0b7224 */ /* 0x000fe400078e0a0b */
[----:B------:R-:W-:-:S04]  /*2cc0*/  IMAD.HI.U32 R7, R2, R5, RZ ;  /* 0x0000000502077227 */ /* 0x000fc800078e00ff */
[----:B------:R-:W-:Y:S02]  /*2cd0*/  IMAD.MOV R9, RZ, RZ, -R9 ;  /* 0x000000ffff097224 */ /* 0x000fe400078e0a09 */
[C---:B------:R-:W-:Y:S01]  /*2ce0*/  IMAD R12, R61.reuse, R13, R12 ;  /* 0x0000000d3d0c7224 */ /* 0x040fe200078e020c */
[----:B------:R0:W-:Y:S01]  /*2cf0*/  STL [R1+0xc8], R6 ;  /* 0x0000c80601007387 */ /* 0x0001e20000100800 */
[C---:B------:R-:W-:Y:S02]  /*2d00*/  IMAD R10, R61.reuse, R11, R10 ;  /* 0x0000000b3d0a7224 */ /* 0x040fe400078e020a */
[----:B------:R-:W-:Y:S02]  /*2d10*/  IMAD.MOV R7, RZ, RZ, -R7 ;  /* 0x000000ffff077224 */ /* 0x000fe400078e0a07 */
[C---:B------:R-:W-:Y:S01]  /*2d20*/  IMAD R8, R61.reuse, R9, R8 ;  /* 0x000000093d087224 */ /* 0x040fe200078e0208 */
[----:B------:R1:W-:Y:S01]  /*2d30*/  STL [R1+0xc4], R12 ;  /* 0x0000c40c01007387 */ /* 0x0003e20000100800 */
[----:B------:R-:W-:Y:S01]  /*2d40*/  IMAD R5, R61, R7, R5 ;  /* 0x000000073d057224 */ /* 0x000fe200078e0205 */
[----:B0-----:R-:W-:-:S02]  /*2d50*/  IABS R6, R33 ;  /* 0x0000002100067213 */ /* 0x001fc40000000000 */
[----:B------:R0:W-:Y:S01]  /*2d60*/  STL [R1+0xc0], R10 ;  /* 0x0000c00a01007387 */ /* 0x0001e20000100800 */
[----:B------:R-:W-:-:S03]  /*2d70*/  IABS R7, R28 ;  /* 0x0000001c00077213 */ /* 0x000fc60000000000 */
[----:B------:R3:W-:Y:S01]  /*2d80*/  STL [R1+0xbc], R8 ;  /* 0x0000bc0801007387 */ /* 0x0007e20000100800 */
[----:B-1----:R-:W-:Y:S02]  /*2d90*/  IABS R12, R34 ;  /* 0x00000022000c7213 */ /* 0x002fe40000000000 */
[----:B0-----:R-:W-:Y:S01]  /*2da0*/  IABS R10, R35 ;  /* 0x00000023000a7213 */ /* 0x001fe20000000000 */
[----:B------:R0:W-:Y:S01]  /*2db0*/  STL [R1+0xb8], R5 ;  /* 0x0000b80501007387 */ /* 0x0001e20000100800 */
[----:B---3--:R-:W-:-:S04]  /*2dc0*/  IMAD.HI.U32 R8, R2, R6, RZ ;  /* 0x0000000602087227 */ /* 0x008fc800078e00ff */
        /* <DEDUP_REMOVED lines=15> */
[----:B------:R-:W-:Y:S01]  /*2ec0*/  STL [R1+0xb0], R12 ;  /* 0x0000b00c01007387 */ /* 0x000fe20000100800 */
[----:B------:R-:W-:Y:S01]  /*2ed0*/  IMAD R5, R61, R8, R5 ;  /* 0x000000083d057224 */ /* 0x000fe200078e0205 */
[----:B0-----:R-:W-:-:S02]  /*2ee0*/  IABS R6, R30 ;  /* 0x0000001e00067213 */ /* 0x001fc40000000000 */
[----:B------:R0:W-:Y:S04]  /*2ef0*/  STL [R1+0xac], R10 ;  /* 0x0000ac0a01007387 */ /* 0x0001e80000100800 */
[----:B------:R1:W-:Y:S01]  /*2f00*/  STL [R1+0xa8], R7 ;  /* 0x0000a80701007387 */ /* 0x0003e20000100800 */
[----:B------:R-:W-:-:S03]  /*2f10*/  IABS R8, R21 ;  /* 0x0000001500087213 */ /* 0x000fc60000000000 */
[----:B------:R3:W-:Y:S01]  /*2f20*/  STL [R1+0xa4], R5 ;  /* 0x0000a40501007387 */ /* 0x0007e20000100800 */
[----:B0-----:R-:W-:Y:S01]  /*2f30*/  IABS R10, R20 ;  /* 0x00000014000a7213 */ /* 0x001fe20000000000 */
[----:B-1----:R-:W-:-:S04]  /*2f40*/  IMAD.HI.U32 R7, R2, R6, RZ ;  /* 0x0000000602077227 */ /* 0x002fc800078e00ff */
[----:B------:R-:W-:Y:S01]  /*2f50*/  IMAD.MOV R7, RZ, RZ, -R7 ;  /* 0x000000ffff077224 */ /* 0x000fe200078e0a07 */
[----:B---3--:R-:W-:Y:S01]  /*2f60*/  IABS R5, R22 ;  /* 0x0000001600057213 */ /* 0x008fe20000000000 */
[----:B------:R-:W-:-:S04]  /*2f70*/  IMAD.HI.U32 R11, R2, R10, RZ ;  /* 0x0000000a020b7227 */ /* 0x000fc800078e00ff */
[----:B------:R-:W-:Y:S02]  /*2f80*/  IMAD R6, R61, R7, R6 ;  /* 0x000000073d067224 */ /* 0x000fe400078e0206 */
[----:B------:R-:W-:-:S04]  /*2f90*/  IMAD.HI.U32 R9, R2, R8, RZ ;  /* 0x0000000802097227 */ /* 0x000fc800078e00ff */
[----:B------:R-:W-:Y:S01]  /*2fa0*/  IMAD.HI.U32 R7, R2, R5, RZ ;  /* 0x0000000502077227 */ /* 0x000fe200078e00ff */
[----:B------:R0:W-:Y:S03]  /*2fb0*/  STL [R1+0xa0], R6 ;  /* 0x0000a00601007387 */ /* 0x0001e60000100800 */
[----:B------:R-:W-:Y:S02]  /*2fc0*/  IMAD.MOV R11, RZ, RZ, -R11 ;  /* 0x000000ffff0b7224 */ /* 0x000fe400078e0a0b */
[----:B------:R-:W-:Y:S02]  /*2fd0*/  IMAD.MOV R9, RZ, RZ, -R9 ;  /* 0x000000ffff097224 */ /* 0x000fe400078e0a09 */
[----:B------:R-:W-:Y:S02]  /*2fe0*/  IMAD.MOV R7, RZ, RZ, -R7 ;  /* 0x000000ffff077224 */ /* 0x000fe400078e0a07 */
[C---:B------:R-:W-:Y:S01]  /*2ff0*/  IMAD R10, R61.reuse, R11, R10 ;  /* 0x0000000b3d0a7224 */ /* 0x040fe200078e020a */
[----:B0-----:R-:W-:Y:S01]  /*3000*/  IABS R6, R23 ;  /* 0x0000001700067213 */ /* 0x001fe20000000000 */
[----:B------:R-:W-:-:S02]  /*3010*/  IMAD R9, R61, R9, R8 ;  /* 0x000000093d097224 */ /* 0x000fc400078e0208 */
[----:B------:R-:W-:Y:S02]  /*3020*/  IMAD R5, R61, R7, R5 ;  /* 0x000000073d057224 */ /* 0x000fe400078e0205 */
[----:B------:R-:W-:Y:S01]  /*3030*/  IMAD.HI.U32 R8, R2, R6, RZ ;  /* 0x0000000602087227 */ /* 0x000fe200078e00ff */
[----:B------:R-:W-:-:S03]  /*3040*/  IABS R7, R18 ;  /* 0x0000001200077213 */ /* 0x000fc60000000000 */
[----:B------:R-:W-:-:S04]  /*3050*/  IMAD.MOV R8, RZ, RZ, -R8 ;  /* 0x000000ffff087224 */ /* 0x000fc800078e0a08 */
[----:B------:R-:W-:Y:S01]  /*3060*/  IMAD R6, R61, R8, R6 ;  /* 0x000000083d067224 */ /* 0x000fe200078e0206 */
[----:B--2---:R-:W-:-:S05]  /*3070*/  IABS R12, R31 ;  /* 0x0000001f000c7213 */ /* 0x004fca0000000000 */
[----:B------:R-:W-:-:S04]  /*3080*/  IMAD.HI.U32 R13, R2, R12, RZ ;  /* 0x0000000c020d7227 */ /* 0x000fc800078e00ff */
[----:B------:R-:W-:-:S04]  /*3090*/  IMAD.MOV R13, RZ, RZ, -R13 ;  /* 0x000000ffff0d7224 */ /* 0x000fc800078e0a0d */
[----:B------:R-:W-:-:S05]  /*30a0*/  IMAD R12, R61, R13, R12 ;  /* 0x0000000d3d0c7224 */ /* 0x000fca00078e020c */
[----:B------:R0:W-:Y:S04]  /*30b0*/  STL [R1+0x9c], R12 ;  /* 0x00009c0c01007387 */ /* 0x0001e80000100800 */
[----:B------:R1:W-:Y:S04]  /*30c0*/  STL [R1+0x98], R10 ;  /* 0x0000980a01007387 */ /* 0x0003e80000100800 */
[----:B------:R-:W-:Y:S01]  /*30d0*/  STL [R1+0x94], R9 ;  /* 0x0000940901007387 */ /* 0x000fe20000100800 */
[----:B0-----:R-:W-:-:S03]  /*30e0*/  IABS R12, R16 ;  /* 0x00000010000c7213 */ /* 0x001fc60000000000 */
[----:B------:R0:W-:Y:S01]  /*30f0*/  STL [R1+0x90], R5 ;  /* 0x0000900501007387 */ /* 0x0001e20000100800 */
[----:B-1----:R-:W-:Y:S01]  /*3100*/  IABS R10, R17 ;  /* 0x00000011000a7213 */ /* 0x002fe20000000000 */
[----:B------:R-:W-:-:S04]  /*3110*/  IMAD.HI.U32 R13, R2, R12, RZ ;  /* 0x0000000c020d7227 */ /* 0x000fc800078e00ff */
[----:B------:R-:W-:Y:S01]  /*3120*/  IMAD.HI.U32 R11, R2, R10, RZ ;  /* 0x0000000a020b7227 */ /* 0x000fe200078e00ff */
[----:B0-----:R-:W-:-:S03]  /*3130*/  IABS R5, R19 ;  /* 0x0000001300057213 */ /* 0x001fc60000000000 */
[----:B------:R-:W-:-:S04]  /*3140*/  IMAD.HI.U32 R9, R2, R7, RZ ;  /* 0x0000000702097227 */ /* 0x000fc800078e00ff */
[----:B------:R-:W-:-:S04]  /*3150*/  IMAD.HI.U32 R8, R2, R5, RZ ;  /* 0x0000000502087227 */ /* 0x000fc800078e00ff */
[----:B------:R-:W-:Y:S02]  /*3160*/  IMAD.MOV R13, RZ, RZ, -R13 ;  /* 0x000000ffff0d7224 */ /* 0x000fe400078e0a0d */
[----:B------:R-:W-:Y:S02]  /*3170*/  IMAD.MOV R11, RZ, RZ, -R11 ;  /* 0x000000ffff0b7224 */ /* 0x000fe400078e0a0b */
[----:B------:R-:W-:Y:S02]  /*3180*/  IMAD.MOV R9, RZ, RZ, -R9 ;  /* 0x000000ffff097224 */ /* 0x000fe400078e0a09 */
[----:B------:R-:W-:Y:S02]  /*3190*/  IMAD.MOV R8, RZ, RZ, -R8 ;  /* 0x000000ffff087224 */ /* 0x000fe400078e0a08 */
[C---:B------:R-:W-:Y:S02]  /*31a0*/  IMAD R12, R61.reuse, R13, R12 ;  /* 0x0000000d3d0c7224 */ /* 0x040fe400078e020c */
[----:B------:R-:W-:-:S02]  /*31b0*/  IMAD R10, R61, R11, R10 ;  /* 0x0000000b3d0a7224 */ /* 0x000fc400078e020a */
[C---:B------:R-:W-:Y:S01]  /*31c0*/  IMAD R7, R61.reuse, R9, R7 ;  /* 0x000000093d077224 */ /* 0x040fe200078e0207 */
[----:B------:R-:W-:Y:S01]  /*31d0*/  STL [R1+0x8c], R6 ;  /* 0x00008c0601007387 */ /* 0x000fe20000100800 */
[----:B------:R-:W-:-:S03]  /*31e0*/  IMAD R5, R61, R8, R5 ;  /* 0x000000083d057224 */ /* 0x000fc600078e0205 */
[----:B------:R-:W-:Y:S04]  /*31f0*/  STL [R1+0x88], R12 ;  /* 0x0000880c01007387 */ /* 0x000fe80000100800 */
[----:B------:R-:W-:Y:S04]  /*3200*/  STL [R1+0x84], R10 ;  /* 0x0000840a01007387 */ /* 0x000fe80000100800 */
[----:B------:R-:W-:Y:S04]  /*3210*/  STL [R1+0x80], R7 ;  /* 0x0000800701007387 */ /* 0x000fe80000100800 */
[----:B------:R0:W-:Y:S02]  /*3220*/  STL [R1+0x7c], R5 ;  /* 0x00007c0501007387 */ /* 0x0001e40000100800 */
[----:B0-----:R-:W-:-:S02]  /*3230*/  IABS R5, R39 ;  /* 0x0000002700057213 */ /* 0x001fc40000000000 */
[----:B------:R-:W2:Y:S01]  /*3240*/  LDL R39, [R1+0xc48] ;  /* 0x000c480001277983 */ /* 0x000ea20000100800 */
[----:B------:R-:W-:Y:S02]  /*3250*/  IABS R6, R14 ;  /* 0x0000000e00067213 */ /* 0x000fe40000000000 */
[----:B------:R-:W-:-:S03]  /*3260*/  IABS R12, R15 ;  /* 0x0000000f000c7213 */ /* 0x000fc60000000000 */
[----:B------:R-:W-:-:S04]  /*3270*/  IMAD.HI.U32 R7, R2, R6, RZ ;  /* 0x0000000602077227 */ /* 0x000fc800078e00ff */
[----:B------:R-:W-:Y:S01]  /*3280*/  IMAD.HI.U32 R13, R2, R12, RZ ;  /* 0x0000000c020d7227 */ /* 0x000fe200078e00ff */
[----:B------:R-:W-:-:S03]  /*3290*/  IABS R10, R24 ;  /* 0x00000018000a7213 */ /* 0x000fc60000000000 */
[----:B------:R-:W-:Y:S02]  /*32a0*/  IMAD.MOV R7, RZ, RZ, -R7 ;  /* 0x000000ffff077224 */ /* 0x000fe400078e0a07 */
[----:B------:R-:W-:Y:S01]  /*32b0*/  IMAD.MOV R13, RZ, RZ, -R13 ;  /* 0x000000ffff0d7224 */ /* 0x000fe200078e0a0d */
[----:B------:R-:W-:Y:S01]  /*32c0*/  IABS R8, R25 ;  /* 0x0000001900087213 */ /* 0x000fe20000000000 */
[C---:B------:R-:W-:Y:S02]  /*32d0*/  IMAD R6, R61.reuse, R7, R6 ;  /* 0x000000073d067224 */ /* 0x040fe400078e0206 */
[----:B------:R-:W-:Y:S02]  /*32e0*/  IMAD R12, R61, R13, R12 ;  /* 0x0000000d3d0c7224 */ /* 0x000fe400078e020c */
[----:B------:R-:W-:Y:S01]  /*32f0*/  IMAD.HI.U32 R11, R2, R10, RZ ;  /* 0x0000000a020b7227 */ /* 0x000fe200078e00ff */
[----:B------:R0:W-:Y:S01]  /*3300*/  STL [R1+0x78], R6 ;  /* 0x0000780601007387 */ /* 0x0001e20000100800 */
[----:B------:R-:W-:-:S02]  /*3310*/  IABS R7, R27 ;  /* 0x0000001b00077213 */ /* 0x000fc40000000000 */
[C---:B------:R-:W-:Y:S01]  /*3320*/  IMAD.HI.U32 R9, R2.reuse, R8, RZ ;  /* 0x0000000802097227 */ /* 0x040fe200078e00ff */
[----:B------:R-:W-:Y:S03]  /*3330*/  STL [R1+0x74], R12 ;  /* 0x0000740c01007387 */ /* 0x000fe60000100800 */
[----:B------:R-:W-:Y:S01]  /*3340*/  IMAD.MOV R11, RZ, RZ, -R11 ;  /* 0x000000ffff0b7224 */ /* 0x000fe200078e0a0b */
[----:B------:R-:W3:Y:S01]  /*3350*/  LDL R27, [R1+0xc44] ;  /* 0x000c4400011b7983 */ /* 0x000ee20000100800 */
[----:B------:R-:W-:Y:S02]  /*3360*/  IMAD.MOV R9, RZ, RZ, -R9 ;  /* 0x000000ffff097224 */ /* 0x000fe400078e0a09 */
[----:B0-----:R-:W-:-:S04]  /*3370*/  IMAD.HI.U32 R6, R2, R5, RZ ;  /* 0x0000000502067227 */ /* 0x001fc800078e00ff */
[C---:B------:R-:W-:Y:S02]  /*3380*/  IMAD R10, R61.reuse, R11, R10 ;  /* 0x0000000b3d0a7224 */ /* 0x040fe400078e020a */
[C---:B------:R-:W-:Y:S02]  /*3390*/  IMAD R8, R61.reuse, R9, R8 ;  /* 0x000000093d087224 */ /* 0x040fe400078e0208 */
[----:B------:R-:W-:Y:S01]  /*33a0*/  IMAD.MOV R6, RZ, RZ, -R6 ;  /* 0x000000ffff067224 */ /* 0x000fe200078e0a06 */
[----:B------:R-:W-:Y:S01]  /*33b0*/  STL [R1+0x70], R10 ;  /* 0x0000700a01007387 */ /* 0x000fe20000100800 */
[----:B------:R-:W-:Y:S02]  /*33c0*/  IABS R9, R36 ;  /* 0x0000002400097213 */ /* 0x000fe40000000000 */
[----:B------:R-:W-:Y:S01]  /*33d0*/  IMAD R5, R61, R6, R5 ;  /* 0x000000063d057224 */ /* 0x000fe200078e0205 */
[----:B------:R0:W-:Y:S04]  /*33e0*/  STL [R1+0x6c], R8 ;  /* 0x00006c0801007387 */ /* 0x0001e80000100800 */
[----:B------:R-:W4:Y:S01]  /*33f0*/  LDL R36, [R1+0xc40] ;  /* 0x000c400001247983 */ /* 0x000f220000100800 */
[----:B------:R-:W-:-:S03]  /*3400*/  IABS R6, R38 ;  /* 0x0000002600067213 */ /* 0x000fc60000000000 */
[----:B------:R1:W-:Y:S01]  /*3410*/  STL [R1+0x68], R5 ;  /* 0x0000680501007387 */ /* 0x0003e20000100800 */
[----:B0-----:R-:W-:-:S03]  /*3420*/  IABS R8, R37 ;  /* 0x0000002500087213 */ /* 0x001fc60000000000 */
[----:B------:R-:W4:Y:S04]  /*3430*/  LDL R37, [R1+0xc3c] ;  /* 0x000c3c0001257983 */ /* 0x000f280000100800 */
[----:B------:R-:W4:Y:S01]  /*3440*/  LDL R38, [R1+0xc38] ;  /* 0x000c380001267983 */ /* 0x000f220000100800 */
[----:B------:R-:W-:-:S04]  /*3450*/  IMAD.HI.U32 R10, R2, R7, RZ ;  /* 0x00000007020a7227 */ /* 0x000fc800078e00ff */
[----:B------:R-:W-:-:S04]  /*3460*/  IMAD.HI.U32 R11, R2, R9, RZ ;  /* 0x00000009020b7227 */ /* 0x000fc800078e00ff */
[----:B------:R-:W-:Y:S02]  /*3470*/  IMAD.MOV R10, RZ, RZ, -R10 ;  /* 0x000000ffff0a7224 */ /* 0x000fe400078e0a0a */
[----:B------:R-:W-:Y:S02]  /*3480*/  IMAD.MOV R11, RZ, RZ, -R11 ;  /* 0x000000ffff0b7224 */ /* 0x000fe400078e0a0b */
[C---:B------:R-:W-:Y:S02]  /*3490*/  IMAD R7, R61.reuse, R10, R7 ;  /* 0x0000000a3d077224 */ /* 0x040fe400078e0207 */
[----:B------:R-:W-:Y:S01]  /*34a0*/  IMAD R11, R61, R11, R9 ;  /* 0x0000000b3d0b7224 */ /* 0x000fe200078e0209 */
[----:B-1----:R-:W-:Y:S02]  /*34b0*/  IABS R5, R26 ;  /* 0x0000001a00057213 */ /* 0x002fe40000000000 */
[----:B------:R-:W4:Y:S04]  /*34c0*/  LDL R26, [R1+0xc34] ;  /* 0x000c3400011a7983 */ /* 0x000f280000100800 */
[----:B------:R0:W-:Y:S04]  /*34d0*/  STL [R1+0x64], R7 ;  /* 0x0000640701007387 */ /* 0x0001e80000100800 */
[----:B------:R1:W-:Y:S01]  /*34e0*/  STL [R1+0x60], R11 ;  /* 0x0000600b01007387 */ /* 0x0003e20000100800 */
[----:B--2---:R-:W-:-:S03]  /*34f0*/  IABS R12, R39 ;  /* 0x00000027000c7213 */ /* 0x004fc60000000000 */
[----:B------:R-:W2:Y:S01]  /*3500*/  LDL R39, [R1+0xc30] ;  /* 0x000c300001277983 */ /* 0x000ea20000100800 */
[----:B0-----:R-:W-:-:S04]  /*3510*/  IMAD.HI.U32 R7, R2, R8, RZ ;  /* 0x0000000802077227 */ /* 0x001fc800078e00ff */
[----:B------:R-:W-:-:S04]  /*3520*/  IMAD.HI.U32 R10, R2, R6, RZ ;  /* 0x00000006020a7227 */ /* 0x000fc800078e00ff */
[----:B------:R-:W-:Y:S02]  /*3530*/  IMAD.MOV R13, RZ, RZ, -R7 ;  /* 0x000000ffff0d7224 */ /* 0x000fe400078e0a07 */
[----:B------:R-:W-:Y:S02]  /*3540*/  IMAD.MOV R10, RZ, RZ, -R10 ;  /* 0x000000ffff0a7224 */ /* 0x000fe400078e0a0a */
[C---:B-1----:R-:W-:Y:S02]  /*3550*/  IMAD R11, R61.reuse, R13, R8 ;  /* 0x0000000d3d0b7224 */ /* 0x042fe400078e0208 */
[----:B------:R-:W-:Y:S02]  /*3560*/  IMAD R8, R61, R10, R6 ;  /* 0x0000000a3d087224 */ /* 0x000fe400078e0206 */
[----:B------:R-:W-:Y:S01]  /*3570*/  IMAD.HI.U32 R14, R2, R5, RZ ;  /* 0x00000005020e7227 */ /* 0x000fe200078e00ff */
[----:B------:R-:W-:Y:S04]  /*3580*/  STL [R1+0x5c], R11 ;  /* 0x00005c0b01007387 */ /* 0x000fe80000100800 */
[----:B------:R0:W-:Y:S01]  /*3590*/  STL [R1+0x58], R8 ;  /* 0x0000580801007387 */ /* 0x0001e20000100800 */
[----:B------:R-:W-:Y:S01]  /*35a0*/  IMAD.MOV R9, RZ, RZ, -R14 ;  /* 0x000000ffff097224 */ /* 0x000fe200078e0a0e */
[----:B---3--:R-:W-:-:S02]  /*35b0*/  IABS R6, R27 ;  /* 0x0000001b00067213 */ /* 0x008fc40000000000 */
[----:B------:R-:W3:Y:S01]  /*35c0*/  LDL R27, [R1+0xc2c] ;  /* 0x000c2c00011b7983 */ /* 0x000ee20000100800 */
[----:B------:R-:W-:Y:S02]  /*35d0*/  IMAD R9, R61, R9, R5 ;  /* 0x000000093d097224 */ /* 0x000fe400078e0205 */
[----:B------:R-:W-:-:S03]  /*35e0*/  IMAD.MOV.U32 R7, RZ, RZ, R12 ;  /* 0x000000ffff077224 */ /* 0x000fc600078e000c */
[----:B------:R1:W-:Y:S01]  /*35f0*/  STL [R1+0x54], R9 ;  /* 0x0000540901007387 */ /* 0x0003e20000100800 */
[C---:B0-----:R-:W-:Y:S01]  /*3600*/  IMAD.HI.U32 R8, R2.reuse, R7, RZ ;  /* 0x0000000702087227 */ /* 0x041fe200078e00ff */
[----:B----4-:R-:W-:Y:S02]  /*3610*/  IABS R5, R36 ;  /* 0x0000002400057213 */ /* 0x010fe40000000000 */
[----:B------:R-:W4:Y:S01]  /*3620*/  LDL R36, [R1+0xc28] ;  /* 0x000c280001247983 */ /* 0x000f220000100800 */
[----:B-1----:R-:W-:Y:S01]  /*3630*/  IMAD.MOV R9, RZ, RZ, -R8 ;  /* 0x000000ffff097224 */ /* 0x002fe200078e0a08 */
[----:B------:R-:W-:Y:S02]  /*3640*/  IABS R11, R37 ;  /* 0x00000025000b7213 */ /* 0x000fe40000000000 */
[----:B------:R-:W4:Y:S01]  /*3650*/  LDL R37, [R1+0xc24] ;  /* 0x000c240001257983 */ /* 0x000f220000100800 */
[----:B------:R-:W-:Y:S01]  /*3660*/  IMAD R9, R61, R9, R7 ;  /* 0x000000093d097224 */ /* 0x000fe200078e0207 */
[----:B------:R-:W-:Y:S01]  /*3670*/  IABS R10, R38 ;  /* 0x00000026000a7213 */ /* 0x000fe20000000000 */
[----:B------:R-:W-:Y:S01]  /*3680*/  IMAD.MOV.U32 R8, RZ, RZ, R11 ;  /* 0x000000ffff087224 */ /* 0x000fe200078e000b */
[----:B------:R-:W4:Y:S01]  /*3690*/  LDL R38, [R1+0xc20] ;  /* 0x000c200001267983 */ /* 0x000f220000100800 */
[----:B------:R-:W-:-:S03]  /*36a0*/  IMAD.HI.U32 R12, R2, R6, RZ ;  /* 0x00000006020c7227 */ /* 0x000fc600078e00ff */
[----:B------:R0:W-:Y:S01]  /*36b0*/  STL [R1+0x50], R9 ;  /* 0x0000500901007387 */ /* 0x0001e20000100800 */
[----:B------:R-:W-:Y:S02]  /*36c0*/  IMAD.MOV.U32 R7, RZ, RZ, R10 ;  /* 0x000000ffff077224 */ /* 0x000fe400078e000a */
[----:B------:R-:W-:-:S04]  /*36d0*/  IMAD.HI.U32 R11, R2, R5, RZ ;  /* 0x00000005020b7227 */ /* 0x000fc800078e00ff */
[----:B------:R-:W-:-:S04]  /*36e0*/  IMAD.HI.U32 R10, R2, R8, RZ ;  /* 0x00000008020a7227 */ /* 0x000fc800078e00ff */
[----:B0-----:R-:W-:Y:S02]  /*36f0*/  IMAD.MOV R9, RZ, RZ, -R12 ;  /* 0x000000ffff097224 */ /* 0x001fe400078e0a0c */
[----:B------:R-:W-:Y:S02]  /*3700*/  IMAD.MOV R11, RZ, RZ, -R11 ;  /* 0x000000ffff0b7224 */ /* 0x000fe400078e0a0b */
[----:B------:R-:W-:Y:S02]  /*3710*/  IMAD.MOV R10, RZ, RZ, -R10 ;  /* 0x000000ffff0a7224 */ /* 0x000fe400078e0a0a */
[C---:B------:R-:W-:Y:S02]  /*3720*/  IMAD R14, R61.reuse, R9, R6 ;  /* 0x000000093d0e7224 */ /* 0x040fe400078e0206 */
[C---:B------:R-:W-:Y:S02]  /*3730*/  IMAD R5, R61.reuse, R11, R5 ;  /* 0x0000000b3d057224 */ /* 0x040fe400078e0205 */
[----:B------:R-:W-:Y:S01]  /*3740*/  IMAD R8, R61, R10, R8 ;  /* 0x0000000a3d087224 */ /* 0x000fe200078e0208 */
[----:B------:R-:W-:Y:S01]  /*3750*/  IABS R12, R26 ;  /* 0x0000001a000c7213 */ /* 0x000fe20000000000 */
[----:B------:R-:W-:Y:S04]  /*3760*/  STL [R1+0x4c], R14 ;  /* 0x00004c0e01007387 */ /* 0x000fe80000100800 */
[----:B------:R-:W4:Y:S04]  /*3770*/  LDL R26, [R1+0xc1c] ;  /* 0x000c1c00011a7983 */ /* 0x000f280000100800 */
[----:B------:R2:W-:Y:S04]  /*3780*/  STL [R1+0x48], R5 ;  /* 0x0000480501007387 */ /* 0x0005e80000100800 */
[----:B------:R0:W-:Y:S01]  /*3790*/  STL [R1+0x44], R8 ;  /* 0x0000440801007387 */ /* 0x0001e20000100800 */
[----:B--2---:R-:W-:-:S03]  /*37a0*/  IABS R5, R39 ;  /* 0x0000002700057213 */ /* 0x004fc60000000000 */
[----:B------:R-:W2:Y:S01]  /*37b0*/  LDL R39, [R1+0xc18] ;  /* 0x000c180001277983 */ /* 0x000ea20000100800 */
[----:B------:R-:W-:-:S04]  /*37c0*/  IMAD.HI.U32 R13, R2, R7, RZ ;  /* 0x00000007020d7227 */ /* 0x000fc800078e00ff */
[----:B------:R-:W-:-:S04]  /*37d0*/  IMAD.MOV R6, RZ, RZ, -R13 ;  /* 0x000000ffff067224 */ /* 0x000fc800078e0a0d */
[----:B------:R-:W-:Y:S02]  /*37e0*/  IMAD R7, R61, R6, R7 ;  /* 0x000000063d077224 */ /* 0x000fe400078e0207 */
[----:B------:R-:W-:-:S04]  /*37f0*/  IMAD.MOV.U32 R9, RZ, RZ, R12 ;  /* 0x000000ffff097224 */ /* 0x000fc800078e000c */
[C---:B0-----:R-:W-:Y:S01]  /*3800*/  IMAD.HI.U32 R8, R2.reuse, R9, RZ ;  /* 0x0000000902087227 */ /* 0x041fe200078e00ff */
[----:B---3--:R-:W-:Y:S02]  /*3810*/  IABS R6, R27 ;  /* 0x0000001b00067213 */ /* 0x008fe40000000000 */
[----:B------:R-:W3:Y:S04]  /*3820*/  LDL R27, [R1+0xc14] ;  /* 0x000c1400011b7983 */ /* 0x000ee80000100800 */
[----:B------:R0:W-:Y:S01]  /*3830*/  STL [R1+0x40], R7 ;  /* 0x0000400701007387 */ /* 0x0001e20000100800 */
[----:B------:R-:W-:-:S04]  /*3840*/  IMAD.HI.U32 R12, R2, R5, RZ ;  /* 0x00000005020c7227 */ /* 0x000fc800078e00ff */
[----:B0-----:R-:W-:Y:S01]  /*3850*/  IMAD.MOV R7, RZ, RZ, -R8 ;  /* 0x000000ffff077224 */ /* 0x001fe200078e0a08 */
[----:B----4-:R-:W-:Y:S02]  /*3860*/  IABS R11, R36 ;  /* 0x00000024000b7213 */ /* 0x010fe40000000000 */
[----:B------:R-:W4:Y:S01]  /*3870*/  LDL R36, [R1+0xc10] ;  /* 0x000c100001247983 */ /* 0x000f220000100800 */
[----:B------:R-:W-:Y:S02]  /*3880*/  IMAD R9, R61, R7, R9 ;  /* 0x000000073d097224 */ /* 0x000fe400078e0209 */
[----:B------:R-:W-:Y:S01]  /*3890*/  IMAD.MOV.U32 R8, RZ, RZ, R11 ;  /* 0x000000ffff087224 */ /* 0x000fe200078e000b */
[----:B------:R-:W-:Y:S02]  /*38a0*/  IABS R10, R37 ;  /* 0x00000025000a7213 */ /* 0x000fe40000000000 */
[----:B------:R-:W4:Y:S01]  /*38b0*/  LDL R37, [R1+0xc0c] ;  /* 0x000c0c0001257983 */ /* 0x000f220000100800 */
[----:B------:R-:W-:-:S03]  /*38c0*/  IMAD.HI.U32 R11, R2, R6, RZ ;  /* 0x00000006020b7227 */ /* 0x000fc600078e00ff */
[----:B------:R0:W-:Y:S01]  /*38d0*/  STL [R1+0x3c], R9 ;  /* 0x00003c0901007387 */ /* 0x0001e20000100800 */
[----:B------:R-:W-:Y:S02]  /*38e0*/  IMAD.MOV.U32 R7, RZ, RZ, R10 ;  /* 0x000000ffff077224 */ /* 0x000fe400078e000a */
[----:B------:R-:W-:-:S04]  /*38f0*/  IMAD.HI.U32 R10, R2, R8, RZ ;  /* 0x00000008020a7227 */ /* 0x000fc800078e00ff */
[----:B0-----:R-:W-:Y:S02]  /*3900*/  IMAD.MOV R9, RZ, RZ, -R12 ;  /* 0x000000ffff097224 */ /* 0x001fe400078e0a0c */
[----:B------:R-:W-:-:S04]  /*3910*/  IMAD.HI.U32 R14, R2, R7, RZ ;  /* 0x00000007020e7227 */ /* 0x000fc800078e00ff */
[C---:B------:R-:W-:Y:S02]  /*3920*/  IMAD R5, R61.reuse, R9, R5 ;  /* 0x000000093d057224 */ /* 0x040fe400078e0205 */
[----:B------:R-:W-:Y:S02]  /*3930*/  IMAD.MOV R13, RZ, RZ, -R11 ;  /* 0x000000ffff0d7224 */ /* 0x000fe400078e0a0b */
[----:B------:R-:W-:Y:S01]  /*3940*/  IMAD.MOV R11, RZ, RZ, -R10 ;  /* 0x000000ffff0b7224 */ /* 0x000fe200078e0a0a */
[----:B------:R0:W-:Y:S01]  /*3950*/  STL [R1+0x38], R5 ;  /* 0x0000380501007387 */ /* 0x0001e20000100800 */
[----:B------:R-:W-:Y:S01]  /*3960*/  IMAD.MOV R10, RZ, RZ, -R14 ;  /* 0x000000ffff0a7224 */ /* 0x000fe200078e0a0e */
[----:B------:R-:W-:Y:S02]  /*3970*/  IABS R12, R38 ;  /* 0x00000026000c7213 */ /* 0x000fe40000000000 */
[----:B------:R-:W4:Y:S01]  /*3980*/  LDL R38, [R1+0xc08] ;  /* 0x000c080001267983 */ /* 0x000f220000100800 */
[----:B------:R-:W-:-:S02]  /*3990*/  IMAD R7, R61, R10, R7 ;  /* 0x0000000a3d077224 */ /* 0x000fc400078e0207 */
[C---:B0-----:R-:W-:Y:S02]  /*39a0*/  IMAD R5, R61.reuse, R13, R6 ;  /* 0x0000000d3d057224 */ /* 0x041fe400078e0206 */
[----:B------:R-:W-:-:S03]  /*39b0*/  IMAD R6, R61, R11, R8 ;  /* 0x0000000b3d067224 */ /* 0x000fc600078e0208 */
[----:B------:R-:W-:Y:S04]  /*39c0*/  STL [R1+0x34], R5 ;  /* 0x0000340501007387 */ /* 0x000fe80000100800 */
[----:B------:R2:W-:Y:S04]  /*39d0*/  STL [R1+0x30], R6 ;  /* 0x0000300601007387 */ /* 0x0005e80000100800 */
[----:B------:R-:W4:Y:S04]  /*39e0*/  LDL R25, [R1+0xc00] ;  /* 0x000c000001197983 */ /* 0x000f280000100800 */
[----:B------:R0:W-:Y:S01]  /*39f0*/  STL [R1+0x2c], R7 ;  /* 0x00002c0701007387 */ /* 0x0001e20000100800 */
[----:B--2---:R-:W-:-:S03]  /*3a00*/  IABS R6, R39 ;  /* 0x0000002700067213 */ /* 0x004fc60000000000 */
[----:B------:R-:W2:Y:S01]  /*3a10*/  LDL R39, [R1+0xc04] ;  /* 0x000c040001277983 */ /* 0x000ea20000100800 */
[----:B------:R-:W-:-:S04]  /*3a20*/  IMAD.MOV.U32 R9, RZ, RZ, R12 ;  /* 0x000000ffff097224 */ /* 0x000fc800078e000c */
[C---:B------:R-:W-:Y:S01]  /*3a30*/  IMAD.HI.U32 R8, R2.reuse, R9, RZ ;  /* 0x0000000902087227 */ /* 0x040fe200078e00ff */
[----:B------:R-:W-:Y:S02]  /*3a40*/  IABS R5, R26 ;  /* 0x0000001a00057213 */ /* 0x000fe40000000000 */
[----:B------:R-:W2:Y:S01]  /*3a50*/  LDL R26, [R1+0xbfc] ;  /* 0x000bfc00011a7983 */ /* 0x000ea20000100800 */
[----:B0-----:R-:W-:Y:S02]  /*3a60*/  IMAD.MOV R7, RZ, RZ, -R8 ;  /* 0x000000ffff077224 */ /* 0x001fe400078e0a08 */
[----:B------:R-:W-:-:S04]  /*3a70*/  IMAD.HI.U32 R12, R2, R5, RZ ;  /* 0x00000005020c7227 */ /* 0x000fc800078e00ff */
[----:B------:R-:W-:Y:S01]  /*3a80*/  IMAD R9, R61, R7, R9 ;  /* 0x000000073d097224 */ /* 0x000fe200078e0209 */
[----:B---3--:R-:W-:Y:S02]  /*3a90*/  IABS R11, R27 ;  /* 0x0000001b000b7213 */ /* 0x008fe40000000000 */
[----:B------:R-:W3:Y:S04]  /*3aa0*/  LDL R27, [R1+0xbf8] ;  /* 0x000bf800011b7983 */ /* 0x000ee80000100800 */
[----:B------:R0:W-:Y:S01]  /*3ab0*/  STL [R1+0x28], R9 ;  /* 0x0000280901007387 */ /* 0x0001e20000100800 */
[----:B------:R-:W-:Y:S02]  /*3ac0*/  IMAD.MOV.U32 R8, RZ, RZ, R11 ;  /* 0x000000ffff087224 */ /* 0x000fe400078e000b */
[----:B------:R-:W-:-:S04]  /*3ad0*/  IMAD.HI.U32 R11, R2, R6, RZ ;  /* 0x00000006020b7227 */ /* 0x000fc800078e00ff */
[----:B0-----:R-:W-:Y:S02]  /*3ae0*/  IMAD.MOV R9, RZ, RZ, -R12 ;  /* 0x000000ffff097224 */ /* 0x001fe400078e0a0c */
[----:B------:R-:W-:Y:S01]  /*3af0*/  IMAD.MOV R13, RZ, RZ, -R11 ;  /* 0x000000ffff0d7224 */ /* 0x000fe200078e0a0b */
[----:B----4-:R-:W-:Y:S01]  /*3b00*/  IABS R10, R36 ;  /* 0x00000024000a7213 */ /* 0x010fe20000000000 */
[----:B------:R-:W-:-:S04]  /*3b10*/  IMAD R5, R61, R9, R5 ;  /* 0x000000093d057224 */ /* 0x000fc800078e0205 */
[----:B------:R-:W-:Y:S01]  /*3b20*/  IMAD.MOV.U32 R7, RZ, RZ, R10 ;  /* 0x000000ffff077224 */ /* 0x000fe200078e000a */
[----:B------:R0:W-:Y:S01]  /*3b30*/  STL [R1+0x24], R5 ;  /* 0x0000240501007387 */ /* 0x0001e20000100800 */
[C---:B------:R-:W-:Y:S01]  /*3b40*/  IMAD.HI.U32 R10, R2.reuse, R8, RZ ;  /* 0x00000008020a7227 */ /* 0x040fe200078e00ff */
[----:B------:R-:W-:Y:S02]  /*3b50*/  IABS R12, R37 ;  /* 0x00000025000c7213 */ /* 0x000fe40000000000 */
[----:B------:R-:W4:Y:S01]  /*3b60*/  LDL R36, [R1+0xbf0] ;  /* 0x000bf00001247983 */ /* 0x000f220000100800 */
[----:B------:R-:W-:Y:S02]  /*3b70*/  IMAD.MOV R11, RZ, RZ, -R10 ;  /* 0x000000ffff0b7224 */ /* 0x000fe400078e0a0a */
[----:B0-----:R-:W-:Y:S02]  /*3b80*/  IMAD R5, R61, R13, R6 ;  /* 0x0000000d3d057224 */ /* 0x001fe400078e0206 */
[----:B------:R-:W-:-:S03]  /*3b90*/  IMAD.HI.U32 R14, R2, R7, RZ ;  /* 0x00000007020e7227 */ /* 0x000fc600078e00ff */
[----:B------:R0:W-:Y:S01]  /*3ba0*/  STL [R1+0x20], R5 ;  /* 0x0000200501007387 */ /* 0x0001e20000100800 */
[----:B------:R-:W-:-:S03]  /*3bb0*/  IMAD R6, R61, R11, R8 ;  /* 0x0000000b3d067224 */ /* 0x000fc600078e0208 */
[----:B------:R-:W4:Y:S01]  /*3bc0*/  LDL R37, [R1+0xbf4] ;  /* 0x000bf40001257983 */ /* 0x000f220000100800 */
[----:B------:R-:W-:-:S03]  /*3bd0*/  IMAD.MOV R10, RZ, RZ, -R14 ;  /* 0x000000ffff0a7224 */ /* 0x000fc600078e0a0e */
[----:B------:R-:W-:Y:S01]  /*3be0*/  STL [R1+0x1c], R6 ;  /* 0x00001c0601007387 */ /* 0x000fe20000100800 */
[----:B------:R-:W-:Y:S01]  /*3bf0*/  IMAD R7, R61, R10, R7 ;  /* 0x0000000a3d077224 */ /* 0x000fe200078e0207 */
[----:B0-----:R-:W-:Y:S02]  /*3c00*/  IABS R5, R38 ;  /* 0x0000002600057213 */ /* 0x001fe40000000000 */
[----:B------:R-:W4:Y:S04]  /*3c10*/  LDL R38, [R1+0xbe8] ;  /* 0x000be80001267983 */ /* 0x000f280000100800 */
[----:B------:R0:W-:Y:S01]  /*3c20*/  STL [R1+0x18], R7 ;  /* 0x0000180701007387 */ /* 0x0001e20000100800 */
[----:B--2---:R-:W-:-:S03]  /*3c30*/  IABS R11, R39 ;  /* 0x00000027000b7213 */ /* 0x004fc60000000000 */
[----:B------:R-:W2:Y:S01]  /*3c40*/  LDL R39, [R1+0xbec] ;  /* 0x000bec0001277983 */ /* 0x000ea20000100800 */
[----:B------:R-:W-:-:S04]  /*3c50*/  IMAD.MOV.U32 R9, RZ, RZ, R12 ;  /* 0x000000ffff097224 */ /* 0x000fc800078e000c */
[----:B------:R-:W-:-:S04]  /*3c60*/  IMAD.HI.U32 R8, R2, R9, RZ ;  /* 0x0000000902087227 */ /* 0x000fc800078e00ff */
[----:B0-----:R-:W-:Y:S01]  /*3c70*/  IMAD.MOV R7, RZ, RZ, -R8 ;  /* 0x000000ffff077224 */ /* 0x001fe200078e0a08 */
[----:B------:R-:W-:Y:S01]  /*3c80*/  IABS R6, R25 ;  /* 0x0000001900067213 */ /* 0x000fe20000000000 */
[----:B------:R-:W-:-:S04]  /*3c90*/  IMAD.HI.U32 R12, R2, R5, RZ ;  /* 0x00000005020c7227 */ /* 0x000fc800078e00ff */
[----:B------:R-:W-:Y:S02]  /*3ca0*/  IMAD R9, R61, R7, R9 ;  /* 0x000000073d097224 */ /* 0x000fe400078e0209 */
[----:B------:R-:W-:Y:S02]  /*3cb0*/  IMAD.MOV.U32 R8, RZ, RZ, R11 ;  /* 0x000000ffff087224 */ /* 0x000fe400078e000b */
[C---:B------:R-:W-:Y:S01]  /*3cc0*/  IMAD.HI.U32 R11, R2.reuse, R6, RZ ;  /* 0x00000006020b7227 */ /* 0x040fe200078e00ff */
[----:B---3--:R-:W-:Y:S02]  /*3cd0*/  IABS R10, R27 ;  /* 0x0000001b000a7213 */ /* 0x008fe40000000000 */
[----:B------:R-:W3:Y:S03]  /*3ce0*/  LDL R27, [R1+0xbe0] ;  /* 0x000be000011b7983 */ /* 0x000ee60000100800 */
[----:B------:R-:W-:Y:S01]  /*3cf0*/  IMAD.MOV.U32 R7, RZ, RZ, R10 ;  /* 0x000000ffff077224 */ /* 0x000fe200078e000a */
[----:B------:R0:W-:Y:S01]  /*3d00*/  STL [R1+0x14], R9 ;  /* 0x0000140901007387 */ /* 0x0001e20000100800 */
[----:B------:R-:W-:-:S04]  /*3d10*/  IMAD.HI.U32 R10, R2, R8, RZ ;  /* 0x00000008020a7227 */ /* 0x000fc800078e00ff */
[----:B------:R-:W-:-:S04]  /*3d20*/  IMAD.HI.U32 R14, R2, R7, RZ ;  /* 0x00000007020e7227 */ /* 0x000fc800078e00ff */
[----:B0-----:R-:W-:Y:S01]  /*3d30*/  IMAD.MOV R9, RZ, RZ, -R12 ;  /* 0x000000ffff097224 */ /* 0x001fe200078e0a0c */
[----:B------:R-:W-:Y:S01]  /*3d40*/  IABS R12, R26 ;  /* 0x0000001a000c7213 */ /* 0x000fe20000000000 */
[----:B------:R-:W-:Y:S02]  /*3d50*/  IMAD.MOV R13, RZ, RZ, -R11 ;  /* 0x000000ffff0d7224 */ /* 0x000fe400078e0a0b */
[----:B------:R-:W-:Y:S02]  /*3d60*/  IMAD.MOV R11, RZ, RZ, -R10 ;  /* 0x000000ffff0b7224 */ /* 0x000fe400078e0a0a */
[----:B------:R-:W-:Y:S02]  /*3d70*/  IMAD R5, R61, R9, R5 ;  /* 0x000000093d057224 */ /* 0x000fe400078e0205 */
[----:B------:R-:W-:Y:S02]  /*3d80*/  IMAD.MOV.U32 R9, RZ, RZ, R12 ;  /* 0x000000ffff097224 */ /* 0x000fe400078e000c */
[----:B------:R-:W-:-:S02]  /*3d90*/  IMAD.MOV R10, RZ, RZ, -R14 ;  /* 0x000000ffff0a7224 */ /* 0x000fc400078e0a0e */
[C---:B------:R-:W-:Y:S02]  /*3da0*/  IMAD R12, R61.reuse, R13, R6 ;  /* 0x0000000d3d0c7224 */ /* 0x040fe400078e0206 */
[C---:B------:R-:W-:Y:S01]  /*3db0*/  IMAD R6, R61.reuse, R11, R8 ;  /* 0x0000000b3d067224 */ /* 0x040fe200078e0208 */
[----:B------:R4:W-:Y:S01]  /*3dc0*/  STL [R1+0x10], R5 ;  /* 0x0000100501007387 */ /* 0x0009e20000100800 */
[----:B------:R-:W-:-:S03]  /*3dd0*/  IMAD R10, R61, R10, R7 ;  /* 0x0000000a3d0a7224 */ /* 0x000fc600078e0207 */
[----:B------:R-:W-:Y:S01]  /*3de0*/  STL [R1+0xc], R12 ;  /* 0x00000c0c01007387 */ /* 0x000fe20000100800 */
[----:B----4-:R-:W-:-:S03]  /*3df0*/  IABS R5, R36 ;  /* 0x0000002400057213 */ /* 0x010fc60000000000 */
[----:B------:R-:W4:Y:S04]  /*3e00*/  LDL R36, [R1+0xbe4] ;  /* 0x000be40001247983 */ /* 0x000f280000100800 */
[----:B------:R0:W-:Y:S04]  /*3e10*/  STL [R1+0x8], R6 ;  /* 0x0000080601007387 */ /* 0x0001e80000100800 */
[----:B------:R2:W-:Y:S01]  /*3e20*/  STL [R1+0x4], R10 ;  /* 0x0000040a01007387 */ /* 0x0005e20000100800 */
[----:B0-----:R-:W-:-:S03]  /*3e30*/  IABS R6, R37 ;  /* 0x0000002500067213 */ /* 0x001fc60000000000 */
[----:B------:R-:W4:Y:S01]  /*3e40*/  LDL R37, [R1+0xbd8] ;  /* 0x000bd80001257983 */ /* 0x000f220000100800 */
[----:B------:R-:W-:-:S03]  /*3e50*/  IABS R7, R38 ;  /* 0x0000002600077213 */ /* 0x000fc60000000000 */
[----:B------:R-:W4:Y:S01]  /*3e60*/  LDL R38, [R1+0xbdc] ;  /* 0x000bdc0001267983 */ /* 0x000f220000100800 */
[----:B--2---:R-:W-:-:S03]  /*3e70*/  IABS R10, R39 ;  /* 0x00000027000a7213 */ /* 0x004fc60000000000 */
[----:B------:R-:W2:Y:S01]  /*3e80*/  LDL R39, [R1+0xbd0] ;  /* 0x000bd00001277983 */ /* 0x000ea20000100800 */
[----:B------:R-:W-:-:S04]  /*3e90*/  IMAD.HI.U32 R8, R2, R9, RZ ;  /* 0x0000000902087227 */ /* 0x000fc800078e00ff */
[----:B------:R-:W-:Y:S02]  /*3ea0*/  IMAD.MOV R8, RZ, RZ, -R8 ;  /* 0x000000ffff087224 */ /* 0x000fe400078e0a08 */
[----:B------:R-:W-:-:S04]  /*3eb0*/  IMAD.HI.U32 R12, R2, R5, RZ ;  /* 0x00000005020c7227 */ /* 0x000fc800078e00ff */
[----:B------:R-:W-:Y:S02]  /*3ec0*/  IMAD R9, R61, R8, R9 ;  /* 0x000000083d097224 */ /* 0x000fe400078e0209 */
[----:B------:R-:W-:Y:S02]  /*3ed0*/  IMAD.MOV.U32 R8, RZ, RZ, R10 ;  /* 0x000000ffff087224 */ /* 0x000fe400078e000a */
[C---:B------:R-:W-:Y:S01]  /*3ee0*/  IMAD.HI.U32 R11, R2.reuse, R6, RZ ;  /* 0x00000006020b7227 */ /* 0x040fe200078e00ff */
[----:B------:R0:W-:Y:S03]  /*3ef0*/  STL [R1], R9 ;  /* 0x0000000901007387 */ /* 0x0001e60000100800 */
[----:B------:R-:W-:-:S04]  /*3f00*/  IMAD.HI.U32 R10, R2, R7, RZ ;  /* 0x00000007020a7227 */ /* 0x000fc800078e00ff */
[----:B------:R-:W-:-:S04]  /*3f10*/  IMAD.HI.U32 R14, R2, R8, RZ ;  /* 0x00000008020e7227 */ /* 0x000fc800078e00ff */
[----:B0-----:R-:W-:Y:S02]  /*3f20*/  IMAD.MOV R9, RZ, RZ, -R12 ;  /* 0x000000ffff097224 */ /* 0x001fe400078e0a0c */
[----:B------:R-:W-:Y:S02]  /*3f30*/  IMAD.MOV R13, RZ, RZ, -R11 ;  /* 0x000000ffff0d7224 */ /* 0x000fe400078e0a0b */
[----:B------:R-:W-:Y:S02]  /*3f40*/  IMAD.MOV R10, RZ, RZ, -R10 ;  /* 0x000000ffff0a7224 */ /* 0x000fe400078e0a0a */
[C---:B------:R-:W-:Y:S02]  /*3f50*/  IMAD R5, R61.reuse, R9, R5 ;  /* 0x000000093d057224 */ /* 0x040fe400078e0205 */
[----:B------:R-:W-:Y:S02]  /*3f60*/  IMAD.MOV R11, RZ, RZ, -R14 ;  /* 0x000000ffff0b7224 */ /* 0x000fe400078e0a0e */
[C---:B------:R-:W-:Y:S01]  /*3f70*/  IMAD R6, R61.reuse, R13, R6 ;  /* 0x0000000d3d067224 */ /* 0x040fe200078e0206 */
[----:B---3--:R-:W-:Y:S01]  /*3f80*/  IABS R12, R27 ;  /* 0x0000001b000c7213 */ /* 0x008fe20000000000 */
[C---:B------:R-:W-:Y:S01]  /*3f90*/  IMAD R7, R61.reuse, R10, R7 ;  /* 0x0000000a3d077224 */ /* 0x040fe200078e0207 */
[----:B------:R-:W3:Y:S01]  /*3fa0*/  LDL R27, [R1+0xbd4] ;  /* 0x000bd400011b7983 */ /* 0x000ee20000100800 */
[----:B------:R-:W-:-:S03]  /*3fb0*/  IMAD R8, R61, R11, R8 ;  /* 0x0000000b3d087224 */ /* 0x000fc600078e0208 */
[----:B------:R-:W-:Y:S04]  /*3fc0*/  STL [R1+0xe78], R5 ;  /* 0x000e780501007387 */ /* 0x000fe80000100800 */
[----:B------:R0:W-:Y:S04]  /*3fd0*/  STL [R1+0xe74], R6 ;  /* 0x000e740601007387 */ /* 0x0001e80000100800 */
[----:B------:R-:W-:Y:S01]  /*3fe0*/  STL [R1+0xe70], R7 ;  /* 0x000e700701007387 */ /* 0x000fe20000100800 */
[----:B------:R-:W-:Y:S01]  /*3ff0*/  IMAD.MOV.U32 R9, RZ, RZ, R12 ;  /* 0x000000ffff097224 */ /* 0x000fe200078e000c */
[----:B----4-:R-:W-:-:S02]  /*4000*/  IABS R10, R36 ;  /* 0x00000024000a7213 */ /* 0x010fc40000000000 */
[----:B------:R-:W4:Y:S04]  /*4010*/  LDL R36, [R1+0xbc8] ;  /* 0x000bc80001247983 */ /* 0x000f280000100800 */
[----:B------:R-:W-:Y:S01]  /*4020*/  STL [R1+0xe7c], R8 ;  /* 0x000e7c0801007387 */ /* 0x000fe20000100800 */
[----:B------:R-:W-:-:S03]  /*4030*/  IABS R11, R37 ;  /* 0x00000025000b7213 */ /* 0x000fc60000000000 */
        /* <DEDUP_REMOVED lines=10> */
[----:B------:R-:W-:-:S04]  /*40e0*/  IMAD.HI.U32 R16, R2, R11, RZ ;  /* 0x0000000b02107227 */ /* 0x000fc800078e00ff */
[----:B------:R-:W-:-:S04]  /*40f0*/  IMAD.HI.U32 R15, R2, R12, RZ ;  /* 0x0000000c020f7227 */ /* 0x000fc800078e00ff */
[----:B------:R-:W-:Y:S02]  /*4100*/  IMAD.MOV R14, RZ, RZ, -R17 ;  /* 0x000000ffff0e7224 */ /* 0x000fe400078e0a11 */
[----:B------:R-:W-:-:S04]  /*4110*/  IMAD.HI.U32 R19, R2, R13, RZ ;  /* 0x0000000d02137227 */ /* 0x000fc800078e00ff */
[----:B------:R-:W-:Y:S02]  /*4120*/  IMAD.MOV R18, RZ, RZ, -R16 ;  /* 0x000000ffff127224 */ /* 0x000fe400078e0a10 */
[----:B------:R-:W-:Y:S02]  /*4130*/  IMAD.MOV R15, RZ, RZ, -R15 ;  /* 0x000000ffff0f7224 */ /* 0x000fe400078e0a0f */
[C---:B------:R-:W-:Y:S02]  /*4140*/  IMAD R10, R61.reuse, R14, R10 ;  /* 0x0000000e3d0a7224 */ /* 0x040fe400078e020a */
[----:B------:R-:W-:Y:S02]  /*4150*/  IMAD.MOV R16, RZ, RZ, -R19 ;  /* 0x000000ffff107224 */ /* 0x000fe400078e0a13 */
[C---:B------:R-:W-:Y:S01]  /*4160*/  IMAD R11, R61.reuse, R18, R11 ;  /* 0x000000123d0b7224 */ /* 0x040fe200078e020b */
[----:B------:R-:W-:Y:S01]  /*4170*/  STL [R1+0xe80], R9 ;  /* 0x000e800901007387 */ /* 0x000fe20000100800 */
[C---:B------:R-:W-:Y:S01]  /*4180*/  IMAD R12, R61.reuse, R15, R12 ;  /* 0x0000000f3d0c7224 */ /* 0x040fe200078e020c */
[----:B---3--:R-:W-:Y:S01]  /*4190*/  IABS R17, R27 ;  /* 0x0000001b00117213 */ /* 0x008fe20000000000 */
[----:B------:R-:W-:Y:S01]  /*41a0*/  IMAD R13, R61, R16, R13 ;  /* 0x000000103d0d7224 */ /* 0x000fe200078e020d */
[----:B------:R-:W3:Y:S04]  /*41b0*/  LDL R27, [R1+0xbb8] ;  /* 0x000bb800011b7983 */ /* 0x000ee80000100800 */
[----:B------:R-:W-:Y:S04]  /*41c0*/  STL [R1+0xe84], R10 ;  /* 0x000e840a01007387 */ /* 0x000fe80000100800 */
[----:B------:R-:W-:Y:S04]  /*41d0*/  STL [R1+0xe88], R11 ;  /* 0x000e880b01007387 */ /* 0x000fe80000100800 */
        /* <DEDUP_REMOVED lines=26> */
[----:B------:R-:W-:-:S02]  /*4380*/  IMAD R17, R61, R20, R17 ;  /* 0x000000143d117224 */ /* 0x000fc400078e0211 */
[----:B------:R-:W-:Y:S01]  /*4390*/  IMAD R18, R61, R21, R18 ;  /* 0x000000153d127224 */ /* 0x000fe200078e0212 */
[----:B------:R-:W2:Y:S04]  /*43a0*/  LDL R31, [R1+0xbac] ;  /* 0x000bac00011f7983 */ /* 0x000ea80000100800 */
[----:B------:R1:W-:Y:S04]  /*43b0*/  STL [R1+0xe64], R15 ;  /* 0x000e640f01007387 */ /* 0x0003e80000100800 */
[----:B------:R-:W-:Y:S04]  /*43c0*/  STL [R1+0xe68], R16 ;  /* 0x000e681001007387 */ /* 0x000fe80000100800 */
[----:B------:R-:W-:Y:S01]  /*43d0*/  STL [R1+0xe6c], R17 ;  /* 0x000e6c1101007387 */ /* 0x000fe20000100800 */
[----:B---3--:R-:W-:-:S05]  /*43e0*/  IABS R22, R27 ;  /* 0x0000001b00167213 */ /* 0x008fca0000000000 */
[----:B------:R-:W-:Y:S01]  /*43f0*/  IMAD.MOV.U32 R19, RZ, RZ, R22 ;  /* 0x000000ffff137224 */ /* 0x000fe200078e0016 */
[----:B----4-:R-:W-:Y:S02]  /*4400*/  IABS R20, R36 ;  /* 0x0000002400147213 */ /* 0x010fe40000000000 */
[----:B------:R-:W3:Y:S04]  /*4410*/  LDL R36, [R1+0xba0] ;  /* 0x000ba00001247983 */ /* 0x000ee80000100800 */
[----:B------:R4:W-:Y:S01]  /*4420*/  STL [R1+0xe98], R18 ;  /* 0x000e981201007387 */ /* 0x0009e20000100800 */
        /* <DEDUP_REMOVED lines=24> */
[----:B------:R-:W-:Y:S04]  /*45b0*/  STL [R1+0xea0], R20 ;  /* 0x000ea01401007387 */ /* 0x000fe80000100800 */
[----:B------:R-:W-:Y:S04]  /*45c0*/  STL [R1+0xea4], R21 ;  /* 0x000ea41501007387 */ /* 0x000fe80000100800 */
[----:B------:R-:W-:Y:S01]  /*45d0*/  STL [R1+0xea8], R22 ;  /* 0x000ea81601007387 */ /* 0x000fe20000100800 */
[----:B------:R-:W-:-:S03]  /*45e0*/  IABS R27, R31 ;  /* 0x0000001f001b7213 */ /* 0x000fc60000000000 */
[----:B------:R-:W2:Y:S02]  /*45f0*/  LDL R35, [R1+0xb94] ;  /* 0x000b940001237983 */ /* 0x000ea40000100800 */
[----:B------:R-:W-:Y:S01]  /*4600*/  IMAD.MOV.U32 R24, RZ, RZ, R27 ;  /* 0x000000ffff187224 */ /* 0x000fe200078e001b */
[----:B---3--:R-:W-:Y:S02]  /*4610*/  IABS R25, R36 ;  /* 0x0000002400197213 */ /* 0x008fe40000000000 */
[----:B------:R-:W3:Y:S04]  /*4620*/  LDL R36, [R1+0xb8c] ;  /* 0x000b8c0001247983 */ /* 0x000ee80000100800 */
[----:B------:R0:W-:Y:S04]  /*4630*/  STL [R1+0xeac], R23 ;  /* 0x000eac1701007387 */ /* 0x0001e80000100800 */
[----:B------:R-:W3:Y:S04]  /*4640*/  LDL R47, [R1+0xb78] ;  /* 0x000b7800012f7983 */ /* 0x000ee80000100800 */
[----:B------:R-:W3:Y:S01]  /*4650*/  LDL R41, [R1+0xb70] ;  /* 0x000b700001297983 */ /* 0x000ee20000100800 */
[----:B----4-:R-:W-:-:S03]  /*4660*/  IABS R26, R37 ;  /* 0x00000025001a7213 */ /* 0x010fc60000000000 */
[----:B------:R-:W4:Y:S01]  /*4670*/  LDL R37, [R1+0xb88] ;  /* 0x000b880001257983 */ /* 0x000f220000100800 */
[----:B------:R-:W-:-:S03]  /*4680*/  IABS R27, R38 ;  /* 0x00000026001b7213 */ /* 0x000fc60000000000 */
[----:B------:R-:W4:Y:S04]  /*4690*/  LDL R38, [R1+0xb80] ;  /* 0x000b800001267983 */ /* 0x000f280000100800 */
[----:B------:R-:W4:Y:S04]  /*46a0*/  LDL R40, [R1+0xb7c] ;  /* 0x000b7c0001287983 */ /* 0x000f280000100800 */
[----:B------:R-:W4:Y:S01]  /*46b0*/  LDL R51, [R1+0xb6c] ;  /* 0x000b6c0001337983 */ /* 0x000f220000100800 */
[----:B--2---:R-:W-:Y:S01]  /*46c0*/  IABS R29, R39 ;  /* 0x00000027001d7213 */ /* 0x004fe20000000000 */
[----:B------:R-:W-:-:S02]  /*46d0*/  IMAD.HI.U32 R28, R2, R24, RZ ;  /* 0x00000018021c7227 */ /* 0x000fc400078e00ff */
[----:B------:R-:W2:Y:S02]  /*46e0*/  LDL R39, [R1+0xb84] ;  /* 0x000b840001277983 */ /* 0x000ea40000100800 */
[----:B------:R-:W-:Y:S02]  /*46f0*/  IMAD.MOV R28, RZ, RZ, -R28 ;  /* 0x000000ffff1c7224 */ /* 0x000fe400078e0a1c */
[----:B------:R-:W2:Y:S01]  /*4700*/  LDL R42, [R1+0xb74] ;  /* 0x000b7400012a7983 */ /* 0x000ea20000100800 */
[----:B------:R-:W-:-:S03]  /*4710*/  IMAD.HI.U32 R32, R2, R25, RZ ;  /* 0x0000001902207227 */ /* 0x000fc600078e00ff */
[----:B------:R-:W2:Y:S01]  /*4720*/  LDL R43, [R1+0xb68] ;  /* 0x000b6800012b7983 */ /* 0x000ea20000100800 */
[C---:B------:R-:W-:Y:S02]  /*4730*/  IMAD R24, R61.reuse, R28, R24 ;  /* 0x0000001c3d187224 */ /* 0x040fe400078e0218 */
[----:B------:R-:W-:Y:S01]  /*4740*/  IMAD.MOV.U32 R28, RZ, RZ, R29 ;  /* 0x000000ffff1c7224 */ /* 0x000fe200078e001d */
[----:B------:R-:W2:Y:S01]  /*4750*/  LDL R45, [R1+0xb60] ;  /* 0x000b6000012d7983 */ /* 0x000ea20000100800 */
[----:B------:R-:W-:Y:S02]  /*4760*/  IMAD.MOV R29, RZ, RZ, -R32 ;  /* 0x000000ffff1d7224 */ /* 0x000fe400078e0a20 */
[C---:B------:R-:W-:Y:S01]  /*4770*/  IMAD.HI.U32 R31, R2.reuse, R26, RZ ;  /* 0x0000001a021f7227 */ /* 0x040fe200078e00ff */
[----:B------:R-:W2:Y:S03]  /*4780*/  LDL R46, [R1+0xb64] ;  /* 0x000b6400012e7983 */ /* 0x000ea60000100800 */
[----:B------:R-:W-:Y:S01]  /*4790*/  IMAD.HI.U32 R30, R2, R27, RZ ;  /* 0x0000001b021e7227 */ /* 0x000fe200078e00ff */
[----:B------:R-:W2:Y:S03]  /*47a0*/  LDL R49, [R1+0xb5c] ;  /* 0x000b5c0001317983 */ /* 0x000ea60000100800 */
[----:B------:R-:W-:Y:S01]  /*47b0*/  IMAD R25, R61, R29, R25 ;  /* 0x0000001d3d197224 */ /* 0x000fe200078e0219 */
[----:B------:R-:W2:Y:S01]  /*47c0*/  LDL R55, [R1+0xb54] ;  /* 0x000b540001377983 */ /* 0x000ea20000100800 */
[----:B------:R-:W-:-:S02]  /*47d0*/  IMAD.MOV R33, RZ, RZ, -R31 ;  /* 0x000000ffff217224 */ /* 0x000fc400078e0a1f */
[----:B------:R-:W-:Y:S01]  /*47e0*/  IMAD.MOV R30, RZ, RZ, -R30 ;  /* 0x000000ffff1e7224 */ /* 0x000fe200078e0a1e */
[----:B------:R-:W2:Y:S01]  /*47f0*/  LDL R53, [R1+0xb50] ;  /* 0x000b500001357983 */ /* 0x000ea20000100800 */
[C---:B------:R-:W-:Y:S02]  /*4800*/  IMAD R26, R61.reuse, R33, R26 ;  /* 0x000000213d1a7224 */ /* 0x040fe400078e021a */
[----:B------:R-:W-:Y:S01]  /*4810*/  IMAD R27, R61, R30, R27 ;  /* 0x0000001e3d1b7224 */ /* 0x000fe200078e021b */
[----:B------:R-:W2:Y:S04]  /*4820*/  LDL R50, [R1+0xb48] ;  /* 0x000b480001327983 */ /* 0x000ea80000100800 */
[----:B------:R-:W2:Y:S01]  /*4830*/  LDL R54, [R1+0xb40] ;  /* 0x000b400001367983 */ /* 0x000ea20000100800 */
[----:B------:R-:W-:Y:S01]  /*4840*/  IABS R32, R34 ;  /* 0x0000002200207213 */ /* 0x000fe20000000000 */
[----:B------:R-:W-:-:S02]  /*4850*/  IMAD.HI.U32 R34, R2, R28, RZ ;  /* 0x0000001c02227227 */ /* 0x000fc400078e00ff */
[----:B------:R-:W2:Y:S02]  /*4860*/  LDL R57, [R1+0xb38] ;  /* 0x000b380001397983 */ /* 0x000ea40000100800 */
[----:B------:R-:W-:Y:S02]  /*4870*/  IMAD.MOV.U32 R29, RZ, RZ, R32 ;  /* 0x000000ffff1d7224 */ /* 0x000fe400078e0020 */
[----:B------:R-:W2:Y:S01]  /*4880*/  LDL R56, [R1+0xb44] ;  /* 0x000b440001387983 */ /* 0x000ea20000100800 */
[----:B------:R-:W-:Y:S02]  /*4890*/  IMAD.MOV R31, RZ, RZ, -R34 ;  /* 0x000000ffff1f7224 */ /* 0x000fe400078e0a22 */
[----:B------:R-:W-:Y:S01]  /*48a0*/  IMAD.HI.U32 R33, R2, R29, RZ ;  /* 0x0000001d02217227 */ /* 0x000fe200078e00ff */
[----:B------:R-:W2:Y:S04]  /*48b0*/  LDL R58, [R1+0xb3c] ;  /* 0x000b3c00013a7983 */ /* 0x000ea80000100800 */
[----:B0-----:R-:W2:Y:S01]  /*48c0*/  LDL R6, [R1+0xb2c] ;  /* 0x000b2c0001067983 */ /* 0x001ea20000100800 */
[----:B------:R-:W-:Y:S01]  /*48d0*/  IABS R30, R35 ;  /* 0x00000023001e7213 */ /* 0x000fe20000000000 */
[----:B------:R-:W-:-:S02]  /*48e0*/  IMAD.MOV R33, RZ, RZ, -R33 ;  /* 0x000000ffff217224 */ /* 0x000fc400078e0a21 */
[----:B------:R-:W2:Y:S01]  /*48f0*/  LDL R59, [R1+0xb30] ;  /* 0x000b3000013b7983 */ /* 0x000ea20000100800 */
[C---:B------:R-:W-:Y:S02]  /*4900*/  IMAD R28, R61.reuse, R31, R28 ;  /* 0x0000001f3d1c7224 */ /* 0x040fe400078e021c */
[----:B------:R-:W-:Y:S01]  /*4910*/  IMAD R29, R61, R33, R29 ;  /* 0x000000213d1d7224 */ /* 0x000fe200078e021d */
[----:B------:R-:W2:Y:S01]  /*4920*/  LDL R5, [R1+0xb18] ;  /* 0x000b180001057983 */ /* 0x000ea20000100800 */
[----:B---3--:R-:W-:Y:S02]  /*4930*/  IABS R31, R36 ;  /* 0x00000024001f7213 */ /* 0x008fe40000000000 */
[----:B----4-:R-:W-:-:S05]  /*4940*/  IABS R32, R37 ;  /* 0x0000002500207213 */ /* 0x010fca0000000000 */
[----:B------:R-:W-:Y:S01]  /*4950*/  IMAD.HI.U32 R35, R2, R32, RZ ;  /* 0x0000002002237227 */ /* 0x000fe200078e00ff */
[----:B------:R-:W-:-:S03]  /*4960*/  IABS R34, R38 ;  /* 0x0000002600227213 */ /* 0x000fc60000000000 */
[----:B------:R-:W-:Y:S02]  /*4970*/  IMAD.MOV R35, RZ, RZ, -R35 ;  /* 0x000000ffff237224 */ /* 0x000fe400078e0a23 */
[----:B------:R-:W-:-:S04]  /*4980*/  IMAD.HI.U32 R37, R2, R30, RZ ;  /* 0x0000001e02257227 */ /* 0x000fc800078e00ff */
[----:B------:R-:W-:Y:S02]  /*4990*/  IMAD.MOV.U32 R33, RZ, RZ, R34 ;  /* 0x000000ffff217224 */ /* 0x000fe400078e0022 */
[----:B------:R-:W-:Y:S01]  /*49a0*/  IMAD R32, R61, R35, R32 ;  /* 0x000000233d207224 */ /* 0x000fe200078e0220 */
[----:B------:R-:W-:Y:S01]  /*49b0*/  IABS R35, R47 ;  /* 0x0000002f00237213 */ /* 0x000fe20000000000 */
[----:B------:R-:W-:Y:S01]  /*49c0*/  IMAD.MOV R34, RZ, RZ, -R37 ;  /* 0x000000ffff227224 */ /* 0x000fe200078e0a25 */
[----:B------:R-:W3:Y:S01]  /*49d0*/  LDL R47, [R1+0xb58] ;  /* 0x000b5800012f7983 */ /* 0x000ee20000100800 */
[----:B------:R-:W-:-:S04]  /*49e0*/  IMAD.HI.U32 R36, R2, R31, RZ ;  /* 0x0000001f02247227 */ /* 0x000fc800078e00ff */
[----:B------:R-:W-:Y:S02]  /*49f0*/  IMAD.MOV R38, RZ, RZ, -R36 ;  /* 0x000000ffff267224 */ /* 0x000fe400078e0a24 */
[----:B------:R-:W-:Y:S01]  /*4a00*/  IMAD R30, R61, R34, R30 ;  /* 0x000000223d1e7224 */ /* 0x000fe200078e021e */
[----:B--2---:R-:W-:Y:S01]  /*4a10*/  IABS R37, R39 ;  /* 0x0000002700257213 */ /* 0x004fe20000000000 */
[----:B------:R-:W-:-:S04]  /*4a20*/  IMAD.HI.U32 R39, R2, R33, RZ ;  /* 0x0000002102277227 */ /* 0x000fc800078e00ff */
[----:B------:R-:W-:Y:S01]  /*4a30*/  IMAD.MOV.U32 R34, RZ, RZ, R37 ;  /* 0x000000ffff227224 */ /* 0x000fe200078e0025 */
[----:B------:R-:W-:Y:S01]  /*4a40*/  IABS R37, R41 ;  /* 0x0000002900257213 */ /* 0x000fe20000000000 */
[----:B------:R-:W-:-:S04]  /*4a50*/  IMAD.MOV R36, RZ, RZ, -R39 ;  /* 0x000000ffff247224 */ /* 0x000fc800078e0a27 */
[----:B------:R-:W-:Y:S01]  /*4a60*/  IMAD R33, R61, R36, R33 ;  /* 0x000000243d217224 */ /* 0x000fe200078e0221 */
[----:B------:R-:W-:Y:S01]  /*4a70*/  IABS R36, R40 ;  /* 0x0000002800247213 */ /* 0x000fe20000000000 */
[----:B------:R-:W-:-:S04]  /*4a80*/  IMAD.HI.U32 R40, R2, R37, RZ ;  /* 0x0000002502287227 */ /* 0x000fc800078e00ff */
[----:B------:R-:W-:-:S04]  /*4a90*/  IMAD.MOV R40, RZ, RZ, -R40 ;  /* 0x000000ffff287224 */ /* 0x000fc800078e0a28 */
[C---:B------:R-:W-:Y:S01]  /*4aa0*/  IMAD R37, R61.reuse, R40, R37 ;  /* 0x000000283d257224 */ /* 0x040fe200078e0225 */
[----:B------:R-:W-:Y:S02]  /*4ab0*/  IABS R40, R51 ;  /* 0x0000003300287213 */ /* 0x000fe40000000000 */
[----:B------:R-:W2:Y:S01]  /*4ac0*/  LDL R51, [R1+0xb4c] ;  /* 0x000b4c0001337983 */ /* 0x000ea20000100800 */
[----:B------:R-:W-:Y:S02]  /*4ad0*/  IMAD R31, R61, R38, R31 ;  /* 0x000000263d1f7224 */ /* 0x000fe400078e021f */
[----:B------:R-:W-:Y:S01]  /*4ae0*/  IMAD.HI.U32 R38, R2, R34, RZ ;  /* 0x0000002202267227 */ /* 0x000fe200078e00ff */
[----:B------:R-:W-:-:S03]  /*4af0*/  IABS R39, R42 ;  /* 0x0000002a00277213 */ /* 0x000fc60000000000 */
[----:B------:R-:W-:Y:S02]  /*4b00*/  IMAD.MOV R38, RZ, RZ, -R38 ;  /* 0x000000ffff267224 */ /* 0x000fe400078e0a26 */
[----:B------:R-:W-:-:S04]  /*4b10*/  IMAD.HI.U32 R42, R2, R35, RZ ;  /* 0x00000023022a7227 */ /* 0x000fc800078e00ff */
[----:B------:R-:W-:Y:S02]  /*4b20*/  IMAD R34, R61, R38, R34 ;  /* 0x000000263d227224 */ /* 0x000fe400078e0222 */
[----:B------:R-:W-:Y:S02]  /*4b30*/  IMAD.MOV.U32 R38, RZ, RZ, R39 ;  /* 0x000000ffff267224 */ /* 0x000fe400078e0027 */
[----:B------:R-:W-:Y:S01]  /*4b40*/  IMAD.MOV R39, RZ, RZ, -R42 ;  /* 0x000000ffff277224 */ /* 0x000fe200078e0a2a */
[----:B------:R-:W-:Y:S01]  /*4b50*/  IABS R42, R43 ;  /* 0x0000002b002a7213 */ /* 0x000fe20000000000 */
[----:B------:R-:W-:-:S04]  /*4b60*/  IMAD.HI.U32 R41, R2, R36, RZ ;  /* 0x0000002402297227 */ /* 0x000fc800078e00ff */
[----:B------:R-:W-:Y:S02]  /*4b70*/  IMAD.MOV R43, RZ, RZ, -R41 ;  /* 0x000000ffff2b7224 */ /* 0x000fe400078e0a29 */
[----:B------:R-:W-:Y:S02]  /*4b80*/  IMAD R35, R61, R39, R35 ;  /* 0x000000273d237224 */ /* 0x000fe400078e0223 */
[----:B------:R-:W-:Y:S02]  /*4b90*/  IMAD.MOV.U32 R39, RZ, RZ, R42 ;  /* 0x000000ffff277224 */ /* 0x000fe400078e002a */
[----:B------:R-:W-:-:S04]  /*4ba0*/  IMAD.HI.U32 R44, R2, R38, RZ ;  /* 0x00000026022c7227 */ /* 0x000fc800078e00ff */
[----:B------:R-:W-:Y:S02]  /*4bb0*/  IMAD R36, R61, R43, R36 ;  /* 0x0000002b3d247224 */ /* 0x000fe400078e0224 */
[----:B------:R-:W-:-:S04]  /*4bc0*/  IMAD.HI.U32 R43, R2, R39, RZ ;  /* 0x00000027022b7227 */ /* 0x000fc800078e00ff */
[----:B------:R-:W-:Y:S02]  /*4bd0*/  IMAD.MOV R41, RZ, RZ, -R44 ;  /* 0x000000ffff297224 */ /* 0x000fe400078e0a2c */
[----:B------:R-:W-:Y:S02]  /*4be0*/  IMAD.MOV R43, RZ, RZ, -R43 ;  /* 0x000000ffff2b7224 */ /* 0x000fe400078e0a2b */
[C---:B------:R-:W-:Y:S01]  /*4bf0*/  IMAD R38, R61.reuse, R41, R38 ;  /* 0x000000293d267224 */ /* 0x040fe200078e0226 */
[----:B------:R-:W-:Y:S01]  /*4c00*/  IABS R41, R45 ;  /* 0x0000002d00297213 */ /* 0x000fe20000000000 */
[----:B------:R-:W-:Y:S01]  /*4c10*/  IMAD R39, R61, R43, R39 ;  /* 0x0000002b3d277224 */ /* 0x000fe200078e0227 */
[----:B------:R-:W-:-:S03]  /*4c20*/  IABS R42, R46 ;  /* 0x0000002e002a7213 */ /* 0x000fc60000000000 */
[----:B------:R-:W-:-:S04]  /*4c30*/  IMAD.HI.U32 R46, R2, R41, RZ ;  /* 0x00000029022e7227 */ /* 0x000fc800078e00ff */
[----:B------:R-:W-:-:S04]  /*4c40*/  IMAD.HI.U32 R45, R2, R42, RZ ;  /* 0x0000002a022d7227 */ /* 0x000fc800078e00ff */
[----:B------:R-:W-:Y:S02]  /*4c50*/  IMAD.MOV R48, RZ, RZ, -R46 ;  /* 0x000000ffff307224 */ /* 0x000fe400078e0a2e */
[----:B------:R-:W-:Y:S02]  /*4c60*/  IMAD.MOV R45, RZ, RZ, -R45 ;  /* 0x000000ffff2d7224 */ /* 0x000fe400078e0a2d */
[C---:B------:R-:W-:Y:S02]  /*4c70*/  IMAD R41, R61.reuse, R48, R41 ;  /* 0x000000303d297224 */ /* 0x040fe400078e0229 */
[----:B------:R-:W-:Y:S01]  /*4c80*/  IMAD R42, R61, R45, R42 ;  /* 0x0000002d3d2a7224 */ /* 0x000fe200078e022a */
[----:B---3--:R-:W-:Y:S01]  /*4c90*/  IABS R44, R47 ;  /* 0x0000002f002c7213 */ /* 0x008fe20000000000 */
[----:B------:R-:W-:-:S04]  /*4ca0*/  IMAD.HI.U32 R47, R2, R40, RZ ;  /* 0x00000028022f7227 */ /* 0x000fc800078e00ff */
[----:B------:R-:W-:Y:S02]  /*4cb0*/  IMAD.MOV.U32 R43, RZ, RZ, R44 ;  /* 0x000000ffff2b7224 */ /* 0x000fe400078e002c */
[----:B------:R-:W-:Y:S01]  /*4cc0*/  IMAD.MOV R44, RZ, RZ, -R47 ;  /* 0x000000ffff2c7224 */ /* 0x000fe200078e0a2f */
[----:B------:R-:W-:Y:S01]  /*4cd0*/  IABS R47, R49 ;  /* 0x00000031002f7213 */ /* 0x000fe20000000000 */
[----:B------:R-:W-:-:S04]  /*4ce0*/  IMAD.HI.U32 R49, R2, R43, RZ ;  /* 0x0000002b02317227 */ /* 0x000fc800078e00ff */
[C---:B------:R-:W-:Y:S02]  /*4cf0*/  IMAD R40, R61.reuse, R44, R40 ;  /* 0x0000002c3d287224 */ /* 0x040fe400078e0228 */
[----:B------:R-:W-:Y:S02]  /*4d00*/  IMAD.MOV R46, RZ, RZ, -R49 ;  /* 0x000000ffff2e7224 */ /* 0x000fe400078e0a31 */
[----:B------:R-:W-:Y:S02]  /*4d10*/  IMAD.MOV.U32 R44, RZ, RZ, R47 ;  /* 0x000000ffff2c7224 */ /* 0x000fe400078e002f */
[----:B------:R-:W-:Y:S01]  /*4d20*/  IMAD R43, R61, R46, R43 ;  /* 0x0000002e3d2b7224 */ /* 0x000fe200078e022b */
[----:B------:R-:W-:Y:S01]  /*4d30*/  IABS R46, R55 ;  /* 0x00000037002e7213 */ /* 0x000fe20000000000 */
[----:B------:R-:W-:Y:S01]  /*4d40*/  IMAD.HI.U32 R48, R2, R44, RZ ;  /* 0x0000002c02307227 */ /* 0x000fe200078e00ff */
[----:B------:R-:W3:Y:S01]  /*4d50*/  LDL R55, [R1+0xb34] ;  /* 0x000b340001377983 */ /* 0x000ee20000100800 */
[----:B------:R-:W-:-:S02]  /*4d60*/  IABS R45, R53 ;  /* 0x00000035002d7213 */ /* 0x000fc40000000000 */
[----:B------:R-:W-:Y:S01]  /*4d70*/  IMAD.MOV R48, RZ, RZ, -R48 ;  /* 0x000000ffff307224 */ /* 0x000fe200078e0a30 */
[----:B-1----:R-:W4:Y:S02]  /*4d80*/  LDL.LU R15, [R1+0x118] ;  /* 0x00011800010f7983 */ /* 0x002f240000300800 */
[----:B------:R-:W-:Y:S02]  /*4d90*/  IMAD.HI.U32 R52, R2, R45, RZ ;  /* 0x0000002d02347227 */ /* 0x000fe400078e00ff */
[----:B------:R-:W4:Y:S02]  /*4da0*/  LDL.LU R14, [R1+0x114] ;  /* 0x00011400010e7983 */ /* 0x000f240000300800 */
[----:B------:R-:W-:Y:S02]  /*4db0*/  IMAD R44, R61, R48, R44 ;  /* 0x000000303d2c7224 */ /* 0x000fe400078e022c */
[----:B------:R-:W4:Y:S01]  /*4dc0*/  LDL.LU R13, [R1+0x110] ;  /* 0x00011000010d7983 */ /* 0x000f220000300800 */
[----:B------:R-:W-:-:S03]  /*4dd0*/  IABS R47, R50 ;  /* 0x00000032002f7213 */ /* 0x000fc60000000000 */
[----:B------:R-:W4:Y:S02]  /*4de0*/  LDL R18, [R1+0xb20] ;  /* 0x000b200001127983 */ /* 0x000f240000100800 */
[C---:B------:R-:W-:Y:S02]  /*4df0*/  IMAD.HI.U32 R50, R2.reuse, R47, RZ ;  /* 0x0000002f02327227 */ /* 0x040fe400078e00ff */
[----:B------:R-:W4:Y:S02]  /*4e00*/  LDL.LU R12, [R1+0x10c] ;  /* 0x00010c00010c7983 */ /* 0x000f240000300800 */
[----:B------:R-:W-:Y:S02]  /*4e10*/  IMAD.MOV R50, RZ, RZ, -R50 ;  /* 0x000000ffff327224 */ /* 0x000fe400078e0a32 */
[----:B------:R-:W4:Y:S02]  /*4e20*/  LDL.LU R10, [R1+0x108] ;  /* 0x00010800010a7983 */ /* 0x000f240000300800 */
[----:B------:R-:W-:Y:S01]  /*4e30*/  IMAD R47, R61, R50, R47 ;  /* 0x000000323d2f7224 */ /* 0x000fe200078e022f */
[----:B------:R-:W-:Y:S01]  /*4e40*/  IABS R50, R56 ;  /* 0x0000003800327213 */ /* 0x000fe20000000000 */
[----:B------:R-:W4:Y:S04]  /*4e50*/  LDL.LU R9, [R1+0x104] ;  /* 0x0001040001097983 */ /* 0x000f280000300800 */
[----:B------:R-:W4:Y:S04]  /*4e60*/  LDL.LU R8, [R1+0x100] ;  /* 0x0001000001087983 */ /* 0x000f280000300800 */
[----:B------:R-:W4:Y:S01]  /*4e70*/  LDL.LU R7, [R1+0xfc] ;  /* 0x0000fc0001077983 */ /* 0x000f220000300800 */
[----:B--2---:R-:W-:Y:S01]  /*4e80*/  IABS R49, R51 ;  /* 0x0000003300317213 */ /* 0x004fe20000000000 */
[----:B------:R-:W-:-:S04]  /*4e90*/  IMAD.HI.U32 R51, R2, R46, RZ ;  /* 0x0000002e02337227 */ /* 0x000fc800078e00ff */
[----:B------:R-:W-:Y:S02]  /*4ea0*/  IMAD.MOV.U32 R48, RZ, RZ, R49 ;  /* 0x000000ffff307224 */ /* 0x000fe400078e0031 */
[----:B------:R-:W-:Y:S01]  /*4eb0*/  IMAD.MOV R49, RZ, RZ, -R52 ;  /* 0x000000ffff317224 */ /* 0x000fe200078e0a34 */
[----:B------:R-:W-:Y:S01]  /*4ec0*/  IABS R52, R54 ;  /* 0x0000003600347213 */ /* 0x000fe20000000000 */
[----:B------:R-:W-:-:S04]  /*4ed0*/  IMAD.HI.U32 R54, R2, R48, RZ ;  /* 0x0000003002367227 */ /* 0x000fc800078e00ff */
[----:B------:R-:W-:Y:S02]  /*4ee0*/  IMAD.MOV R53, RZ, RZ, -R51 ;  /* 0x000000ffff357224 */ /* 0x000fe400078e0a33 */
[----:B------:R-:W-:-:S04]  /*4ef0*/  IMAD.MOV R51, RZ, RZ, -R54 ;  /* 0x000000ffff337224 */ /* 0x000fc800078e0a36 */
[C---:B------:R-:W-:Y:S01]  /*4f00*/  IMAD R48, R61.reuse, R51, R48 ;  /* 0x000000333d307224 */ /* 0x040fe200078e0230 */
[----:B------:R-:W-:Y:S01]  /*4f10*/  IABS R51, R57 ;  /* 0x0000003900337213 */ /* 0x000fe20000000000 */
[----:B------:R-:W-:Y:S02]  /*4f20*/  IMAD R45, R61, R49, R45 ;  /* 0x000000313d2d7224 */ /* 0x000fe400078e022d */
[----:B------:R-:W-:Y:S02]  /*4f30*/  IMAD.MOV.U32 R49, RZ, RZ, R52 ;  /* 0x000000ffff317224 */ /* 0x000fe400078e0034 */
[----:B------:R-:W-:Y:S01]  /*4f40*/  IMAD.HI.U32 R56, R2, R51, RZ ;  /* 0x0000003302387227 */ /* 0x000fe200078e00ff */
[----:B------:R-:W-:-:S03]  /*4f50*/  IABS R52, R58 ;  /* 0x0000003a00347213 */ /* 0x000fc60000000000 */
[----:B------:R-:W-:-:S04]  /*4f60*/  IMAD.MOV R58, RZ, RZ, -R56 ;  /* 0x000000ffff3a7224 */ /* 0x000fc800078e0a38 */
[C---:B------:R-:W-:Y:S01]  /*4f70*/  IMAD R51, R61.reuse, R58, R51 ;  /* 0x0000003a3d337224 */ /* 0x040fe200078e0233 */
[----:B------:R-:W-:Y:S02]  /*4f80*/  IABS R58, R6 ;  /* 0x00000006003a7213 */ /* 0x000fe40000000000 */
[----:B------:R-:W2:Y:S04]  /*4f90*/  LDL.LU R6, [R1+0xf8] ;  /* 0x0000f80001067983 */ /* 0x000ea80000300800 */
[----:B------:R-:W2:Y:S04]  /*4fa0*/  LDL.LU R23, [R1+0xf4] ;  /* 0x0000f40001177983 */ /* 0x000ea80000300800 */
[----:B------:R-:W2:Y:S04]  /*4fb0*/  LDL.LU R21, [R1+0xf0] ;  /* 0x0000f00001157983 */ /* 0x000ea80000300800 */
[----:B------:R-:W2:Y:S04]  /*4fc0*/  LDL.LU R20, [R1+0xec] ;  /* 0x0000ec0001147983 */ /* 0x000ea80000300800 */
[----:B------:R-:W2:Y:S04]  /*4fd0*/  LDL.LU R17, [R1+0xe8] ;  /* 0x0000e80001117983 */ /* 0x000ea80000300800 */
[----:B------:R-:W2:Y:S01]  /*4fe0*/  LDL.LU R16, [R1+0xe4] ;  /* 0x0000e40001107983 */ /* 0x000ea20000300800 */
[----:B------:R-:W-:Y:S01]  /*4ff0*/  IABS R19, c[0x0][0x178] ;  /* 0x00005e0000137a13 */ /* 0x000fe20000000000 */
[C---:B------:R-:W-:Y:S01]  /*5000*/  IMAD R46, R61.reuse, R53, R46 ;  /* 0x000000353d2e7224 */ /* 0x040fe200078e022e */
[----:B------:R-:W-:Y:S01]  /*5010*/  ISETP.GT.U32.AND P1, PT, R61, R4, PT ;  /* 0x000000043d00720c */ /* 0x000fe20003f24070 */
[C---:B------:R-:W-:Y:S01]  /*5020*/  IMAD.HI.U32 R57, R2.reuse, R50, RZ ;  /* 0x0000003202397227 */ /* 0x040fe200078e00ff */
[----:B------:R-:W-:Y:S01]  /*5030*/  ISETP.GT.U32.AND P3, PT, R19, R3, PT ;  /* 0x000000031300720c */ /* 0x000fe20003f64070 */
[----:B------:R-:W2:Y:S02]  /*5040*/  LDL.LU R11, [R1+0xe0] ;  /* 0x0000e000010b7983 */ /* 0x000ea40000300800 */
[----:B------:R-:W-:-:S04]  /*5050*/  IMAD.HI.U32 R53, R2, R49, RZ ;  /* 0x0000003102357227 */ /* 0x000fc800078e00ff */
[----:B------:R-:W-:-:S04]  /*5060*/  IMAD.MOV R53, RZ, RZ, -R53 ;  /* 0x000000ffff357224 */ /* 0x000fc800078e0a35 */
[----:B------:R-:W-:Y:S02]  /*5070*/  IMAD R49, R61, R53, R49 ;  /* 0x000000353d317224 */ /* 0x000fe400078e0231 */
[----:B------:R-:W-:Y:S01]  /*5080*/  @!P3 IMAD.IADD R3, R3, 0x1, -R19 ;  /* 0x000000010303b824 */ /* 0x000fe200078e0a13 */
[----:B------:R-:W-:Y:S01]  /*5090*/  ISETP.GT.U32.AND P5, PT, R19, R0, PT ;  /* 0x000000001300720c */ /* 0x000fe20003fa4070 */
[----:B------:R-:W-:-:S03]  /*50a0*/  @!P1 IMAD.IADD R4, R4, 0x1, -R61 ;  /* 0x0000000104049824 */ /* 0x000fc600078e0a3d */
[----:B------:R-:W-:Y:S02]  /*50b0*/  ISETP.GT.U32.AND P1, PT, R19, R3, PT ;  /* 0x000000031300720c */ /* 0x000fe40003f24070 */
[----:B---3--:R-:W-:Y:S02]  /*50c0*/  IABS R54, R55 ;  /* 0x0000003700367213 */ /* 0x008fe40000000000 */
[----:B----4-:R-:W-:-:S03]  /*50d0*/  ISETP.GT.U32.AND P0, PT, R61, R15, PT ;  /* 0x0000000f3d00720c */ /* 0x010fc60003f04070 */
[----:B------:R-:W-:Y:S02]  /*50e0*/  IMAD.MOV.U32 R53, RZ, RZ, R54 ;  /* 0x000000ffff357224 */ /* 0x000fe400078e0036 */
[----:B------:R-:W-:Y:S01]  /*50f0*/  IMAD.MOV R54, RZ, RZ, -R57 ;  /* 0x000000ffff367224 */ /* 0x000fe200078e0a39 */
[----:B------:R-:W-:Y:S01]  /*5100*/  IABS R57, R59 ;  /* 0x0000003b00397213 */ /* 0x000fe20000000000 */
[----:B------:R-:W-:Y:S01]  /*5110*/  IMAD.HI.U32 R55, R2, R52, RZ ;  /* 0x0000003402377227 */ /* 0x000fe200078e00ff */
[----:B------:R-:W-:-:S03]  /*5120*/  ISETP.GT.U32.AND P4, PT, R61, R13, PT ;  /* 0x0000000d3d00720c */ /* 0x000fc60003f84070 */
[----:B------:R-:W-:-:S04]  /*5130*/  IMAD.HI.U32 R59, R2, R53, RZ ;  /* 0x00000035023b7227 */ /* 0x000fc800078e00ff */
[----:B------:R-:W-:Y:S02]  /*5140*/  IMAD.MOV R56, RZ, RZ, -R55 ;  /* 0x000000ffff387224 */ /* 0x000fe400078e0a37 */
[----:B------:R-:W-:Y:S02]  /*5150*/  IMAD R50, R61, R54, R50 ;  /* 0x000000363d327224 */ /* 0x000fe400078e0232 */
[----:B------:R-:W-:Y:S02]  /*5160*/  IMAD.MOV.U32 R54, RZ, RZ, R57 ;  /* 0x000000ffff367224 */ /* 0x000fe400078e0039 */
[----:B------:R-:W-:Y:S02]  /*5170*/  IMAD.MOV R55, RZ, RZ, -R59 ;  /* 0x000000ffff377224 */ /* 0x000fe400078e0a3b */
[----:B------:R-:W-:Y:S01]  /*5180*/  @!P0 IMAD.IADD R15, R15, 0x1, -R61 ;  /* 0x000000010f0f8824 */ /* 0x000fe200078e0a3d */
[----:B------:R-:W-:Y:S01]  /*5190*/  ISETP.GT.U32.AND P0, PT, R61, R4, PT ;  /* 0x000000043d00720c */ /* 0x000fe20003f04070 */
[----:B------:R-:W-:-:S04]  /*51a0*/  IMAD.HI.U32 R59, R2, R54, RZ ;  /* 0x00000036023b7227 */ /* 0x000fc800078e00ff */
[----:B------:R-:W-:Y:S02]  /*51b0*/  IMAD R53, R61, R55, R53 ;  /* 0x000000373d357224 */ /* 0x000fe400078e0235 */
[----:B------:R-:W-:Y:S02]  /*51c0*/  IMAD.MOV.U32 R55, RZ, RZ, R58 ;  /* 0x000000ffff377224 */ /* 0x000fe400078e003a */
[----:B------:R-:W-:Y:S01]  /*51d0*/  @!P4 IMAD.IADD R13, R13, 0x1, -R61 ;  /* 0x000000010d0dc824 */ /* 0x000fe200078e0a3d */
[----:B------:R-:W-:Y:S01]  /*51e0*/  IABS R57, R60 ;  /* 0x0000003c00397213 */ /* 0x000fe20000000000 */
[----:B------:R-:W-:Y:S01]  /*51f0*/  IMAD.MOV R58, RZ, RZ, -R59 ;  /* 0x000000ffff3a7224 */ /* 0x000fe200078e0a3b */
[C---:B------:R-:W-:Y:S01]  /*5200*/  ISETP.GT.U32.AND P2, PT, R61.reuse, R14, PT ;  /* 0x0000000e3d00720c */ /* 0x040fe20003f44070 */
[----:B------:R-:W-:Y:S01]  /*5210*/  @!P5 IMAD.IADD R0, R0, 0x1, -R19 ;  /* 0x000000010000d824 */ /* 0x000fe200078e0a13 */
[C---:B------:R-:W-:Y:S01]  /*5220*/  ISETP.GT.U32.AND P6, PT, R61.reuse, R13, PT ;  /* 0x0000000d3d00720c */ /* 0x040fe20003fc4070 */
[----:B------:R-:W-:Y:S01]  /*5230*/  IMAD.HI.U32 R60, R2, R55, RZ ;  /* 0x00000037023c7227 */ /* 0x000fe200078e00ff */
[----:B------:R-:W-:-:S03]  /*5240*/  ISETP.GT.U32.AND P4, PT, R61, R10, PT ;  /* 0x0000000a3d00720c */ /* 0x000fc60003f84070 */
[----:B------:R-:W-:Y:S01]  /*5250*/  IMAD R52, R61, R56, R52 ;  /* 0x000000383d347224 */ /* 0x000fe200078e0234 */
[----:B------:R-:W-:Y:S01]  /*5260*/  IABS R56, R5 ;  /* 0x0000000500387213 */ /* 0x000fe20000000000 */
[----:B------:R-:W-:Y:S01]  /*5270*/  @!P1 IMAD.IADD R3, R3, 0x1, -R19 ;  /* 0x0000000103039824 */ /* 0x000fe200078e0a13 */
[C---:B------:R-:W-:Y:S01]  /*5280*/  ISETP.GT.U32.AND P1, PT, R61.reuse, R12, PT ;  /* 0x0000000c3d00720c */ /* 0x040fe20003f24070 */
[----:B------:R-:W-:Y:S01]  /*5290*/  IMAD R54, R61, R58, R54 ;  /* 0x0000003a3d367224 */ /* 0x000fe200078e0236 */
[----:B------:R-:W-:Y:S01]  /*52a0*/  ISETP.GT.U32.AND P3, PT, R19, R0, PT ;  /* 0x000000001300720c */ /* 0x000fe20003f64070 */
[----:B------:R-:W-:-:S04]  /*52b0*/  IMAD.HI.U32 R5, R2, R57, RZ ;  /* 0x0000003902057227 */ /* 0x000fc800078e00ff */
[----:B------:R-:W-:Y:S02]  /*52c0*/  IMAD.MOV R58, RZ, RZ, -R60 ;  /* 0x000000ffff3a7224 */ /* 0x000fe400078e0a3c */
[----:B------:R-:W-:Y:S01]  /*52d0*/  @!P0 IMAD.IADD R4, R4, 0x1, -R61 ;  /* 0x0000000104048824 */ /* 0x000fe200078e0a3d */
[C---:B------:R-:W-:Y:S01]  /*52e0*/  ISETP.GT.U32.AND P0, PT, R61.reuse, R9, PT ;  /* 0x000000093d00720c */ /* 0x040fe20003f04070 */
[C---:B------:R-:W-:Y:S02]  /*52f0*/  IMAD R55, R61.reuse, R58, R55 ;  /* 0x0000003a3d377224 */ /* 0x040fe400078e0237 */
[----:B------:R-:W-:Y:S02]  /*5300*/  IMAD.MOV R58, RZ, RZ, -R5 ;  /* 0x000000ffff3a7224 */ /* 0x000fe400078e0a05 */
[----:B------:R-:W3:Y:S01]  /*5310*/  LDL.LU R5, [R1+0xdc] ;  /* 0x0000dc0001057983 */ /* 0x000ee20000300800 */
[--C-:B------:R-:W-:Y:S01]  /*5320*/  @!P2 IMAD.IADD R14, R14, 0x1, -R61.reuse ;  /* 0x000000010e0ea824 */ /* 0x100fe200078e0a3d */
[----:B------:R-:W-:Y:S01]  /*5330*/  ISETP.GT.U32.AND P2, PT, R61, R15, PT ;  /* 0x0000000f3d00720c */ /* 0x000fe20003f44070 */
[----:B------:R-:W-:-:S02]  /*5340*/  @!P6 IMAD.IADD R13, R13, 0x1, -R61 ;  /* 0x000000010d0de824 */ /* 0x000fc400078e0a3d */
[----:B------:R-:W-:Y:S02]  /*5350*/  @!P1 IMAD.IADD R12, R12, 0x1, -R61 ;  /* 0x000000010c0c9824 */ /* 0x000fe400078e0a3d */
[----:B------:R-:W-:Y:S01]  /*5360*/  @!P3 IMAD.IADD R0, R0, 0x1, -R19 ;  /* 0x000000010000b824 */ /* 0x000fe200078e0a13 */
[C---:B------:R-:W-:Y:S01]  /*5370*/  ISETP.GT.U32.AND P3, PT, R61.reuse, R8, PT ;  /* 0x000000083d00720c */ /* 0x040fe20003f64070 */
[--C-:B------:R-:W-:Y:S01]  /*5380*/  @!P4 IMAD.IADD R10, R10, 0x1, -R61.reuse ;  /* 0x000000010a0ac824 */ /* 0x100fe200078e0a3d */
[----:B------:R-:W-:Y:S01]  /*5390*/  ISETP.GT.U32.AND P5, PT, R61, R14, PT ;  /* 0x0000000e3d00720c */ /* 0x000fe20003fa4070 */
[----:B------:R-:W-:-:S04]  /*53a0*/  @!P0 IMAD.IADD R9, R9, 0x1, -R61 ;  /* 0x0000000109098824 */ /* 0x000fc800078e0a3d */
[----:B------:R-:W-:Y:S01]  /*53b0*/  @!P2 IMAD.IADD R15, R15, 0x1, -R61 ;  /* 0x000000010f0fa824 */ /* 0x000fe200078e0a3d */
[----:B------:R-:W-:-:S05]  /*53c0*/  ISETP.GT.U32.AND P2, PT, R61, R7, PT ;  /* 0x000000073d00720c */ /* 0x000fca0003f44070 */
[--C-:B------:R-:W-:Y:S01]  /*53d0*/  @!P3 IMAD.IADD R8, R8, 0x1, -R61.reuse ;  /* 0x000000010808b824 */ /* 0x100fe200078e0a3d */
[----:B------:R-:W-:Y:S01]  /*53e0*/  STL [R1+0xe60], R4 ;  /* 0x000e600401007387 */ /* 0x000fe20000100800 */
[----:B------:R-:W-:-:S03]  /*53f0*/  @!P5 IMAD.IADD R14, R14, 0x1, -R61 ;  /* 0x000000010e0ed824 */ /* 0x000fc600078e0a3d */
[----:B------:R0:W-:Y:S01]  /*5400*/  STL [R1+0x118], R15 ;  /* 0x0001180f01007387 */ /* 0x0001e20000100800 */
[----:B------:R-:W-:Y:S01]  /*5410*/  IMAD R57, R61, R58, R57 ;  /* 0x0000003a3d397224 */ /* 0x000fe200078e0239 */
[----:B------:R-:W-:Y:S01]  /*5420*/  IABS R58, R18 ;  /* 0x00000012003a7213 */ /* 0x000fe20000000000 */
[----:B------:R-:W-:Y:S01]  /*5430*/  @!P2 IMAD.IADD R7, R7, 0x1, -R61 ;  /* 0x000000010707a824 */ /* 0x000fe200078e0a3d */
[----:B0-----:R-:W4:Y:S04]  /*5440*/  LDL.LU R15, [R1+0xd8] ;  /* 0x0000d800010f7983 */ /* 0x001f280000300800 */
[----:B------:R0:W-:Y:S04]  /*5450*/  STL [R1+0x114], R14 ;  /* 0x0001140e01007387 */ /* 0x0001e80000100800 */
[----:B------:R-:W4:Y:S04]  /*5460*/  LDL.LU R19, [R1+0xd4] ;  /* 0x0000d40001137983 */ /* 0x000f280000300800 */
[----:B------:R-:W4:Y:S04]  /*5470*/  LDL.LU R18, [R1+0xd0] ;  /* 0x0000d00001127983 */ /* 0x000f280000300800 */
[----:B------:R1:W-:Y:S04]  /*5480*/  STL [R1+0x110], R13 ;  /* 0x0001100d01007387 */ /* 0x0003e80000100800 */
[----:B0-----:R-:W4:Y:S04]  /*5490*/  LDL.LU R14, [R1+0xcc] ;  /* 0x0000cc00010e7983 */ /* 0x001f280000300800 */
[----:B-1----:R-:W4:Y:S01]  /*54a0*/  LDL.LU R13, [R1+0xc8] ;  /* 0x0000c800010d7983 */ /* 0x002f220000300800 */
[----:B--2---:R-:W-:-:S02]  /*54b0*/  ISETP.GT.U32.AND P6, PT, R61, R23, PT ;  /* 0x000000173d00720c */ /* 0x004fc40003fc4070 */
[C---:B------:R-:W-:Y:S02]  /*54c0*/  ISETP.GT.U32.AND P1, PT, R61.reuse, R21, PT ;  /* 0x000000153d00720c */ /* 0x040fe40003f24070 */
[C---:B------:R-:W-:Y:S02]  /*54d0*/  ISETP.GT.U32.AND P4, PT, R61.reuse, R20, PT ;  /* 0x000000143d00720c */ /* 0x040fe40003f84070 */
[----:B------:R-:W-:-:S07]  /*54e0*/  ISETP.GT.U32.AND P0, PT, R61, R17, PT ;  /* 0x000000113d00720c */ /* 0x000fce0003f04070 */
[--C-:B------:R-:W-:Y:S01]  /*54f0*/  @!P6 IMAD.IADD R23, R23, 0x1, -R61.reuse ;  /* 0x000000011717e824 */ /* 0x100fe200078e0a3d */
[----:B------:R-:W-:Y:S01]  /*5500*/  ISETP.GT.U32.AND P6, PT, R61, R12, PT ;  /* 0x0000000c3d00720c */ /* 0x000fe20003fc4070 */
[--C-:B------:R-:W-:Y:S01]  /*5510*/  @!P1 IMAD.IADD R21, R21, 0x1, -R61.reuse ;  /* 0x0000000115159824 */ /* 0x100fe200078e0a3d */
[C---:B------:R-:W-:Y:S02]  /*5520*/  ISETP.GT.U32.AND P1, PT, R61.reuse, R10, PT ;  /* 0x0000000a3d00720c */ /* 0x040fe40003f24070 */
[C---:B------:R-:W-:Y:S01]  /*5530*/  ISETP.GT.U32.AND P3, PT, R61.reuse, R16, PT ;  /* 0x000000103d00720c */ /* 0x040fe20003f64070 */
[--C-:B------:R-:W-:Y:S01]  /*5540*/  @!P4 IMAD.IADD R20, R20, 0x1, -R61.reuse ;  /* 0x000000011414c824 */ /* 0x100fe200078e0a3d */
[----:B------:R-:W-:Y:S01]  /*5550*/  ISETP.GT.U32.AND P4, PT, R61, R9, PT ;  /* 0x000000093d00720c */ /* 0x000fe20003f84070 */
[----:B------:R-:W-:Y:S01]  /*5560*/  @!P0 IMAD.IADD R17, R17, 0x1, -R61 ;  /* 0x0000000111118824 */ /* 0x000fe200078e0a3d */
[----:B------:R-:W-:-:S05]  /*5570*/  ISETP.GT.U32.AND P0, PT, R61, R8, PT ;  /* 0x000000083d00720c */ /* 0x000fca0003f04070 */
[--C-:B------:R-:W-:Y:S02]  /*5580*/  @!P6 IMAD.IADD R12, R12, 0x1, -R61.reuse ;  /* 0x000000010c0ce824 */ /* 0x100fe400078e0a3d */
[--C-:B------:R-:W-:Y:S02]  /*5590*/  @!P1 IMAD.IADD R10, R10, 0x1, -R61.reuse ;  /* 0x000000010a0a9824 */ /* 0x100fe400078e0a3d */
[--C-:B------:R-:W-:Y:S01]  /*55a0*/  @!P3 IMAD.IADD R16, R16, 0x1, -R61.reuse ;  /* 0x000000011010b824 */ /* 0x100fe200078e0a3d */
[----:B------:R-:W-:Y:S01]  /*55b0*/  ISETP.GT.U32.AND P3, PT, R61, R7, PT ;  /* 0x000000073d00720c */ /* 0x000fe20003f64070 */
[--C-:B------:R-:W-:Y:S01]  /*55c0*/  @!P4 IMAD.IADD R9, R9, 0x1, -R61.reuse ;  /* 0x000000010909c824 */ /* 0x100fe200078e0a3d */
[----:B------:R0:W-:Y:S01]  /*55d0*/  STL [R1+0x10c], R12 ;  /* 0x00010c0c01007387 */ /* 0x0001e20000100800 */
[----:B------:R-:W-:-:S03]  /*55e0*/  @!P0 IMAD.IADD R8, R8, 0x1, -R61 ;  /* 0x0000000108088824 */ /* 0x000fc600078e0a3d */
[----:B0-----:R-:W2:Y:S04]  /*55f0*/  LDL.LU R12, [R1+0xc4] ;  /* 0x0000c400010c7983 */ /* 0x001ea80000300800 */
[----:B------:R0:W-:Y:S04]  /*5600*/  STL [R1+0x108], R10 ;  /* 0x0001080a01007387 */ /* 0x0001e80000100800 */
[----:B------:R-:W2:Y:S04]  /*5610*/  LDL.LU R60, [R1+0xc0] ;  /* 0x0000c000013c7983 */ /* 0x000ea80000300800 */
[----:B------:R1:W-:Y:S04]  /*5620*/  STL [R1+0x104], R9 ;  /* 0x0001040901007387 */ /* 0x0003e80000100800 */
[----:B------:R-:W2:Y:S04]  /*5630*/  LDL.LU R22, [R1+0xbc] ;  /* 0x0000bc0001167983 */ /* 0x000ea80000300800 */
[----:B------:R1:W-:Y:S04]  /*5640*/  STL [R1+0x100], R8 ;  /* 0x0001000801007387 */ /* 0x0003e80000100800 */
[----:B0-----:R-:W2:Y:S01]  /*5650*/  LDL.LU R10, [R1+0xb8] ;  /* 0x0000b800010a7983 */ /* 0x001ea20000300800 */
[----:B------:R-:W-:-:S03]  /*5660*/  @!P3 IMAD.IADD R7, R7, 0x1, -R61 ;  /* 0x000000010707b824 */ /* 0x000fc600078e0a3d */
[----:B-1----:R-:W2:Y:S04]  /*5670*/  LDL.LU R9, [R1+0xb4] ;  /* 0x0000b40001097983 */ /* 0x002ea80000300800 */
[----:B------:R0:W-:Y:S04]  /*5680*/  STL [R1+0xfc], R7 ;  /* 0x0000fc0701007387 */ /* 0x0001e80000100800 */
[----:B------:R-:W2:Y:S01]  /*5690*/  LDL.LU R8, [R1+0xb0] ;  /* 0x0000b00001087983 */ /* 0x000ea20000300800 */
[C---:B------:R-:W-:Y:S02]  /*56a0*/  ISETP.GT.U32.AND P5, PT, R61.reuse, R6, PT ;  /* 0x000000063d00720c */ /* 0x040fe40003fa4070 */
[----:B------:R-:W-:-:S02]  /*56b0*/  ISETP.GT.U32.AND P2, PT, R61, R11, PT ;  /* 0x0000000b3d00720c */ /* 0x000fc40003f44070 */
[----:B------:R-:W-:Y:S01]  /*56c0*/  ISETP.GT.U32.AND P1, PT, R61, R21, PT ;  /* 0x000000153d00720c */ /* 0x000fe20003f24070 */
[----:B0-----:R-:W2:Y:S08]  /*56d0*/  LDL.LU R7, [R1+0xac] ;  /* 0x0000ac0001077983 */ /* 0x001eb00000300800 */
[--C-:B------:R-:W-:Y:S02]  /*56e0*/  @!P5 IMAD.IADD R6, R6, 0x1, -R61.reuse ;  /* 0x000000010606d824 */ /* 0x100fe400078e0a3d */
[----:B------:R-:W-:Y:S01]  /*56f0*/  @!P2 IMAD.IADD R11, R11, 0x1, -R61 ;  /* 0x000000010b0ba824 */ /* 0x000fe200078e0a3d */
[----:B------:R-:W-:-:S02]  /*5700*/  ISETP.GT.U32.AND P4, PT, R61, R20, PT ;  /* 0x000000143d00720c */ /* 0x000fc40003f84070 */
[C---:B------:R-:W-:Y:S02]  /*5710*/  ISETP.GT.U32.AND P2, PT, R61.reuse, R6, PT ;  /* 0x000000063d00720c */ /* 0x040fe40003f44070 */
[----:B---3--:R-:W-:-:S13]  /*5720*/  ISETP.GT.U32.AND P5, PT, R61, R5, PT ;  /* 0x000000053d00720c */ /* 0x008fda0003fa4070 */
[--C-:B------:R-:W-:Y:S01]  /*5730*/  @!P5 IMAD.IADD R5, R5, 0x1, -R61.reuse ;  /* 0x000000010505d824 */ /* 0x100fe200078e0a3d */
[C---:B------:R-:W-:Y:S02]  /*5740*/  ISETP.GT.U32.AND P5, PT, R61.reuse, R23, PT ;  /* 0x000000173d00720c */ /* 0x040fe40003fa4070 */
[C---:B------:R-:W-:Y:S02]  /*5750*/  ISETP.GT.U32.AND P0, PT, R61.reuse, R17, PT ;  /* 0x000000113d00720c */ /* 0x040fe40003f04070 */
[----:B------:R-:W-:Y:S01]  /*5760*/  ISETP.GT.U32.AND P6, PT, R61, R5, PT ;  /* 0x000000053d00720c */ /* 0x000fe20003fc4070 */
[--C-:B------:R-:W-:Y:S02]  /*5770*/  @!P2 IMAD.IADD R6, R6, 0x1, -R61.reuse ;  /* 0x000000010606a824 */ /* 0x100fe400078e0a3d */
[----:B------:R-:W-:-:S06]  /*5780*/  @!P1 IMAD.IADD R21, R21, 0x1, -R61 ;  /* 0x0000000115159824 */ /* 0x000fcc00078e0a3d */
[--C-:B------:R-:W-:Y:S02]  /*5790*/  @!P5 IMAD.IADD R23, R23, 0x1, -R61.reuse ;  /* 0x000000011717d824 */ /* 0x100fe400078e0a3d */
[--C-:B------:R-:W-:Y:S01]  /*57a0*/  @!P4 IMAD.IADD R20, R20, 0x1, -R61.reuse ;  /* 0x000000011414c824 */ /* 0x100fe200078e0a3d */
[C---:B----4-:R-:W-:Y:S01]  /*57b0*/  ISETP.GT.U32.AND P5, PT, R61.reuse, R15, PT ;  /* 0x0000000f3d00720c */ /* 0x050fe20003fa4070 */
[----:B------:R0:W-:Y:S01]  /*57c0*/  STL [R1+0xf8], R6 ;  /* 0x0000f80601007387 */ /* 0x0001e20000100800 */
[C---:B------:R-:W-:Y:S02]  /*57d0*/  ISETP.GT.U32.AND P3, PT, R61.reuse, R16, PT ;  /* 0x000000103d00720c */ /* 0x040fe40003f64070 */
[C---:B------:R-:W-:Y:S01]  /*57e0*/  ISETP.GT.U32.AND P1, PT, R61.reuse, R19, PT ;  /* 0x000000133d00720c */ /* 0x040fe20003f24070 */
[----:B0-----:R-:W3:Y:S01]  /*57f0*/  LDL.LU R6, [R1+0xa8] ;  /* 0x0000a80001067983 */ /* 0x001ee20000300800 */
[----:B------:R-:W-:Y:S01]  /*5800*/  ISETP.GT.U32.AND P4, PT, R61, R18, PT ;  /* 0x000000123d00720c */ /* 0x000fe20003f84070 */
[----:B------:R-:W-:-:S02]  /*5810*/  @!P6 IMAD.IADD R5, R5, 0x1, -R61 ;  /* 0x000000010505e824 */ /* 0x000fc400078e0a3d */
[----:B------:R-:W-:-:S04]  /*5820*/  @!P0 IMAD.IADD R17, R17, 0x1, -R61 ;  /* 0x0000000111118824 */ /* 0x000fc800078e0a3d */
[--C-:B------:R-:W-:Y:S01]  /*5830*/  @!P5 IMAD.IADD R15, R15, 0x1, -R61.reuse ;  /* 0x000000010f0fd824 */ /* 0x100fe200078e0a3d */
[C---:B------:R-:W-:Y:S02]  /*5840*/  ISETP.GT.U32.AND P2, PT, R61.reuse, R11, PT ;  /* 0x0000000b3d00720c */ /* 0x040fe40003f44070 */
[----:B------:R-:W-:Y:S01]  /*5850*/  ISETP.GT.U32.AND P0, PT, R61, R14, PT ;  /* 0x0000000e3d00720c */ /* 0x000fe20003f04070 */
[--C-:B------:R-:W-:Y:S02]  /*5860*/  @!P1 IMAD.IADD R19, R19, 0x1, -R61.reuse ;  /* 0x0000000113139824 */ /* 0x100fe400078e0a3d */
[--C-:B------:R-:W-:Y:S02]  /*5870*/  @!P4 IMAD.IADD R18, R18, 0x1, -R61.reuse ;  /* 0x000000011212c824 */ /* 0x100fe400078e0a3d */
[--C-:B------:R-:W-:Y:S01]  /*5880*/  @!P3 IMAD.IADD R16, R16, 0x1, -R61.reuse ;  /* 0x000000011010b824 */ /* 0x100fe200078e0a3d */
[----:B------:R-:W-:Y:S01]  /*5890*/  ISETP.GT.U32.AND P3, PT, R61, R13, PT ;  /* 0x0000000d3d00720c */ /* 0x000fe20003f64070 */
[----:B------:R-:W-:Y:S04]  /*58a0*/  STL [R1+0xf4], R23 ;  /* 0x0000f41701007387 */ /* 0x000fe80000100800 */
[----:B------:R-:W-:-:S02]  /*58b0*/  @!P2 IMAD.IADD R11, R11, 0x1, -R61 ;  /* 0x000000010b0ba824 */ /* 0x000fc400078e0a3d */
[--C-:B------:R-:W-:Y:S01]  /*58c0*/  @!P0 IMAD.IADD R14, R14, 0x1, -R61.reuse ;  /* 0x000000010e0e8824 */ /* 0x100fe200078e0a3d */
[----:B------:R-:W-:Y:S04]  /*58d0*/  STL [R1+0xf0], R21 ;  /* 0x0000f01501007387 */ /* 0x000fe80000100800 */
[----:B------:R-:W-:Y:S04]  /*58e0*/  STL [R1+0xec], R20 ;  /* 0x0000ec1401007387 */ /* 0x000fe80000100800 */
[----:B------:R-:W-:Y:S04]  /*58f0*/  STL [R1+0xe8], R17 ;  /* 0x0000e81101007387 */ /* 0x000fe80000100800 */
[----:B------:R-:W-:Y:S01]  /*5900*/  STL [R1+0xe4], R16 ;  /* 0x0000e41001007387 */ /* 0x000fe20000100800 */
[----:B------:R-:W-:-:S03]  /*5910*/  @!P3 IMAD.IADD R13, R13, 0x1, -R61 ;  /* 0x000000010d0db824 */ /* 0x000fc600078e0a3d */
[----:B------:R0:W-:Y:S04]  /*5920*/  STL [R1+0xe0], R11 ;  /* 0x0000e00b01007387 */ /* 0x0001e80000100800 */
[----:B0-----:R-:W4:Y:S04]  /*5930*/  LDL R11, [R1+0xb24] ;  /* 0x000b2400010b7983 */ /* 0x001f280000100800 */
[----:B------:R0:W-:Y:S04]  /*5940*/  STL [R1+0xdc], R5 ;  /* 0x0000dc0501007387 */ /* 0x0001e80000100800 */
[----:B0-----:R-:W4:Y:S04]  /*5950*/  LDL.LU R5, [R1+0xa4] ;  /* 0x0000a40001057983 */ /* 0x001f280000300800 */
[----:B------:R-:W4:Y:S04]  /*5960*/  LDL.LU R21, [R1+0xa0] ;  /* 0x0000a00001157983 */ /* 0x000f280000300800 */
[----:B------:R-:W4:Y:S04]  /*5970*/  LDL.LU R20, [R1+0x9c] ;  /* 0x00009c0001147983 */ /* 0x000f280000300800 */
[----:B------:R-:W4:Y:S04]  /*5980*/  LDL.LU R17, [R1+0x98] ;  /* 0x0000980001117983 */ /* 0x000f280000300800 */
[----:B------:R-:W4:Y:S01]  /*5990*/  LDL.LU R16, [R1+0x94] ;  /* 0x0000940001107983 */ /* 0x000f220000300800 */
[----:B--2---:R-:W-:-:S02]  /*59a0*/  ISETP.GT.U32.AND P6, PT, R61, R60, PT ;  /* 0x0000003c3d00720c */ /* 0x004fc40003fc4070 */
[C---:B------:R-:W-:Y:S02]  /*59b0*/  ISETP.GT.U32.AND P5, PT, R61.reuse, R22, PT ;  /* 0x000000163d00720c */ /* 0x040fe40003fa4070 */
[C---:B------:R-:W-:Y:S02]  /*59c0*/  ISETP.GT.U32.AND P1, PT, R61.reuse, R10, PT ;  /* 0x0000000a3d00720c */ /* 0x040fe40003f24070 */
[----:B------:R-:W-:-:S07]  /*59d0*/  ISETP.GT.U32.AND P4, PT, R61, R9, PT ;  /* 0x000000093d00720c */ /* 0x000fce0003f84070 */
[--C-:B------:R-:W-:Y:S01]  /*59e0*/  @!P6 IMAD.IADD R60, R60, 0x1, -R61.reuse ;  /* 0x000000013c3ce824 */ /* 0x100fe200078e0a3d */
[C---:B------:R-:W-:Y:S01]  /*59f0*/  ISETP.GT.U32.AND P6, PT, R61.reuse, R15, PT ;  /* 0x0000000f3d00720c */ /* 0x040fe20003fc4070 */
        /* <DEDUP_REMOVED lines=11> */
[----:B------:R0:W-:Y:S01]  /*5ab0*/  STL [R1+0xd8], R15 ;  /* 0x0000d80f01007387 */ /* 0x0001e20000100800 */
[--C-:B------:R-:W-:Y:S02]  /*5ac0*/  @!P1 IMAD.IADD R18, R18, 0x1, -R61.reuse ;  /* 0x0000000112129824 */ /* 0x100fe400078e0a3d */
[--C-:B------:R-:W-:Y:S01]  /*5ad0*/  @!P4 IMAD.IADD R14, R14, 0x1, -R61.reuse ;  /* 0x000000010e0ec824 */ /* 0x100fe200078e0a3d */
[----:B0-----:R-:W2:Y:S04]  /*5ae0*/  LDL.LU R15, [R1+0x90] ;  /* 0x00009000010f7983 */ /* 0x001ea80000300800 */
[----:B------:R0:W-:Y:S04]  /*5af0*/  STL [R1+0xd4], R19 ;  /* 0x0000d41301007387 */ /* 0x0001e80000100800 */
[----:B------:R-:W2:Y:S04]  /*5b00*/  LDL.LU R23, [R1+0x8c] ;  /* 0x00008c0001177983 */ /* 0x000ea80000300800 */
[----:B------:R1:W-:Y:S04]  /*5b10*/  STL [R1+0xd0], R18 ;  /* 0x0000d01201007387 */ /* 0x0003e80000100800 */
[----:B0-----:R-:W2:Y:S01]  /*5b20*/  LDL.LU R19, [R1+0x88] ;  /* 0x0000880001137983 */ /* 0x001ea20000300800 */
[----:B------:R-:W-:-:S03]  /*5b30*/  @!P0 IMAD.IADD R13, R13, 0x1, -R61 ;  /* 0x000000010d0d8824 */ /* 0x000fc600078e0a3d */
[----:B------:R0:W-:Y:S04]  /*5b40*/  STL [R1+0xcc], R14 ;  /* 0x0000cc0e01007387 */ /* 0x0001e80000100800 */
[----:B-1----:R-:W2:Y:S04]  /*5b50*/  LDL.LU R18, [R1+0x84] ;  /* 0x0000840001127983 */ /* 0x002ea80000300800 */
[----:B0-----:R-:W2:Y:S04]  /*5b60*/  LDL.LU R14, [R1+0x80] ;  /* 0x00008000010e7983 */ /* 0x001ea80000300800 */
[----:B------:R0:W-:Y:S04]  /*5b70*/  STL [R1+0xc8], R13 ;  /* 0x0000c80d01007387 */ /* 0x0001e80000100800 */
[----:B0-----:R-:W2:Y:S01]  /*5b80*/  LDL.LU R13, [R1+0x7c] ;  /* 0x00007c00010d7983 */ /* 0x001ea20000300800 */
[----:B------:R-:W-:-:S02]  /*5b90*/  ISETP.GT.U32.AND P2, PT, R61, R12, PT ;  /* 0x0000000c3d00720c */ /* 0x000fc40003f44070 */
[----:B------:R-:W-:-:S11]  /*5ba0*/  ISETP.GT.U32.AND P3, PT, R61, R7, PT ;  /* 0x000000073d00720c */ /* 0x000fd60003f64070 */
[--C-:B------:R-:W-:Y:S01]  /*5bb0*/  @!P2 IMAD.IADD R12, R12, 0x1, -R61.reuse ;  /* 0x000000010c0ca824 */ /* 0x100fe200078e0a3d */
[----:B---3--:R-:W-:Y:S01]  /*5bc0*/  ISETP.GT.U32.AND P2, PT, R61, R6, PT ;  /* 0x000000063d00720c */ /* 0x008fe20003f44070 */
[----:B------:R-:W-:-:S03]  /*5bd0*/  @!P3 IMAD.IADD R7, R7, 0x1, -R61 ;  /* 0x000000010707b824 */ /* 0x000fc600078e0a3d */
[C---:B------:R-:W-:Y:S01]  /*5be0*/  ISETP.GT.U32.AND P3, PT, R61.reuse, R12, PT ;  /* 0x0000000c3d00720c */ /* 0x040fe20003f64070 */
[----:B------:R-:W-:Y:S01]  /*5bf0*/  IMAD.HI.U32 R59, R2, R56, RZ ;  /* 0x00000038023b7227 */ /* 0x000fe200078e00ff */
[C---:B------:R-:W-:Y:S02]  /*5c00*/  ISETP.GT.U32.AND P5, PT, R61.reuse, R22, PT ;  /* 0x000000163d00720c */ /* 0x040fe40003fa4070 */
[----:B------:R-:W-:-:S05]  /*5c10*/  ISETP.GT.U32.AND P1, PT, R61, R10, PT ;  /* 0x0000000a3d00720c */ /* 0x000fca0003f24070 */
[----:B------:R-:W-:Y:S01]  /*5c20*/  @!P2 IMAD.IADD R6, R6, 0x1, -R61 ;  /* 0x000000010606a824 */ /* 0x000fe200078e0a3d */
[C---:B------:R-:W-:Y:S01]  /*5c30*/  ISETP.GT.U32.AND P2, PT, R61.reuse, R60, PT ;  /* 0x0000003c3d00720c */ /* 0x040fe20003f44070 */
[----:B------:R-:W-:Y:S01]  /*5c40*/  IMAD.MOV R59, RZ, RZ, -R59 ;  /* 0x000000ffff3b7224 */ /* 0x000fe200078e0a3b */
[C---:B------:R-:W-:Y:S02]  /*5c50*/  ISETP.GT.U32.AND P4, PT, R61.reuse, R9, PT ;  /* 0x000000093d00720c */ /* 0x040fe40003f84070 */
[C---:B------:R-:W-:Y:S01]  /*5c60*/  ISETP.GT.U32.AND P6, PT, R61.reuse, R6, PT ;  /* 0x000000063d00720c */ /* 0x040fe20003fc4070 */
[----:B------:R-:W-:Y:S02]  /*5c70*/  IMAD R56, R61, R59, R56 ;  /* 0x0000003b3d387224 */ /* 0x000fe400078e0238 */
[----:B------:R-:W-:-:S04]  /*5c80*/  IMAD.HI.U32 R59, R2, R58, RZ ;  /* 0x0000003a023b7227 */ /* 0x000fc800078e00ff */
[--C-:B------:R-:W-:Y:S02]  /*5c90*/  @!P3 IMAD.IADD R12, R12, 0x1, -R61.reuse ;  /* 0x000000010c0cb824 */ /* 0x100fe400078e0a3d */
[--C-:B------:R-:W-:Y:S02]  /*5ca0*/  @!P2 IMAD.IADD R60, R60, 0x1, -R61.reuse ;  /* 0x000000013c3ca824 */ /* 0x100fe400078e0a3d */
[----:B------:R-:W-:Y:S02]  /*5cb0*/  @!P5 IMAD.IADD R22, R22, 0x1, -R61 ;  /* 0x000000011616d824 */ /* 0x000fe400078e0a3d */
[----:B------:R-:W-:Y:S02]  /*5cc0*/  IMAD.MOV R59, RZ, RZ, -R59 ;  /* 0x000000ffff3b7224 */ /* 0x000fe400078e0a3b */
[--C-:B------:R-:W-:Y:S01]  /*5cd0*/  @!P1 IMAD.IADD R10, R10, 0x1, -R61.reuse ;  /* 0x000000010a0a9824 */ /* 0x100fe200078e0a3d */
[C---:B------:R-:W-:Y:S01]  /*5ce0*/  ISETP.GT.U32.AND P0, PT, R61.reuse, R8, PT ;  /* 0x000000083d00720c */ /* 0x040fe20003f04070 */
[----:B------:R-:W-:Y:S01]  /*5cf0*/  IMAD R58, R61, R59, R58 ;  /* 0x0000003b3d3a7224 */ /* 0x000fe200078e023a */
[----:B------:R0:W-:Y:S01]  /*5d00*/  STL [R1+0xc4], R12 ;  /* 0x0000c40c01007387 */ /* 0x0001e20000100800 */
[----:B------:R-:W-:-:S02]  /*5d10*/  @!P4 IMAD.IADD R9, R9, 0x1, -R61 ;  /* 0x000000010909c824 */ /* 0x000fc400078e0a3d */
[----:B------:R-:W-:Y:S01]  /*5d20*/  @!P6 IMAD.IADD R6, R6, 0x1, -R61 ;  /* 0x000000010606e824 */ /* 0x000fe200078e0a3d */
[----:B0-----:R-:W3:Y:S01]  /*5d30*/  LDL.LU R12, [R1+0x78] ;  /* 0x00007800010c7983 */ /* 0x001ee20000300800 */
[----:B----4-:R-:W-:-:S03]  /*5d40*/  IABS R59, R11 ;  /* 0x0000000b003b7213 */ /* 0x010fc60000000000 */
[----:B------:R-:W4:Y:S01]  /*5d50*/  LDL.LU R11, [R1+0x74] ;  /* 0x00007400010b7983 */ /* 0x000f220000300800 */
[C---:B------:R-:W-:Y:S02]  /*5d60*/  ISETP.GT.U32.AND P2, PT, R61.reuse, R5, PT ;  /* 0x000000053d00720c */ /* 0x040fe40003f44070 */
[C---:B------:R-:W-:Y:S02]  /*5d70*/  ISETP.GT.U32.AND P5, PT, R61.reuse, R21, PT ;  /* 0x000000153d00720c */ /* 0x040fe40003fa4070 */
[C---:B------:R-:W-:Y:S02]  /*5d80*/  ISETP.GT.U32.AND P1, PT, R61.reuse, R20, PT ;  /* 0x000000143d00720c */ /* 0x040fe40003f24070 */
[----:B------:R-:W-:-:S07]  /*5d90*/  ISETP.GT.U32.AND P4, PT, R61, R17, PT ;  /* 0x000000113d00720c */ /* 0x000fce0003f84070 */
[--C-:B------:R-:W-:Y:S01]  /*5da0*/  @!P2 IMAD.IADD R5, R5, 0x1, -R61.reuse ;  /* 0x000000010505a824 */ /* 0x100fe200078e0a3d */
[----:B------:R-:W-:Y:S01]  /*5db0*/  ISETP.GT.U32.AND P3, PT, R61, R7, PT ;  /* 0x000000073d00720c */ /* 0x000fe20003f64070 */
[--C-:B------:R-:W-:Y:S02]  /*5dc0*/  @!P5 IMAD.IADD R21, R21, 0x1, -R61.reuse ;  /* 0x000000011515d824 */ /* 0x100fe400078e0a3d */
[--C-:B------:R-:W-:Y:S02]  /*5dd0*/  @!P0 IMAD.IADD R8, R8, 0x1, -R61.reuse ;  /* 0x0000000108088824 */ /* 0x100fe400078e0a3d */
[--C-:B------:R-:W-:Y:S01]  /*5de0*/  @!P1 IMAD.IADD R20, R20, 0x1, -R61.reuse ;  /* 0x0000000114149824 */ /* 0x100fe200078e0a3d */
[----:B------:R-:W-:Y:S01]  /*5df0*/  ISETP.GT.U32.AND P0, PT, R61, R16, PT ;  /* 0x000000103d00720c */ /* 0x000fe20003f04070 */
[--C-:B------:R-:W-:Y:S01]  /*5e00*/  @!P4 IMAD.IADD R17, R17, 0x1, -R61.reuse ;  /* 0x000000011111c824 */ /* 0x100fe200078e0a3d */
[----:B------:R-:W-:Y:S05]  /*5e10*/  STL [R1+0xc0], R60 ;  /* 0x0000c03c01007387 */ /* 0x000fea0000100800 */
[--C-:B------:R-:W-:Y:S01]  /*5e20*/  @!P3 IMAD.IADD R7, R7, 0x1, -R61.reuse ;  /* 0x000000010707b824 */ /* 0x100fe200078e0a3d */
[----:B------:R-:W-:Y:S04]  /*5e30*/  STL [R1+0xbc], R22 ;  /* 0x0000bc1601007387 */ /* 0x000fe80000100800 */
[----:B------:R0:W-:Y:S01]  /*5e40*/  STL [R1+0xb8], R10 ;  /* 0x0000b80a01007387 */ /* 0x0001e20000100800 */
[----:B------:R-:W-:-:S03]  /*5e50*/  @!P0 IMAD.IADD R16, R16, 0x1, -R61 ;  /* 0x0000000110108824 */ /* 0x000fc600078e0a3d */
[----:B------:R1:W-:Y:S04]  /*5e60*/  STL [R1+0xb4], R9 ;  /* 0x0000b40901007387 */ /* 0x0003e80000100800 */
[----:B------:R1:W-:Y:S04]  /*5e70*/  STL [R1+0xb0], R8 ;  /* 0x0000b00801007387 */ /* 0x0003e80000100800 */
[----:B0-----:R-:W4:Y:S04]  /*5e80*/  LDL.LU R10, [R1+0x70] ;  /* 0x00007000010a7983 */ /* 0x001f280000300800 */
[----:B------:R-:W-:Y:S04]  /*5e90*/  STL [R1+0xac], R7 ;  /* 0x0000ac0701007387 */ /* 0x000fe80000100800 */
[----:B-1----:R-:W4:Y:S04]  /*5ea0*/  LDL.LU R9, [R1+0x6c] ;  /* 0x00006c0001097983 */ /* 0x002f280000300800 */
[----:B------:R-:W4:Y:S04]  /*5eb0*/  LDL.LU R8, [R1+0x68] ;  /* 0x0000680001087983 */ /* 0x000f280000300800 */
[----:B------:R0:W-:Y:S04]  /*5ec0*/  STL [R1+0xa8], R6 ;  /* 0x0000a80601007387 */ /* 0x0001e80000100800 */
[----:B0-----:R-:W4:Y:S01]  /*5ed0*/  LDL.LU R6, [R1+0x64] ;  /* 0x0000640001067983 */ /* 0x001f220000300800 */
[----:B--2---:R-:W-:-:S02]  /*5ee0*/  ISETP.GT.U32.AND P6, PT, R61, R23, PT ;  /* 0x000000173d00720c */ /* 0x004fc40003fc4070 */
[C---:B------:R-:W-:Y:S02]  /*5ef0*/  ISETP.GT.U32.AND P2, PT, R61.reuse, R19, PT ;  /* 0x000000133d00720c */ /* 0x040fe40003f44070 */
[C---:B------:R-:W-:Y:S02]  /*5f00*/  ISETP.GT.U32.AND P5, PT, R61.reuse, R18, PT ;  /* 0x000000123d00720c */ /* 0x040fe40003fa4070 */
[----:B------:R-:W-:-:S07]  /*5f10*/  ISETP.GT.U32.AND P1, PT, R61, R14, PT ;  /* 0x0000000e3d00720c */ /* 0x000fce0003f24070 */
[--C-:B------:R-:W-:Y:S01]  /*5f20*/  @!P6 IMAD.IADD R23, R23, 0x1, -R61.reuse ;  /* 0x000000011717e824 */ /* 0x100fe200078e0a3d */
[----:B------:R-:W-:Y:S01]  /*5f30*/  ISETP.GT.U32.AND P6, PT, R61, R5, PT ;  /* 0x000000053d00720c */ /* 0x000fe20003fc4070 */
[--C-:B------:R-:W-:Y:S01]  /*5f40*/  @!P2 IMAD.IADD R19, R19, 0x1, -R61.reuse ;  /* 0x000000011313a824 */ /* 0x100fe200078e0a3d */
[C---:B------:R-:W-:Y:S01]  /*5f50*/  ISETP.GT.U32.AND P2, PT, R61.reuse, R21, PT ;  /* 0x000000153d00720c */ /* 0x040fe20003f44070 */
[--C-:B------:R-:W-:Y:S01]  /*5f60*/  @!P5 IMAD.IADD R18, R18, 0x1, -R61.reuse ;  /* 0x000000011212d824 */ /* 0x100fe200078e0a3d */
[C---:B------:R-:W-:Y:S02]  /*5f70*/  ISETP.GT.U32.AND P5, PT, R61.reuse, R20, PT ;  /* 0x000000143d00720c */ /* 0x040fe40003fa4070 */
[C---:B------:R-:W-:Y:S01]  /*5f80*/  ISETP.GT.U32.AND P4, PT, R61.reuse, R13, PT ;  /* 0x0000000d3d00720c */ /* 0x040fe20003f84070 */
[----:B------:R-:W-:Y:S01]  /*5f90*/  @!P1 IMAD.IADD R14, R14, 0x1, -R61 ;  /* 0x000000010e0e9824 */ /* 0x000fe200078e0a3d */
[----:B------:R-:W-:-:S05]  /*5fa0*/  ISETP.GT.U32.AND P1, PT, R61, R17, PT ;  /* 0x000000113d00720c */ /* 0x000fca0003f24070 */
[--C-:B------:R-:W-:Y:S02]  /*5fb0*/  @!P6 IMAD.IADD R5, R5, 0x1, -R61.reuse ;  /* 0x000000010505e824 */ /* 0x100fe400078e0a3d */
[--C-:B------:R-:W-:Y:S02]  /*5fc0*/  @!P2 IMAD.IADD R21, R21, 0x1, -R61.reuse ;  /* 0x000000011515a824 */ /* 0x100fe400078e0a3d */
[--C-:B------:R-:W-:Y:S02]  /*5fd0*/  @!P5 IMAD.IADD R20, R20, 0x1, -R61.reuse ;  /* 0x000000011414d824 */ /* 0x100fe400078e0a3d */
[--C-:B------:R-:W-:Y:S01]  /*5fe0*/  @!P4 IMAD.IADD R13, R13, 0x1, -R61.reuse ;  /* 0x000000010d0dc824 */ /* 0x100fe200078e0a3d */
[----:B------:R-:W-:Y:S01]  /*5ff0*/  ISETP.GT.U32.AND P4, PT, R61, R16, PT ;  /* 0x000000103d00720c */ /* 0x000fe20003f84070 */
[----:B------:R0:W-:Y:S01]  /*6000*/  STL [R1+0xa4], R5 ;  /* 0x0000a40501007387 */ /* 0x0001e20000100800 */
[----:B------:R-:W-:-:S03]  /*6010*/  @!P1 IMAD.IADD R17, R17, 0x1, -R61 ;  /* 0x0000000111119824 */ /* 0x000fc600078e0a3d */
[----:B0-----:R-:W2:Y:S04]  /*6020*/  LDL.LU R5, [R1+0x60] ;  /* 0x0000600001057983 */ /* 0x001ea80000300800 */
[----:B------:R-:W2:Y:S04]  /*6030*/  LDL.LU R7, [R1+0x5c] ;  /* 0x00005c0001077983 */ /* 0x000ea80000300800 */
[----:B------:R0:W-:Y:S04]  /*6040*/  STL [R1+0xa0], R21 ;  /* 0x0000a01501007387 */ /* 0x0001e80000100800 */
[----:B------:R-:W2:Y:S01]  /*6050*/  LDL.LU R22, [R1+0x58] ;  /* 0x0000580001167983 */ /* 0x000ea20000300800 */
[----:B------:R-:W-:-:S03]  /*6060*/  @!P4 IMAD.IADD R16, R16, 0x1, -R61 ;  /* 0x000000011010c824 */ /* 0x000fc600078e0a3d */
[----:B------:R1:W-:Y:S04]  /*6070*/  STL [R1+0x9c], R20 ;  /* 0x00009c1401007387 */ /* 0x0003e80000100800 */
[----:B0-----:R-:W2:Y:S04]  /*6080*/  LDL.LU R21, [R1+0x54] ;  /* 0x0000540001157983 */ /* 0x001ea80000300800 */
[----:B------:R0:W-:Y:S04]  /*6090*/  STL [R1+0x98], R17 ;  /* 0x0000981101007387 */ /* 0x0001e80000100800 */
[----:B-1----:R-:W2:Y:S04]  /*60a0*/  LDL.LU R20, [R1+0x50] ;  /* 0x0000500001147983 */ /* 0x002ea80000300800 */
[----:B------:R-:W2:Y:S04]  /*60b0*/  LDL.LU R4, [R1+0x4c] ;  /* 0x00004c0001047983 */ /* 0x000ea80000300800 */
[----:B------:R1:W-:Y:S04]  /*60c0*/  STL [R1+0x94], R16 ;  /* 0x0000941001007387 */ /* 0x0003e80000100800 */
[----:B0-----:R-:W2:Y:S04]  /*60d0*/  LDL.LU R17, [R1+0x48] ;  /* 0x0000480001117983 */ /* 0x001ea80000300800 */
[----:B-1----:R-:W2:Y:S01]  /*60e0*/  LDL.LU R16, [R1+0x44] ;  /* 0x0000440001107983 */ /* 0x002ea20000300800 */
[----:B------:R-:W-:-:S02]  /*60f0*/  ISETP.GT.U32.AND P3, PT, R61, R15, PT ;  /* 0x0000000f3d00720c */ /* 0x000fc40003f64070 */
[----:B---3--:R-:W-:-:S11]  /*6100*/  ISETP.GT.U32.AND P0, PT, R61, R12, PT ;  /* 0x0000000c3d00720c */ /* 0x008fd60003f04070 */
[--C-:B------:R-:W-:Y:S01]  /*6110*/  @!P3 IMAD.IADD R15, R15, 0x1, -R61.reuse ;  /* 0x000000010f0fb824 */ /* 0x100fe200078e0a3d */
[C---:B----4-:R-:W-:Y:S01]  /*6120*/  ISETP.GT.U32.AND P3, PT, R61.reuse, R11, PT ;  /* 0x0000000b3d00720c */ /* 0x050fe20003f64070 */
[----:B------:R-:W-:Y:S01]  /*6130*/  @!P0 IMAD.IADD R12, R12, 0x1, -R61 ;  /* 0x000000010c0c8824 */ /* 0x000fe200078e0a3d */
[C---:B------:R-:W-:Y:S02]  /*6140*/  ISETP.GT.U32.AND P2, PT, R61.reuse, R19, PT ;  /* 0x000000133d00720c */ /* 0x040fe40003f44070 */
[C---:B------:R-:W-:Y:S02]  /*6150*/  ISETP.GT.U32.AND P0, PT, R61.reuse, R15, PT ;  /* 0x0000000f3d00720c */ /* 0x040fe40003f04070 */
[----:B------:R-:W-:-:S07]  /*6160*/  ISETP.GT.U32.AND P5, PT, R61, R18, PT ;  /* 0x000000123d00720c */ /* 0x000fce0003fa4070 */
[--C-:B------:R-:W-:Y:S01]  /*6170*/  @!P3 IMAD.IADD R11, R11, 0x1, -R61.reuse ;  /* 0x000000010b0bb824 */ /* 0x100fe200078e0a3d */
[C---:B------:R-:W-:Y:S02]  /*6180*/  ISETP.GT.U32.AND P3, PT, R61.reuse, R23, PT ;  /* 0x000000173d00720c */ /* 0x040fe40003f64070 */
[C---:B------:R-:W-:Y:S02]  /*6190*/  ISETP.GT.U32.AND P1, PT, R61.reuse, R14, PT ;  /* 0x0000000e3d00720c */ /* 0x040fe40003f24070 */
[C---:B------:R-:W-:Y:S02]  /*61a0*/  ISETP.GT.U32.AND P4, PT, R61.reuse, R13, PT ;  /* 0x0000000d3d00720c */ /* 0x040fe40003f84070 */
[----:B------:R-:W-:Y:S01]  /*61b0*/  ISETP.GT.U32.AND P6, PT, R61, R11, PT ;  /* 0x0000000b3d00720c */ /* 0x000fe20003fc4070 */
[--C-:B------:R-:W-:Y:S02]  /*61c0*/  @!P0 IMAD.IADD R15, R15, 0x1, -R61.reuse ;  /* 0x000000010f0f8824 */ /* 0x100fe400078e0a3d */
[----:B------:R-:W-:-:S04]  /*61d0*/  @!P2 IMAD.IADD R19, R19, 0x1, -R61 ;  /* 0x000000011313a824 */ /* 0x000fc800078e0a3d */
[--C-:B------:R-:W-:Y:S01]  /*61e0*/  @!P3 IMAD.IADD R23, R23, 0x1, -R61.reuse ;  /* 0x000000011717b824 */ /* 0x100fe200078e0a3d */
[----:B------:R0:W-:Y:S01]  /*61f0*/  STL [R1+0x90], R15 ;  /* 0x0000900f01007387 */ /* 0x0001e20000100800 */
[--C-:B------:R-:W-:Y:S01]  /*6200*/  @!P5 IMAD.IADD R18, R18, 0x1, -R61.reuse ;  /* 0x000000011212d824 */ /* 0x100fe200078e0a3d */
[----:B------:R-:W-:Y:S01]  /*6210*/  ISETP.GT.U32.AND P0, PT, R61, R12, PT ;  /* 0x0000000c3d00720c */ /* 0x000fe20003f04070 */
[--C-:B------:R-:W-:Y:S02]  /*6220*/  @!P1 IMAD.IADD R14, R14, 0x1, -R61.reuse ;  /* 0x000000010e0e9824 */ /* 0x100fe400078e0a3d */
[----:B------:R-:W-:Y:S01]  /*6230*/  @!P4 IMAD.IADD R13, R13, 0x1, -R61 ;  /* 0x000000010d0dc824 */ /* 0x000fe200078e0a3d */
[----:B0-----:R-:W3:Y:S01]  /*6240*/  LDL.LU R15, [R1+0x40] ;  /* 0x00004000010f7983 */ /* 0x001ee20000300800 */
[C---:B------:R-:W-:Y:S02]  /*6250*/  ISETP.GT.U32.AND P3, PT, R61.reuse, R10, PT ;  /* 0x0000000a3d00720c */ /* 0x040fe40003f64070 */
[----:B------:R-:W-:-:S02]  /*6260*/  ISETP.GT.U32.AND P2, PT, R61, R9, PT ;  /* 0x000000093d00720c */ /* 0x000fc40003f44070 */
[----:B------:R-:W-:Y:S01]  /*6270*/  ISETP.GT.U32.AND P5, PT, R61, R8, PT ;  /* 0x000000083d00720c */ /* 0x000fe20003fa4070 */
[----:B------:R-:W-:-:S08]  /*6280*/  @!P6 IMAD.IADD R11, R11, 0x1, -R61 ;  /* 0x000000010b0be824 */ /* 0x000fd000078e0a3d */
[--C-:B------:R-:W-:Y:S01]  /*6290*/  @!P3 IMAD.IADD R10, R10, 0x1, -R61.reuse ;  /* 0x000000010a0ab824 */ /* 0x100fe200078e0a3d */
[----:B------:R-:W-:Y:S01]  /*62a0*/  ISETP.GT.U32.AND P1, PT, R61, R6, PT ;  /* 0x000000063d00720c */ /* 0x000fe20003f24070 */
[--C-:B------:R-:W-:Y:S02]  /*62b0*/  @!P2 IMAD.IADD R9, R9, 0x1, -R61.reuse ;  /* 0x000000010909a824 */ /* 0x100fe400078e0a3d */
[--C-:B------:R-:W-:Y:S02]  /*62c0*/  @!P5 IMAD.IADD R8, R8, 0x1, -R61.reuse ;  /* 0x000000010808d824 */ /* 0x100fe400078e0a3d */
[----:B------:R-:W-:-:S08]  /*62d0*/  @!P0 IMAD.IADD R12, R12, 0x1, -R61 ;  /* 0x000000010c0c8824 */ /* 0x000fd000078e0a3d */
[----:B------:R-:W-:Y:S01]  /*62e0*/  @!P1 IMAD.IADD R6, R6, 0x1, -R61 ;  /* 0x0000000106069824 */ /* 0x000fe200078e0a3d */
[----:B------:R0:W-:Y:S04]  /*62f0*/  STL [R1+0x8c], R23 ;  /* 0x00008c1701007387 */ /* 0x0001e80000100800 */
[----:B0-----:R-:W4:Y:S04]  /*6300*/  LDL.LU R23, [R1+0xeac] ;  /* 0x000eac0001177983 */ /* 0x001f280000300800 */
[----:B------:R0:W-:Y:S04]  /*6310*/  STL [R1+0x88], R19 ;  /* 0x0000881301007387 */ /* 0x0001e80000100800 */
[----:B------:R1:W-:Y:S04]  /*6320*/  STL [R1+0x84], R18 ;  /* 0x0000841201007387 */ /* 0x0003e80000100800 */
[----:B------:R1:W-:Y:S04]  /*6330*/  STL [R1+0x80], R14 ;  /* 0x0000800e01007387 */ /* 0x0003e80000100800 */
[----:B------:R1:W-:Y:S04]  /*6340*/  STL [R1+0x7c], R13 ;  /* 0x00007c0d01007387 */ /* 0x0003e80000100800 */
[----:B0-----:R-:W4:Y:S04]  /*6350*/  LDL.LU R19, [R1+0x3c] ;  /* 0x00003c0001137983 */ /* 0x001f280000300800 */
[----:B------:R0:W-:Y:S04]  /*6360*/  STL [R1+0x78], R12 ;  /* 0x0000780c01007387 */ /* 0x0001e80000100800 */
[----:B-1----:R-:W4:Y:S04]  /*6370*/  LDL.LU R18, [R1+0x38] ;  /* 0x0000380001127983 */ /* 0x002f280000300800 */
[----:B------:R-:W4:Y:S04]  /*6380*/  LDL.LU R14, [R1+0x34] ;  /* 0x00003400010e7983 */ /* 0x000f280000300800 */
[----:B------:R1:W-:Y:S04]  /*6390*/  STL [R1+0x74], R11 ;  /* 0x0000740b01007387 */ /* 0x0003e80000100800 */
[----:B------:R-:W4:Y:S04]  /*63a0*/  LDL.LU R13, [R1+0x30] ;  /* 0x00003000010d7983 */ /* 0x000f280000300800 */
[----:B0-----:R-:W4:Y:S04]  /*63b0*/  LDL.LU R12, [R1+0x2c] ;  /* 0x00002c00010c7983 */ /* 0x001f280000300800 */
[----:B-1----:R-:W4:Y:S01]  /*63c0*/  LDL.LU R11, [R1+0x28] ;  /* 0x00002800010b7983 */ /* 0x002f220000300800 */
[----:B------:R-:W-:-:S04]  /*63d0*/  IMAD.HI.U32 R60, R2, R59, RZ ;  /* 0x0000003b023c7227 */ /* 0x000fc800078e00ff */
[----:B------:R-:W-:-:S04]  /*63e0*/  IMAD.MOV R60, RZ, RZ, -R60 ;  /* 0x000000ffff3c7224 */ /* 0x000fc800078e0a3c */
[C---:B------:R-:W-:Y:S01]  /*63f0*/  IMAD R59, R61.reuse, R60, R59 ;  /* 0x0000003c3d3b7224 */ /* 0x040fe200078e023b */
[C---:B--2---:R-:W-:Y:S02]  /*6400*/  ISETP.GT.U32.AND P4, PT, R61.reuse, R5, PT ;  /* 0x000000053d00720c */ /* 0x044fe40003f84070 */
[C---:B------:R-:W-:Y:S02]  /*6410*/  ISETP.GT.U32.AND P6, PT, R61.reuse, R22, PT ;  /* 0x000000163d00720c */ /* 0x040fe40003fc4070 */
[C---:B------:R-:W-:Y:S02]  /*6420*/  ISETP.GT.U32.AND P3, PT, R61.reuse, R21, PT ;  /* 0x000000153d00720c */ /* 0x040fe40003f64070 */
[C---:B------:R-:W-:Y:S02]  /*6430*/  ISETP.GT.U32.AND P0, PT, R61.reuse, R7, PT ;  /* 0x000000073d00720c */ /* 0x040fe40003f04070 */
[C---:B------:R-:W-:Y:S02]  /*6440*/  ISETP.GT.U32.AND P2, PT, R61.reuse, R20, PT ;  /* 0x000000143d00720c */ /* 0x040fe40003f44070 */
[----:B------:R-:W-:-:S03]  /*6450*/  ISETP.GT.U32.AND P5, PT, R61, R4, PT ;  /* 0x000000043d00720c */ /* 0x000fc60003fa4070 */
[--C-:B------:R-:W-:Y:S02]  /*6460*/  @!P4 IMAD.IADD R5, R5, 0x1, -R61.reuse ;  /* 0x000000010505c824 */ /* 0x100fe400078e0a3d */
[--C-:B------:R-:W-:Y:S01]  /*6470*/  @!P6 IMAD.IADD R22, R22, 0x1, -R61.reuse ;  /* 0x000000011616e824 */ /* 0x100fe200078e0a3d */
[----:B------:R-:W-:Y:S01]  /*6480*/  ISETP.GT.U32.AND P1, PT, R61, R17, PT ;  /* 0x000000113d00720c */ /* 0x000fe20003f24070 */
[----:B------:R-:W-:Y:S01]  /*6490*/  @!P3 IMAD.IADD R21, R21, 0x1, -R61 ;  /* 0x000000011515b824 */ /* 0x000fe200078e0a3d */
[----:B------:R-:W-:-:S03]  /*64a0*/  ISETP.GT.U32.AND P6, PT, R61, R10, PT ;  /* 0x0000000a3d00720c */ /* 0x000fc60003fc4070 */
[--C-:B------:R-:W-:Y:S01]  /*64b0*/  @!P2 IMAD.IADD R20, R20, 0x1, -R61.reuse ;  /* 0x000000011414a824 */ /* 0x100fe200078e0a3d */
[C---:B------:R-:W-:Y:S02]  /*64c0*/  ISETP.GT.U32.AND P4, PT, R61.reuse, R16, PT ;  /* 0x000000103d00720c */ /* 0x040fe40003f84070 */
[C---:B------:R-:W-:Y:S02]  /*64d0*/  ISETP.GT.U32.AND P3, PT, R61.reuse, R9, PT ;  /* 0x000000093d00720c */ /* 0x040fe40003f64070 */
[C---:B------:R-:W-:Y:S01]  /*64e0*/  ISETP.GT.U32.AND P2, PT, R61.reuse, R8, PT ;  /* 0x000000083d00720c */ /* 0x040fe20003f44070 */
[--C-:B------:R-:W-:Y:S01]  /*64f0*/  @!P5 IMAD.IADD R4, R4, 0x1, -R61.reuse ;  /* 0x000000010404d824 */ /* 0x100fe200078e0a3d */
[----:B------:R-:W-:Y:S01]  /*6500*/  ISETP.GT.U32.AND P5, PT, R61, R6, PT ;  /* 0x000000063d00720c */ /* 0x000fe20003fa4070 */
[--C-:B------:R-:W-:Y:S02]  /*6510*/  @!P0 IMAD.IADD R7, R7, 0x1, -R61.reuse ;  /* 0x0000000107078824 */ /* 0x100fe400078e0a3d */
[--C-:B------:R-:W-:Y:S01]  /*6520*/  @!P1 IMAD.IADD R17, R17, 0x1, -R61.reuse ;  /* 0x0000000111119824 */ /* 0x100fe200078e0a3d */
[----:B------:R-:W-:Y:S01]  /*6530*/  ISETP.GT.U32.AND P1, PT, R61, R5, PT ;  /* 0x000000053d00720c */ /* 0x000fe20003f24070 */
[----:B------:R-:W-:-:S02]  /*6540*/  @!P6 IMAD.IADD R10, R10, 0x1, -R61 ;  /* 0x000000010a0ae824 */ /* 0x000fc400078e0a3d */
[--C-:B------:R-:W-:Y:S01]  /*6550*/  @!P4 IMAD.IADD R16, R16, 0x1, -R61.reuse ;  /* 0x000000011010c824 */ /* 0x100fe200078e0a3d */
[----:B------:R-:W-:Y:S01]  /*6560*/  ISETP.GT.U32.AND P4, PT, R61, R7, PT ;  /* 0x000000073d00720c */ /* 0x000fe20003f84070 */
[--C-:B------:R-:W-:Y:S02]  /*6570*/  @!P3 IMAD.IADD R9, R9, 0x1, -R61.reuse ;  /* 0x000000010909b824 */ /* 0x100fe400078e0a3d */
[--C-:B------:R-:W-:Y:S01]  /*6580*/  @!P2 IMAD.IADD R8, R8, 0x1, -R61.reuse ;  /* 0x000000010808a824 */ /* 0x100fe200078e0a3d */
[----:B------:R0:W-:Y:S01]  /*6590*/  STL [R1+0x70], R10 ;  /* 0x0000700a01007387 */ /* 0x0001e20000100800 */
[----:B------:R-:W-:-:S04]  /*65a0*/  @!P5 IMAD.IADD R6, R6, 0x1, -R61 ;  /* 0x000000010606d824 */ /* 0x000fc800078e0a3d */
[--C-:B------:R-:W-:Y:S01]  /*65b0*/  @!P1 IMAD.IADD R5, R5, 0x1, -R61.reuse ;  /* 0x0000000105059824 */ /* 0x100fe200078e0a3d */
[----:B0-----:R-:W2:Y:S04]  /*65c0*/  LDL.LU R10, [R1+0x24] ;  /* 0x00002400010a7983 */ /* 0x001ea80000300800 */
[----:B------:R0:W-:Y:S04]  /*65d0*/  STL [R1+0x6c], R9 ;  /* 0x00006c0901007387 */ /* 0x0001e80000100800 */
[----:B------:R1:W-:Y:S01]  /*65e0*/  STL [R1+0x68], R8 ;  /* 0x0000680801007387 */ /* 0x0003e20000100800 */
[----:B------:R-:W-:-:S03]  /*65f0*/  @!P4 IMAD.IADD R7, R7, 0x1, -R61 ;  /* 0x000000010707c824 */ /* 0x000fc600078e0a3d */
[----:B0-----:R-:W2:Y:S04]  /*6600*/  LDL.LU R9, [R1+0x20] ;  /* 0x0000200001097983 */ /* 0x001ea80000300800 */
[----:B-1----:R-:W2:Y:S04]  /*6610*/  LDL.LU R8, [R1+0x1c] ;  /* 0x00001c0001087983 */ /* 0x002ea80000300800 */
[----:B------:R-:W-:Y:S04]  /*6620*/  STL [R1+0x64], R6 ;  /* 0x0000640601007387 */ /* 0x000fe80000100800 */
[----:B------:R0:W-:Y:S04]  /*6630*/  STL [R1+0x60], R5 ;  /* 0x0000600501007387 */ /* 0x0001e80000100800 */
[----:B0-----:R-:W2:Y:S04]  /*6640*/  LDL.LU R5, [R1+0x18] ;  /* 0x0000180001057983 */ /* 0x001ea80000300800 */
[----:B------:R-:W2:Y:S04]  /*6650*/  LDL.LU R6, [R1+0x14] ;  /* 0x0000140001067983 */ /* 0x000ea80000300800 */
[----:B------:R0:W-:Y:S04]  /*6660*/  STL [R1+0x5c], R7 ;  /* 0x00005c0701007387 */ /* 0x0001e80000100800 */
[----:B0-----:R-:W2:Y:S04]  /*6670*/  LDL.LU R7, [R1+0x10] ;  /* 0x0000100001077983 */ /* 0x001ea80000300800 */
[----:B------:R-:W2:Y:S01]  /*6680*/  LDL.LU R60, [R1+0xc] ;  /* 0x00000c00013c7983 */ /* 0x000ea20000300800 */
[----:B---3--:R-:W-:-:S02]  /*6690*/  ISETP.GT.U32.AND P0, PT, R61, R15, PT ;  /* 0x0000000f3d00720c */ /* 0x008fc40003f04070 */
[C---:B------:R-:W-:Y:S02]  /*66a0*/  ISETP.GT.U32.AND P3, PT, R61.reuse, R21, PT ;  /* 0x000000153d00720c */ /* 0x040fe40003f64070 */
[----:B------:R-:W-:-:S09]  /*66b0*/  ISETP.GT.U32.AND P2, PT, R61, R20, PT ;  /* 0x000000143d00720c */ /* 0x000fd20003f44070 */
[--C-:B------:R-:W-:Y:S01]  /*66c0*/  @!P0 IMAD.IADD R15, R15, 0x1, -R61.reuse ;  /* 0x000000010f0f8824 */ /* 0x100fe200078e0a3d */
[C---:B------:R-:W-:Y:S02]  /*66d0*/  ISETP.GT.U32.AND P0, PT, R61.reuse, R22, PT ;  /* 0x000000163d00720c */ /* 0x040fe40003f04070 */
[C---:B------:R-:W-:Y:S02]  /*66e0*/  ISETP.GT.U32.AND P5, PT, R61.reuse, R4, PT ;  /* 0x000000043d00720c */ /* 0x040fe40003fa4070 */
[C---:B------:R-:W-:Y:S02]  /*66f0*/  ISETP.GT.U32.AND P1, PT, R61.reuse, R17, PT ;  /* 0x000000113d00720c */ /* 0x040fe40003f24070 */
[----:B------:R-:W-:Y:S01]  /*6700*/  ISETP.GT.U32.AND P4, PT, R61, R16, PT ;  /* 0x000000103d00720c */ /* 0x000fe20003f84070 */
[----:B------:R-:W-:Y:S01]  /*6710*/  @!P3 IMAD.IADD R21, R21, 0x1, -R61 ;  /* 0x000000011515b824 */ /* 0x000fe200078e0a3d */
[----:B------:R-:W-:-:S05]  /*6720*/  ISETP.GT.U32.AND P6, PT, R61, R15, PT ;  /* 0x0000000f3d00720c */ /* 0x000fca0003fc4070 */
[--C-:B------:R-:W-:Y:S02]  /*6730*/  @!P0 IMAD.IADD R22, R22, 0x1, -R61.reuse ;  /* 0x0000000116168824 */ /* 0x100fe400078e0a3d */
[--C-:B------:R-:W-:Y:S02]  /*6740*/  @!P2 IMAD.IADD R20, R20, 0x1, -R61.reuse ;  /* 0x000000011414a824 */ /* 0x100fe400078e0a3d */
[--C-:B------:R-:W-:Y:S02]  /*6750*/  @!P5 IMAD.IADD R4, R4, 0x1, -R61.reuse ;  /* 0x000000010404d824 */ /* 0x100fe400078e0a3d */
[--C-:B------:R-:W-:Y:S01]  /*6760*/  @!P1 IMAD.IADD R17, R17, 0x1, -R61.reuse ;  /* 0x0000000111119824 */ /* 0x100fe200078e0a3d */
[C---:B----4-:R-:W-:Y:S02]  /*6770*/  ISETP.GT.U32.AND P0, PT, R61.reuse, R19, PT ;  /* 0x000000133d00720c */ /* 0x050fe40003f04070 */
[C---:B------:R-:W-:Y:S02]  /*6780*/  ISETP.GT.U32.AND P3, PT, R61.reuse, R18, PT ;  /* 0x000000123d00720c */ /* 0x040fe40003f64070 */
[----:B------:R-:W-:Y:S01]  /*6790*/  ISETP.GT.U32.AND P2, PT, R61, R14, PT ;  /* 0x0000000e3d00720c */ /* 0x000fe20003f44070 */
[----:B------:R-:W-:-:S02]  /*67a0*/  @!P4 IMAD.IADD R16, R16, 0x1, -R61 ;  /* 0x000000011010c824 */ /* 0x000fc400078e0a3d */
[----:B------:R-:W-:Y:S01]  /*67b0*/  @!P6 IMAD.IADD R15, R15, 0x1, -R61 ;  /* 0x000000010f0fe824 */ /* 0x000fe200078e0a3d */
[----:B------:R-:W-:-:S05]  /*67c0*/  ISETP.GT.U32.AND P5, PT, R61, R13, PT ;  /* 0x0000000d3d00720c */ /* 0x000fca0003fa4070 */
[--C-:B------:R-:W-:Y:S01]  /*67d0*/  @!P0 IMAD.IADD R19, R19, 0x1, -R61.reuse ;  /* 0x0000000113138824 */ /* 0x100fe200078e0a3d */
[C---:B------:R-:W-:Y:S01]  /*67e0*/  ISETP.GT.U32.AND P1, PT, R61.reuse, R12, PT ;  /* 0x0000000c3d00720c */ /* 0x040fe20003f24070 */
[--C-:B------:R-:W-:Y:S01]  /*67f0*/  @!P3 IMAD.IADD R18, R18, 0x1, -R61.reuse ;  /* 0x000000011212b824 */ /* 0x100fe200078e0a3d */
[----:B------:R-:W-:Y:S01]  /*6800*/  ISETP.GT.U32.AND P4, PT, R61, R11, PT ;  /* 0x0000000b3d00720c */ /* 0x000fe20003f84070 */
[----:B------:R-:W-:-:S04]  /*6810*/  @!P2 IMAD.IADD R14, R14, 0x1, -R61 ;  /* 0x000000010e0ea824 */ /* 0x000fc800078e0a3d */
[----:B------:R-:W-:-:S06]  /*6820*/  @!P5 IMAD.IADD R13, R13, 0x1, -R61 ;  /* 0x000000010d0dd824 */ /* 0x000fcc00078e0a3d */
[--C-:B------:R-:W-:Y:S02]  /*6830*/  @!P1 IMAD.IADD R12, R12, 0x1, -R61.reuse ;  /* 0x000000010c0c9824 */ /* 0x100fe400078e0a3d */
[----:B------:R-:W-:Y:S01]  /*6840*/  @!P4 IMAD.IADD R11, R11, 0x1, -R61 ;  /* 0x000000010b0bc824 */ /* 0x000fe200078e0a3d */
[----:B------:R0:W-:Y:S04]  /*6850*/  STL [R1+0x58], R22 ;  /* 0x0000581601007387 */ /* 0x0001e80000100800 */
[----:B0-----:R-:W3:Y:S04]  /*6860*/  LDL.LU R22, [R1+0xea8] ;  /* 0x000ea80001167983 */ /* 0x001ee80000300800 */
[----:B------:R0:W-:Y:S04]  /*6870*/  STL [R1+0x54], R21 ;  /* 0x0000541501007387 */ /* 0x0001e80000100800 */
[----:B0-----:R-:W4:Y:S04]  /*6880*/  LDL.LU R21, [R1+0xea4] ;  /* 0x000ea40001157983 */ /* 0x001f280000300800 */
[----:B------:R0:W-:Y:S04]  /*6890*/  STL [R1+0x50], R20 ;  /* 0x0000501401007387 */ /* 0x0001e80000100800 */
[----:B0-----:R-:W3:Y:S04]  /*68a0*/  LDL.LU R20, [R1+0xea0] ;  /* 0x000ea00001147983 */ /* 0x001ee80000300800 */
[----:B------:R-:W-:Y:S04]  /*68b0*/  STL [R1+0x4c], R4 ;  /* 0x00004c0401007387 */ /* 0x000fe80000100800 */
[----:B------:R0:W-:Y:S04]  /*68c0*/  STL [R1+0x48], R17 ;  /* 0x0000481101007387 */ /* 0x0001e80000100800 */
[----:B0-----:R-:W3:Y:S04]  /*68d0*/  LDL.LU R17, [R1+0x8] ;  /* 0x0000080001117983 */ /* 0x001ee80000300800 */
[----:B------:R0:W-:Y:S04]  /*68e0*/  STL [R1+0x44], R16 ;  /* 0x0000441001007387 */ /* 0x0001e80000100800 */
[----:B0-----:R-:W3:Y:S04]  /*68f0*/  LDL.LU R16, [R1+0x4] ;  /* 0x0000040001107983 */ /* 0x001ee80000300800 */
[----:B------:R0:W-:Y:S04]  /*6900*/  STL [R1+0x40], R15 ;  /* 0x0000400f01007387 */ /* 0x0001e80000100800 */
[----:B0-----:R-:W3:Y:S01]  /*6910*/  LDL.LU R15, [R1] ;  /* 0x00000000010f7983 */ /* 0x001ee20000300800 */
[----:B--2---:R-:W-:-:S02]  /*6920*/  ISETP.GT.U32.AND P6, PT, R61, R10, PT ;  /* 0x0000000a3d00720c */ /* 0x004fc40003fc4070 */
[C---:B------:R-:W-:Y:S02]  /*6930*/  ISETP.GT.U32.AND P0, PT, R61.reuse, R9, PT ;  /* 0x000000093d00720c */ /* 0x040fe40003f04070 */
[----:B------:R-:W-:-:S09]  /*6940*/  ISETP.GT.U32.AND P3, PT, R61, R8, PT ;  /* 0x000000083d00720c */ /* 0x000fd20003f64070 */
[--C-:B------:R-:W-:Y:S01]  /*6950*/  @!P6 IMAD.IADD R10, R10, 0x1, -R61.reuse ;  /* 0x000000010a0ae824 */ /* 0x100fe200078e0a3d */
[----:B------:R-:W-:Y:S01]  /*6960*/  ISETP.GT.U32.AND P6, PT, R61, R19, PT ;  /* 0x000000133d00720c */ /* 0x000fe20003fc4070 */
[--C-:B------:R-:W-:Y:S01]  /*6970*/  @!P0 IMAD.IADD R9, R9, 0x1, -R61.reuse ;  /* 0x0000000109098824 */ /* 0x100fe200078e0a3d */
[C---:B------:R-:W-:Y:S02]  /*6980*/  ISETP.GT.U32.AND P0, PT, R61.reuse, R18, PT ;  /* 0x000000123d00720c */ /* 0x040fe40003f04070 */
[C---:B------:R-:W-:Y:S02]  /*6990*/  ISETP.GT.U32.AND P2, PT, R61.reuse, R5, PT ;  /* 0x000000053d00720c */ /* 0x040fe40003f44070 */
[C---:B------:R-:W-:Y:S01]  /*69a0*/  ISETP.GT.U32.AND P5, PT, R61.reuse, R6, PT ;  /* 0x000000063d00720c */ /* 0x040fe20003fa4070 */
[----:B------:R-:W-:Y:S01]  /*69b0*/  @!P3 IMAD.IADD R8, R8, 0x1, -R61 ;  /* 0x000000010808b824 */ /* 0x000fe200078e0a3d */
[C---:B------:R-:W-:Y:S02]  /*69c0*/  ISETP.GT.U32.AND P3, PT, R61.reuse, R14, PT ;  /* 0x0000000e3d00720c */ /* 0x040fe40003f64070 */
[----:B------:R-:W-:-:S02]  /*69d0*/  ISETP.GT.U32.AND P1, PT, R61, R7, PT ;  /* 0x000000073d00720c */ /* 0x000fc40003f24070 */
[----:B------:R-:W-:-:S05]  /*69e0*/  ISETP.GT.U32.AND P4, PT, R61, R60, PT ;  /* 0x0000003c3d00720c */ /* 0x000fca0003f84070 */
[--C-:B------:R-:W-:Y:S01]  /*69f0*/  @!P2 IMAD.IADD R5, R5, 0x1, -R61.reuse ;  /* 0x000000010505a824 */ /* 0x100fe200078e0a3d */
[C---:B------:R-:W-:Y:S01]  /*6a00*/  ISETP.GT.U32.AND P2, PT, R61.reuse, R13, PT ;  /* 0x0000000d3d00720c */ /* 0x040fe20003f44070 */
[--C-:B------:R-:W-:Y:S01]  /*6a10*/  @!P5 IMAD.IADD R6, R6, 0x1, -R61.reuse ;  /* 0x000000010606d824 */ /* 0x100fe200078e0a3d */
[----:B------:R-:W-:Y:S01]  /*6a20*/  ISETP.GT.U32.AND P5, PT, R61, R12, PT ;  /* 0x0000000c3d00720c */ /* 0x000fe20003fa4070 */
[--C-:B------:R-:W-:Y:S02]  /*6a30*/  @!P6 IMAD.IADD R19, R19, 0x1, -R61.reuse ;  /* 0x000000011313e824 */ /* 0x100fe400078e0a3d */
[--C-:B------:R-:W-:Y:S01]  /*6a40*/  @!P1 IMAD.IADD R7, R7, 0x1, -R61.reuse ;  /* 0x0000000107079824 */ /* 0x100fe200078e0a3d */
[C---:B------:R-:W-:Y:S01]  /*6a50*/  ISETP.GT.U32.AND P1, PT, R61.reuse, R11, PT ;  /* 0x0000000b3d00720c */ /* 0x040fe20003f24070 */
[--C-:B------:R-:W-:Y:S02]  /*6a60*/  @!P0 IMAD.IADD R18, R18, 0x1, -R61.reuse ;  /* 0x0000000112128824 */ /* 0x100fe400078e0a3d */
[--C-:B------:R-:W-:Y:S01]  /*6a70*/  @!P4 IMAD.IADD R60, R60, 0x1, -R61.reuse ;  /* 0x000000013c3cc824 */ /* 0x100fe200078e0a3d */
[C---:B------:R-:W-:Y:S01]  /*6a80*/  ISETP.GT.U32.AND P4, PT, R61.reuse, R10, PT ;  /* 0x0000000a3d00720c */ /* 0x040fe20003f84070 */
[----:B------:R-:W-:Y:S01]  /*6a90*/  @!P3 IMAD.IADD R14, R14, 0x1, -R61 ;  /* 0x000000010e0eb824 */ /* 0x000fe200078e0a3d */
[----:B------:R-:W-:-:S02]  /*6aa0*/  ISETP.GT.U32.AND P0, PT, R61, R9, PT ;  /* 0x000000093d00720c */ /* 0x000fc40003f04070 */
[----:B------:R-:W-:Y:S01]  /*6ab0*/  ISETP.GT.U32.AND P3, PT, R61, R8, PT ;  /* 0x000000083d00720c */ /* 0x000fe20003f64070 */
[----:B------:R0:W-:Y:S01]  /*6ac0*/  STL [R1+0x3c], R19 ;  /* 0x00003c1301007387 */ /* 0x0001e20000100800 */
[--C-:B------:R-:W-:Y:S02]  /*6ad0*/  @!P2 IMAD.IADD R13, R13, 0x1, -R61.reuse ;  /* 0x000000010d0da824 */ /* 0x100fe400078e0a3d */
[--C-:B------:R-:W-:Y:S02]  /*6ae0*/  @!P5 IMAD.IADD R12, R12, 0x1, -R61.reuse ;  /* 0x000000010c0cd824 */ /* 0x100fe400078e0a3d */
[--C-:B------:R-:W-:Y:S01]  /*6af0*/  @!P1 IMAD.IADD R11, R11, 0x1, -R61.reuse ;  /* 0x000000010b0b9824 */ /* 0x100fe200078e0a3d */
[----:B0-----:R-:W2:Y:S04]  /*6b00*/  LDL.LU R19, [R1+0xe9c] ;  /* 0x000e9c0001137983 */ /* 0x001ea80000300800 */
[----:B------:R0:W-:Y:S01]  /*6b10*/  STL [R1+0x38], R18 ;  /* 0x0000381201007387 */ /* 0x0001e20000100800 */
[----:B------:R-:W-:-:S02]  /*6b20*/  @!P4 IMAD.IADD R10, R10, 0x1, -R61 ;  /* 0x000000010a0ac824 */ /* 0x000fc400078e0a3d */
[--C-:B------:R-:W-:Y:S01]  /*6b30*/  @!P0 IMAD.IADD R9, R9, 0x1, -R61.reuse ;  /* 0x0000000109098824 */ /* 0x100fe200078e0a3d */
[----:B0-----:R-:W2:Y:S04]  /*6b40*/  LDL.LU R18, [R1+0xe98] ;  /* 0x000e980001127983 */ /* 0x001ea80000300800 */
[----:B------:R0:W-:Y:S01]  /*6b50*/  STL [R1+0x34], R14 ;  /* 0x0000340e01007387 */ /* 0x0001e20000100800 */
[----:B------:R-:W-:-:S03]  /*6b60*/  @!P3 IMAD.IADD R8, R8, 0x1, -R61 ;  /* 0x000000010808b824 */ /* 0x000fc600078e0a3d */
[----:B0-----:R-:W2:Y:S04]  /*6b70*/  LDL.LU R14, [R1+0xe94] ;  /* 0x000e9400010e7983 */ /* 0x001ea80000300800 */
[----:B------:R0:W-:Y:S04]  /*6b80*/  STL [R1+0x30], R13 ;  /* 0x0000300d01007387 */ /* 0x0001e80000100800 */
        /* <DEDUP_REMOVED lines=8> */
[----:B0-----:R-:W4:Y:S04]  /*6c10*/  LDL.LU R9, [R1+0xe80] ;  /* 0x000e800001097983 */ /* 0x001f280000300800 */
[----:B------:R0:W-:Y:S04]  /*6c20*/  STL [R1+0x1c], R8 ;  /* 0x00001c0801007387 */ /* 0x0001e80000100800 */
[----:B0-----:R-:W4:Y:S01]  /*6c30*/  LDL.LU R8, [R1+0xe7c] ;  /* 0x000e7c0001087983 */ /* 0x001f220000300800 */
[----:B------:R-:W-:-:S02]  /*6c40*/  ISETP.GT.U32.AND P2, PT, R61, R5, PT ;  /* 0x000000053d00720c */ /* 0x000fc40003f44070 */
[C---:B------:R-:W-:Y:S02]  /*6c50*/  ISETP.GT.U32.AND P5, PT, R61.reuse, R6, PT ;  /* 0x000000063d00720c */ /* 0x040fe40003fa4070 */
[----:B------:R-:W-:-:S09]  /*6c60*/  ISETP.GT.U32.AND P1, PT, R61, R7, PT ;  /* 0x000000073d00720c */ /* 0x000fd20003f24070 */
[--C-:B------:R-:W-:Y:S02]  /*6c70*/  @!P2 IMAD.IADD R5, R5, 0x1, -R61.reuse ;  /* 0x000000010505a824 */ /* 0x100fe400078e0a3d */
[--C-:B------:R-:W-:Y:S02]  /*6c80*/  @!P5 IMAD.IADD R6, R6, 0x1, -R61.reuse ;  /* 0x000000010606d824 */ /* 0x100fe400078e0a3d */
[----:B------:R-:W-:Y:S01]  /*6c90*/  @!P1 IMAD.IADD R7, R7, 0x1, -R61 ;  /* 0x0000000107079824 */ /* 0x000fe200078e0a3d */
[----:B------:R0:W-:Y:S04]  /*6ca0*/  STL [R1+0x18], R5 ;  /* 0x0000180501007387 */ /* 0x0001e80000100800 */
[----:B0-----:R-:W4:Y:S04]  /*6cb0*/  LDL.LU R5, [R1+0xe78] ;  /* 0x000e780001057983 */ /* 0x001f280000300800 */
[----:B------:R0:W-:Y:S04]  /*6cc0*/  STL [R1+0x14], R6 ;  /* 0x0000140601007387 */ /* 0x0001e80000100800 */
[----:B0-----:R-:W4:Y:S04]  /*6cd0*/  LDL.LU R6, [R1+0xe74] ;  /* 0x000e740001067983 */ /* 0x001f280000300800 */
[----:B------:R0:W-:Y:S04]  /*6ce0*/  STL [R1+0x10], R7 ;  /* 0x0000100701007387 */ /* 0x0001e80000100800 */
[----:B0-----:R-:W4:Y:S01]  /*6cf0*/  LDL.LU R7, [R1+0xe70] ;  /* 0x000e700001077983 */ /* 0x001f220000300800 */
[----:B------:R-:W-:-:S13]  /*6d00*/  ISETP.GT.U32.AND P6, PT, R61, R60, PT ;  /* 0x0000003c3d00720c */ /* 0x000fda0003fc4070 */
[----:B------:R-:W-:-:S05]  /*6d10*/  @!P6 IMAD.IADD R60, R60, 0x1, -R61 ;  /* 0x000000013c3ce824 */ /* 0x000fca00078e0a3d */
[----:B------:R0:W-:Y:S04]  /*6d20*/  STL [R1+0xc], R60 ;  /* 0x00000c3c01007387 */ /* 0x0001e80000100800 */
[----:B0-----:R-:W4:Y:S01]  /*6d30*/  LDL R60, [R1+0xb28] ;  /* 0x000b2800013c7983 */ /* 0x001f220000100800 */
[C---:B---3--:R-:W-:Y:S02]  /*6d40*/  ISETP.GT.U32.AND P4, PT, R61.reuse, R17, PT ;  /* 0x000000113d00720c */ /* 0x048fe40003f84070 */
[C---:B------:R-:W-:Y:S02]  /*6d50*/  ISETP.GT.U32.AND P0, PT, R61.reuse, R16, PT ;  /* 0x000000103d00720c */ /* 0x040fe40003f04070 */
[----:B------:R-:W-:-:S09]  /*6d60*/  ISETP.GT.U32.AND P3, PT, R61, R15, PT ;  /* 0x0000000f3d00720c */ /* 0x000fd20003f64070 */
[--C-:B------:R-:W-:Y:S02]  /*6d70*/  @!P4 IMAD.IADD R17, R17, 0x1, -R61.reuse ;  /* 0x000000011111c824 */ /* 0x100fe400078e0a3d */
[--C-:B------:R-:W-:Y:S02]  /*6d80*/  @!P0 IMAD.IADD R16, R16, 0x1, -R61.reuse ;  /* 0x0000000110108824 */ /* 0x100fe400078e0a3d */
[----:B------:R-:W-:Y:S01]  /*6d90*/  @!P3 IMAD.IADD R15, R15, 0x1, -R61 ;  /* 0x000000010f0fb824 */ /* 0x000fe200078e0a3d */
[C---:B--2---:R-:W-:Y:S02]  /*6da0*/  ISETP.GT.U32.AND P0, PT, R61.reuse, R10, PT ;  /* 0x0000000a3d00720c */ /* 0x044fe40003f04070 */
[C---:B----4-:R-:W-:Y:S02]  /*6db0*/  ISETP.GT.U32.AND P4, PT, R61.reuse, R9, PT ;  /* 0x000000093d00720c */ /* 0x050fe40003f84070 */
[----:B------:R-:W-:-:S11]  /*6dc0*/  ISETP.GT.U32.AND P6, PT, R61, R8, PT ;  /* 0x000000083d00720c */ /* 0x000fd60003fc4070 */
[--C-:B------:R-:W-:Y:S01]  /*6dd0*/  @!P4 IMAD.IADD R9, R9, 0x1, -R61.reuse ;  /* 0x000000010909c824 */ /* 0x100fe200078e0a3d */
[C---:B------:R-:W-:Y:S01]  /*6de0*/  ISETP.GT.U32.AND P4, PT, R61.reuse, R16, PT ;  /* 0x000000103d00720c */ /* 0x040fe20003f84070 */
[--C-:B------:R-:W-:Y:S01]  /*6df0*/  @!P0 IMAD.IADD R10, R10, 0x1, -R61.reuse ;  /* 0x000000010a0a8824 */ /* 0x100fe200078e0a3d */
[C---:B------:R-:W-:Y:S01]  /*6e00*/  ISETP.GT.U32.AND P0, PT, R61.reuse, R15, PT ;  /* 0x0000000f3d00720c */ /* 0x040fe20003f04070 */
[----:B------:R-:W-:Y:S01]  /*6e10*/  @!P6 IMAD.IADD R8, R8, 0x1, -R61 ;  /* 0x000000010808e824 */ /* 0x000fe200078e0a3d */
[----:B------:R-:W-:-:S09]  /*6e20*/  ISETP.GT.U32.AND P6, PT, R61, R17, PT ;  /* 0x000000113d00720c */ /* 0x000fd20003fc4070 */
[--C-:B------:R-:W-:Y:S02]  /*6e30*/  @!P4 IMAD.IADD R16, R16, 0x1, -R61.reuse ;  /* 0x000000011010c824 */ /* 0x100fe400078e0a3d */
[--C-:B------:R-:W-:Y:S02]  /*6e40*/  @!P0 IMAD.IADD R15, R15, 0x1, -R61.reuse ;  /* 0x000000010f0f8824 */ /* 0x100fe400078e0a3d */
[----:B------:R-:W-:-:S05]  /*6e50*/  @!P6 IMAD.IADD R17, R17, 0x1, -R61 ;  /* 0x000000011111e824 */ /* 0x000fca00078e0a3d */
[----:B------:R0:W-:Y:S04]  /*6e60*/  STL [R1+0x8], R17 ;  /* 0x0000081101007387 */ /* 0x0001e80000100800 */
[----:B0-----:R-:W2:Y:S04]  /*6e70*/  LDL.LU R17, [R1+0xe6c] ;  /* 0x000e6c0001117983 */ /* 0x001ea80000300800 */
[----:B------:R0:W-:Y:S04]  /*6e80*/  STL [R1+0x4], R16 ;  /* 0x0000041001007387 */ /* 0x0001e80000100800 */
[----:B0-----:R-:W3:Y:S04]  /*6e90*/  LDL.LU R16, [R1+0xe68] ;  /* 0x000e680001107983 */ /* 0x001ee80000300800 */
[----:B------:R0:W-:Y:S04]  /*6ea0*/  STL [R1], R15 ;  /* 0x0000000f01007387 */ /* 0x0001e80000100800 */
[----:B0-----:R-:W4:Y:S01]  /*6eb0*/  LDL.LU R15, [R1+0xe64] ;  /* 0x000e6400010f7983 */ /* 0x001f220000300800 */
[----:B------:R-:W-:-:S02]  /*6ec0*/  ISETP.GT.U32.AND P2, PT, R61, R5, PT ;  /* 0x000000053d00720c */ /* 0x000fc40003f44070 */
[C---:B------:R-:W-:Y:S02]  /*6ed0*/  ISETP.GT.U32.AND P5, PT, R61.reuse, R6, PT ;  /* 0x000000063d00720c */ /* 0x040fe40003fa4070 */
[C---:B------:R-:W-:Y:S02]  /*6ee0*/  ISETP.GT.U32.AND P1, PT, R61.reuse, R7, PT ;  /* 0x000000073d00720c */ /* 0x040fe40003f24070 */
[----:B------:R-:W-:-:S07]  /*6ef0*/  ISETP.GT.U32.AND P3, PT, R61, R11, PT ;  /* 0x0000000b3d00720c */ /* 0x000fce0003f64070 */
[--C-:B------:R-:W-:Y:S01]  /*6f00*/  @!P2 IMAD.IADD R5, R5, 0x1, -R61.reuse ;  /* 0x000000010505a824 */ /* 0x100fe200078e0a3d */
[C---:B------:R-:W-:Y:S01]  /*6f10*/  ISETP.GT.U32.AND P2, PT, R61.reuse, R12, PT ;  /* 0x0000000c3d00720c */ /* 0x040fe20003f44070 */
[--C-:B------:R-:W-:Y:S01]  /*6f20*/  @!P5 IMAD.IADD R6, R6, 0x1, -R61.reuse ;  /* 0x000000010606d824 */ /* 0x100fe200078e0a3d */
[----:B------:R-:W-:Y:S01]  /*6f30*/  ISETP.GT.U32.AND P5, PT, R61, R13, PT ;  /* 0x0000000d3d00720c */ /* 0x000fe20003fa4070 */
[--C-:B------:R-:W-:Y:S01]  /*6f40*/  @!P1 IMAD.IADD R7, R7, 0x1, -R61.reuse ;  /* 0x0000000107079824 */ /* 0x100fe200078e0a3d */
[----:B------:R-:W-:Y:S01]  /*6f50*/  ISETP.GT.U32.AND P1, PT, R61, R14, PT ;  /* 0x0000000e3d00720c */ /* 0x000fe20003f24070 */
[----:B------:R-:W-:Y:S01]  /*6f60*/  @!P3 IMAD.IADD R11, R11, 0x1, -R61 ;  /* 0x000000010b0bb824 */ /* 0x000fe200078e0a3d */
[----:B------:R-:W-:-:S07]  /*6f70*/  ISETP.GT.U32.AND P3, PT, R61, R5, PT ;  /* 0x000000053d00720c */ /* 0x000fce0003f64070 */
[--C-:B------:R-:W-:Y:S01]  /*6f80*/  @!P2 IMAD.IADD R12, R12, 0x1, -R61.reuse ;  /* 0x000000010c0ca824 */ /* 0x100fe200078e0a3d */
[----:B------:R-:W-:Y:S01]  /*6f90*/  ISETP.GT.U32.AND P2, PT, R61, R6, PT ;  /* 0x000000063d00720c */ /* 0x000fe20003f44070 */
[--C-:B------:R-:W-:Y:S01]  /*6fa0*/  @!P5 IMAD.IADD R13, R13, 0x1, -R61.reuse ;  /* 0x000000010d0dd824 */ /* 0x100fe200078e0a3d */
[C---:B------:R-:W-:Y:S01]  /*6fb0*/  ISETP.GT.U32.AND P5, PT, R61.reuse, R7, PT ;  /* 0x000000073d00720c */ /* 0x040fe20003fa4070 */
[--C-:B------:R-:W-:Y:S01]  /*6fc0*/  @!P1 IMAD.IADD R14, R14, 0x1, -R61.reuse ;  /* 0x000000010e0e9824 */ /* 0x100fe200078e0a3d */
[----:B------:R-:W-:Y:S01]  /*6fd0*/  ISETP.GT.U32.AND P1, PT, R61, R8, PT ;  /* 0x000000083d00720c */ /* 0x000fe20003f24070 */
[----:B------:R-:W-:-:S05]  /*6fe0*/  @!P3 IMAD.IADD R5, R5, 0x1, -R61 ;  /* 0x000000010505b824 */ /* 0x000fca00078e0a3d */
[----:B------:R0:W-:Y:S03]  /*6ff0*/  STL [R1+0xe48], R5 ;  /* 0x000e480501007387 */ /* 0x0001e60000100800 */
[--C-:B------:R-:W-:Y:S01]  /*7000*/  @!P2 IMAD.IADD R6, R6, 0x1, -R61.reuse ;  /* 0x000000010606a824 */ /* 0x100fe200078e0a3d */
[----:B------:R-:W1:Y:S01]  /*7010*/  S2R R4, SR_TID.X ;  /* 0x0000000000047919 */ /* 0x000e620000002100 */
[----:B------:R-:W-:-:S03]  /*7020*/  @!P5 IMAD.IADD R7, R7, 0x1, -R61 ;  /* 0x000000010707d824 */ /* 0x000fc600078e0a3d */
[----:B0-----:R-:W0:Y:S01]  /*7030*/  S2R R5, SR_TID.X ;  /* 0x0000000000057919 */ /* 0x001e220000002100 */
[----:B------:R-:W-:Y:S01]  /*7040*/  @!P1 IMAD.IADD R8, R8, 0x1, -R61 ;  /* 0x0000000108089824 */ /* 0x000fe200078e0a3d */
[C---:B------:R-:W-:Y:S02]  /*7050*/  ISETP.GT.U32.AND P4, PT, R61.reuse, R9, PT ;  /* 0x000000093d00720c */ /* 0x040fe40003f84070 */
[----:B------:R-:W-:Y:S01]  /*7060*/  STL [R1+0xe4c], R6 ;  /* 0x000e4c0601007387 */ /* 0x000fe20000100800 */
[----:B------:R-:W-:-:S03]  /*7070*/  ISETP.GT.U32.AND P0, PT, R61, R10, PT ;  /* 0x0000000a3d00720c */ /* 0x000fc60003f04070 */
[----:B------:R-:W-:Y:S04]  /*7080*/  STL [R1+0xe50], R7 ;  /* 0x000e500701007387 */ /* 0x000fe80000100800 */
[----:B------:R1:W-:Y:S04]  /*7090*/  STL [R1+0xe54], R8 ;  /* 0x000e540801007387 */ /* 0x0003e80000100800 */
[----:B-1----:R-:W1:Y:S01]  /*70a0*/  S2R R8, SR_TID.X ;  /* 0x0000000000087919 */ /* 0x002e620000002100 */
[--C-:B------:R-:W-:Y:S02]  /*70b0*/  @!P4 IMAD.IADD R9, R9, 0x1, -R61.reuse ;  /* 0x000000010909c824 */ /* 0x100fe400078e0a3d */
[----:B------:R-:W-:-:S02]  /*70c0*/  @!P0 IMAD.IADD R10, R10, 0x1, -R61 ;  /* 0x000000010a0a8824 */ /* 0x000fc400078e0a3d */
[----:B0-----:R-:W-:Y:S01]  /*70d0*/  IMAD.SHL.U32 R5, R5, 0x8, RZ ;  /* 0x0000000805057824 */ /* 0x001fe200078e00ff */
[----:B------:R-:W-:Y:S01]  /*70e0*/  IABS R60, R60 ;  /* 0x0000003c003c7213 */ /* 0x000fe20000000000 */
[----:B------:R0:W-:Y:S01]  /*70f0*/  STL [R1+0xe58], R9 ;  /* 0x000e580901007387 */ /* 0x0001e20000100800 */
[----:B------:R-:W-:Y:S02]  /*7100*/  LOP3.LUT R4, R4, 0x7, RZ, 0xc0, !PT ;  /* 0x0000000704047812 */ /* 0x000fe400078ec0ff */
[----:B------:R-:W-:Y:S01]  /*7110*/  LOP3.LUT R5, R5, 0x30, RZ, 0xc0, !PT ;  /* 0x0000003005057812 */ /* 0x000fe200078ec0ff */
[----:B------:R-:W-:Y:S01]  /*7120*/  STL [R1+0xe5c], R10 ;  /* 0x000e5c0a01007387 */ /* 0x000fe20000100800 */
[----:B------:R-:W-:-:S03]  /*7130*/  IMAD.HI.U32 R2, R2, R60, RZ ;  /* 0x0000003c02027227 */ /* 0x000fc600078e00ff */
[----:B------:R-:W4:Y:S04]  /*7140*/  LDL R6, [R1+0x4f0] ;  /* 0x0004f00001067983 */ /* 0x000f280000100800 */
[----:B0-----:R-:W4:Y:S01]  /*7150*/  LDL R9, [R1+0x4f8] ;  /* 0x0004f80001097983 */ /* 0x001f220000100800 */
[C---:B------:R-:W-:Y:S02]  /*7160*/  IMAD R7, R4.reuse, 0x40, R5 ;  /* 0x0000004004077824 */ /* 0x040fe400078e0205 */
[----:B------:R-:W-:Y:S01]  /*7170*/  IMAD R4, R4, 0x90, RZ ;  /* 0x0000009004047824 */ /* 0x000fe200078e02ff */
[----:B------:R-:W4:Y:S01]  /*7180*/  LDL R5, [R1+0x4f4] ;  /* 0x0004f40001057983 */ /* 0x000f220000100800 */
[----:B------:R-:W-:Y:S02]  /*7190*/  IMAD.MOV R2, RZ, RZ, -R2 ;  /* 0x000000ffff027224 */ /* 0x000fe400078e0a02 */
[----:B-1----:R-:W-:-:S02]  /*71a0*/  IMAD.SHL.U32 R8, R8, 0x2, RZ ;  /* 0x0000000208087824 */ /* 0x002fc400078e00ff */
[----:B------:R-:W-:-:S03]  /*71b0*/  IMAD R60, R61, R2, R60 ;  /* 0x000000023d3c7224 */ /* 0x000fc600078e023c */
[--C-:B------:R-:W-:Y:S02]  /*71c0*/  LOP3.LUT R2, R4, 0x10, R8.reuse, 0x78, !PT ;  /* 0x0000001004027812 */ /* 0x100fe400078e7808 */
[----:B------:R-:W4:Y:S01]  /*71d0*/  LDL R4, [R1+0xc98] ;  /* 0x000c980001047983 */ /* 0x000f220000100800 */
[----:B------:R-:W-:-:S03]  /*71e0*/  LOP3.LUT R2, R7, 0x30, R8, 0x78, !PT ;  /* 0x0000003007027812 */ /* 0x000fc600078e7808 */
[----:B------:R-:W4:Y:S01]  /*71f0*/  LDL R8, [R1+0xca4] ;  /* 0x000ca40001087983 */ /* 0x000f220000100800 */
[C---:B------:R-:W-:Y:S02]  /*7200*/  ISETP.GT.U32.AND P3, PT, R61.reuse, R11, PT ;  /* 0x0000000b3d00720c */ /* 0x040fe40003f64070 */
[C---:B------:R-:W-:Y:S01]  /*7210*/  ISETP.GT.U32.AND P2, PT, R61.reuse, R12, PT ;  /* 0x0000000c3d00720c */ /* 0x040fe20003f44070 */
[----:B------:R-:W4:Y:S01]  /*7220*/  LDL R7, [R1+0xcb8] ;  /* 0x000cb80001077983 */ /* 0x000f220000100800 */
[C---:B------:R-:W-:Y:S02]  /*7230*/  ISETP.GT.U32.AND P5, PT, R61.reuse, R14, PT ;  /* 0x0000000e3d00720c */ /* 0x040fe40003fa4070 */
[----:B------:R-:W-:-:S07]  /*7240*/  ISETP.GT.U32.AND P6, PT, R61, R13, PT ;  /* 0x0000000d3d00720c */ /* 0x000fce0003fc4070 */
[--C-:B------:R-:W-:Y:S01]  /*7250*/  @!P3 IMAD.IADD R11, R11, 0x1, -R61.reuse ;  /* 0x000000010b0bb824 */ /* 0x100fe200078e0a3d */
[C---:B------:R-:W-:Y:S01]  /*7260*/  ISETP.GT.U32.AND P3, PT, R61.reuse, R18, PT ;  /* 0x000000123d00720c */ /* 0x040fe20003f64070 */
[--C-:B------:R-:W-:Y:S01]  /*7270*/  @!P2 IMAD.IADD R12, R12, 0x1, -R61.reuse ;  /* 0x000000010c0ca824 */ /* 0x100fe200078e0a3d */
[C---:B------:R-:W-:Y:S01]  /*7280*/  ISETP.GT.U32.AND P2, PT, R61.reuse, R19, PT ;  /* 0x000000133d00720c */ /* 0x040fe20003f44070 */
[--C-:B------:R-:W-:Y:S01]  /*7290*/  @!P5 IMAD.IADD R14, R14, 0x1, -R61.reuse ;  /* 0x000000010e0ed824 */ /* 0x100fe200078e0a3d */
[----:B------:R-:W-:Y:S01]  /*72a0*/  ISETP.GT.U32.AND P5, PT, R61, R21, PT ;  /* 0x000000153d00720c */ /* 0x000fe20003fa4070 */
[----:B------:R-:W-:Y:S01]  /*72b0*/  @!P6 IMAD.IADD R13, R13, 0x1, -R61 ;  /* 0x000000010d0de824 */ /* 0x000fe200078e0a3d */
[----:B------:R-:W-:-:S07]  /*72c0*/  ISETP.GT.U32.AND P6, PT, R61, R20, PT ;  /* 0x000000143d00720c */ /* 0x000fce0003fc4070 */
[--C-:B------:R-:W-:Y:S01]  /*72d0*/  @!P3 IMAD.IADD R18, R18, 0x1, -R61.reuse ;  /* 0x000000011212b824 */ /* 0x100fe200078e0a3d */
[----:B------:R-:W-:Y:S01]  /*72e0*/  ISETP.GT.U32.AND P3, PT, R61, R25, PT ;  /* 0x000000193d00720c */ /* 0x000fe20003f64070 */
[--C-:B------:R-:W-:Y:S01]  /*72f0*/  @!P2 IMAD.IADD R19, R19, 0x1, -R61.reuse ;  /* 0x000000011313a824 */ /* 0x100fe200078e0a3d */
[----:B------:R-:W-:Y:S01]  /*7300*/  ISETP.GT.U32.AND P2, PT, R61, R26, PT ;  /* 0x0000001a3d00720c */ /* 0x000fe20003f44070 */
[--C-:B------:R-:W-:Y:S02]  /*7310*/  @!P5 IMAD.IADD R21, R21, 0x1, -R61.reuse ;  /* 0x000000011515d824 */ /* 0x100fe400078e0a3d */
[----:B------:R-:W-:Y:S01]  /*7320*/  @!P6 IMAD.IADD R20, R20, 0x1, -R61 ;  /* 0x000000011414e824 */ /* 0x000fe200078e0a3d */
[----:B------:R-:W-:-:S07]  /*7330*/  ISETP.GT.U32.AND P6, PT, R61, R27, PT ;  /* 0x0000001b3d00720c */ /* 0x000fce0003fc4070 */
[--C-:B------:R-:W-:Y:S01]  /*7340*/  @!P3 IMAD.IADD R25, R25, 0x1, -R61.reuse ;  /* 0x000000011919b824 */ /* 0x100fe200078e0a3d */
[C---:B------:R-:W-:Y:S01]  /*7350*/  ISETP.GT.U32.AND P3, PT, R61.reuse, R19, PT ;  /* 0x000000133d00720c */ /* 0x040fe20003f64070 */
[----:B------:R-:W-:Y:S01]  /*7360*/  @!P2 IMAD.IADD R26, R26, 0x1, -R61 ;  /* 0x000000011a1aa824 */ /* 0x000fe200078e0a3d */
[----:B------:R-:W-:-:S03]  /*7370*/  ISETP.GT.U32.AND P2, PT, R61, R20, PT ;  /* 0x000000143d00720c */ /* 0x000fc60003f44070 */
[----:B------:R-:W-:-:S08]  /*7380*/  @!P6 IMAD.IADD R27, R27, 0x1, -R61 ;  /* 0x000000011b1be824 */ /* 0x000fd000078e0a3d */
[--C-:B------:R-:W-:Y:S01]  /*7390*/  @!P3 IMAD.IADD R19, R19, 0x1, -R61.reuse ;  /* 0x000000011313b824 */ /* 0x100fe200078e0a3d */
[C---:B------:R-:W-:Y:S01]  /*73a0*/  ISETP.GT.U32.AND P3, PT, R61.reuse, R25, PT ;  /* 0x000000193d00720c */ /* 0x040fe20003f64070 */
[----:B------:R-:W-:Y:S01]  /*73b0*/  @!P2 IMAD.IADD R20, R20, 0x1, -R61 ;  /* 0x000000011414a824 */ /* 0x000fe200078e0a3d */
[C---:B------:R-:W-:Y:S02]  /*73c0*/  ISETP.GT.U32.AND P2, PT, R61.reuse, R27, PT ;  /* 0x0000001b3d00720c */ /* 0x040fe40003f44070 */
[----:B------:R-:W-:-:S09]  /*73d0*/  ISETP.GT.U32.AND P6, PT, R61, R26, PT ;  /* 0x0000001a3d00720c */ /* 0x000fd20003fc4070 */
[--C-:B------:R-:W-:Y:S01]  /*73e0*/  @!P3 IMAD.IADD R25, R25, 0x1, -R61.reuse ;  /* 0x000000011919b824 */ /* 0x100fe200078e0a3d */
[----:B------:R-:W-:Y:S01]  /*73f0*/  ISETP.GT.U32.AND P3, PT, R61, R32, PT ;  /* 0x000000203d00720c */ /* 0x000fe20003f64070 */
[--C-:B------:R-:W-:Y:S01]  /*7400*/  @!P2 IMAD.IADD R27, R27, 0x1, -R61.reuse ;  /* 0x000000011b1ba824 */ /* 0x100fe200078e0a3d */
[C---:B------:R-:W-:Y:S01]  /*7410*/  ISETP.GT.U32.AND P2, PT, R61.reuse, R34, PT ;  /* 0x000000223d00720c */ /* 0x040fe20003f44070 */
[----:B------:R-:W-:Y:S01]  /*7420*/  @!P6 IMAD.IADD R26, R26, 0x1, -R61 ;  /* 0x000000011a1ae824 */ /* 0x000fe200078e0a3d */
[----:B------:R-:W-:-:S09]  /*7430*/  ISETP.GT.U32.AND P6, PT, R61, R33, PT ;  /* 0x000000213d00720c */ /* 0x000fd20003fc4070 */
[--C-:B------:R-:W-:Y:S01]  /*7440*/  @!P3 IMAD.IADD R32, R32, 0x1, -R61.reuse ;  /* 0x000000012020b824 */ /* 0x100fe200078e0a3d */
[C---:B------:R-:W-:Y:S01]  /*7450*/  ISETP.GT.U32.AND P3, PT, R61.reuse, R39, PT ;  /* 0x000000273d00720c */ /* 0x040fe20003f64070 */
[----:B------:R-:W-:Y:S01]  /*7460*/  @!P2 IMAD.IADD R34, R34, 0x1, -R61 ;  /* 0x000000012222a824 */ /* 0x000fe200078e0a3d */
[C---:B--2---:R-:W-:Y:S02]  /*7470*/  ISETP.GT.U32.AND P0, PT, R61.reuse, R17, PT ;  /* 0x000000113d00720c */ /* 0x044fe40003f04070 */
[C---:B---3--:R-:W-:Y:S02]  /*7480*/  ISETP.GT.U32.AND P4, PT, R61.reuse, R16, PT ;  /* 0x000000103d00720c */ /* 0x048fe40003f84070 */
[----:B----4-:R-:W-:-:S11]  /*7490*/  ISETP.GT.U32.AND P1, PT, R61, R15, PT ;  /* 0x0000000f3d00720c */ /* 0x010fd60003f24070 */
[--C-:B------:R-:W-:Y:S01]  /*74a0*/  @!P4 IMAD.IADD R16, R16, 0x1, -R61.reuse ;  /* 0x000000011010c824 */ /* 0x100fe200078e0a3d */
[----:B------:R-:W-:Y:S01]  /*74b0*/  ISETP.GT.U32.AND P4, PT, R61, R23, PT ;  /* 0x000000173d00720c */ /* 0x000fe20003f84070 */
[--C-:B------:R-:W-:Y:S01]  /*74c0*/  @!P0 IMAD.IADD R17, R17, 0x1, -R61.reuse ;  /* 0x0000000111118824 */ /* 0x100fe200078e0a3d */
[----:B------:R-:W-:Y:S01]  /*74d0*/  ISETP.GT.U32.AND P0, PT, R61, R24, PT ;  /* 0x000000183d00720c */ /* 0x000fe20003f04070 */
[----:B------:R-:W-:Y:S01]  /*74e0*/  @!P1 IMAD.IADD R15, R15, 0x1, -R61 ;  /* 0x000000010f0f9824 */ /* 0x000fe200078e0a3d */
[----:B------:R-:W-:-:S04]  /*74f0*/  ISETP.GT.U32.AND P1, PT, R61, R22, PT ;  /* 0x000000163d00720c */ /* 0x000fc80003f24070 */
[----:B------:R-:W-:-:S05]  /*7500*/  ISETP.GT.U32.AND P5, PT, R61, R15, PT ;  /* 0x0000000f3d00720c */ /* 0x000fca0003fa4070 */
[--C-:B------:R-:W-:Y:S01]  /*7510*/  @!P4 IMAD.IADD R23, R23, 0x1, -R61.reuse ;  /* 0x000000011717c824 */ /* 0x100fe200078e0a3d */
[C---:B------:R-:W-:Y:S01]  /*7520*/  ISETP.GT.U32.AND P4, PT, R61.reuse, R17, PT ;  /* 0x000000113d00720c */ /* 0x040fe20003f84070 */
[--C-:B------:R-:W-:Y:S02]  /*7530*/  @!P0 IMAD.IADD R24, R24, 0x1, -R61.reuse ;  /* 0x0000000118188824 */ /* 0x100fe400078e0a3d */
[--C-:B------:R-:W-:Y:S01]  /*7540*/  @!P1 IMAD.IADD R22, R22, 0x1, -R61.reuse ;  /* 0x0000000116169824 */ /* 0x100fe200078e0a3d */
[C---:B------:R-:W-:Y:S02]  /*7550*/  ISETP.GT.U32.AND P1, PT, R61.reuse, R16, PT ;  /* 0x000000103d00720c */ /* 0x040fe40003f24070 */
[----:B------:R-:W-:Y:S01]  /*7560*/  ISETP.GT.U32.AND P0, PT, R61, R18, PT ;  /* 0x000000123d00720c */ /* 0x000fe20003f04070 */
[----:B------:R-:W-:Y:S01]  /*7570*/  @!P5 IMAD.IADD R15, R15, 0x1, -R61 ;  /* 0x000000010f0fd824 */ /* 0x000fe200078e0a3d */
[----:B------:R-:W-:-:S05]  /*7580*/  ISETP.GT.U32.AND P5, PT, R61, R21, PT ;  /* 0x000000153d00720c */ /* 0x000fca0003fa4070 */
[----:B------:R-:W-:Y:S01]  /*7590*/  @!P4 IMAD.IADD R17, R17, 0x1, -R61 ;  /* 0x000000011111c824 */ /* 0x000fe200078e0a3d */
[----:B------:R-:W-:-:S03]  /*75a0*/  ISETP.GT.U32.AND P4, PT, R61, R23, PT ;  /* 0x000000173d00720c */ /* 0x000fc60003f84070 */
[--C-:B------:R-:W-:Y:S01]  /*75b0*/  @!P1 IMAD.IADD R16, R16, 0x1, -R61.reuse ;  /* 0x0000000110109824 */ /* 0x100fe200078e0a3d */
[C---:B------:R-:W-:Y:S01]  /*75c0*/  ISETP.GT.U32.AND P1, PT, R61.reuse, R22, PT ;  /* 0x000000163d00720c */ /* 0x040fe20003f24070 */
[--C-:B------:R-:W-:Y:S01]  /*75d0*/  @!P0 IMAD.IADD R18, R18, 0x1, -R61.reuse ;  /* 0x0000000112128824 */ /* 0x100fe200078e0a3d */
        /* <DEDUP_REMOVED lines=8> */
[C---:B------:R-:W-:Y:S01]  /*7660*/  ISETP.GT.U32.AND P0, PT, R61.reuse, R31, PT ;  /* 0x0000001f3d00720c */ /* 0x040fe20003f04070 */
[----:B------:R-:W-:Y:S01]  /*7670*/  @!P5 IMAD.IADD R28, R28, 0x1, -R61 ;  /* 0x000000011c1cd824 */ /* 0x000fe200078e0a3d */
[----:B------:R-:W-:-:S05]  /*7680*/  ISETP.GT.U32.AND P5, PT, R61, R35, PT ;  /* 0x000000233d00720c */ /* 0x000fca0003fa4070 */
[----:B------:R-:W-:Y:S01]  /*7690*/  @!P4 IMAD.IADD R30, R30, 0x1, -R61 ;  /* 0x000000011e1ec824 */ /* 0x000fe200078e0a3d */
[----:B------:R-:W-:-:S03]  /*76a0*/  ISETP.GT.U32.AND P4, PT, R61, R37, PT ;  /* 0x000000253d00720c */ /* 0x000fc60003f84070 */
[--C-:B------:R-:W-:Y:S01]  /*76b0*/  @!P1 IMAD.IADD R29, R29, 0x1, -R61.reuse ;  /* 0x000000011d1d9824 */ /* 0x100fe200078e0a3d */
[----:B------:R-:W-:Y:S01]  /*76c0*/  ISETP.GT.U32.AND P1, PT, R61, R36, PT ;  /* 0x000000243d00720c */ /* 0x000fe20003f24070 */
[--C-:B------:R-:W-:Y:S01]  /*76d0*/  @!P0 IMAD.IADD R31, R31, 0x1, -R61.reuse ;  /* 0x000000011f1f8824 */ /* 0x100fe200078e0a3d */
[C---:B------:R-:W-:Y:S02]  /*76e0*/  ISETP.GT.U32.AND P0, PT, R61.reuse, R38, PT ;  /* 0x000000263d00720c */ /* 0x040fe40003f04070 */
[----:B------:R-:W-:Y:S01]  /*76f0*/  ISETP.GT.U32.AND P2, PT, R61, R28, PT ;  /* 0x0000001c3d00720c */ /* 0x000fe20003f44070 */
[--C-:B------:R-:W-:Y:S01]  /*7700*/  @!P5 IMAD.IADD R35, R35, 0x1, -R61.reuse ;  /* 0x000000012323d824 */ /* 0x100fe200078e0a3d */
[----:B------:R-:W-:Y:S01]  /*7710*/  ISETP.GT.U32.AND P5, PT, R61, R29, PT ;  /* 0x0000001d3d00720c */ /* 0x000fe20003fa4070 */
[----:B------:R-:W-:-:S06]  /*7720*/  @!P6 IMAD.IADD R33, R33, 0x1, -R61 ;  /* 0x000000012121e824 */ /* 0x000fcc00078e0a3d */
[--C-:B------:R-:W-:Y:S01]  /*7730*/  @!P1 IMAD.IADD R36, R36, 0x1, -R61.reuse ;  /* 0x0000000124249824 */ /* 0x100fe200078e0a3d */
[----:B------:R-:W-:Y:S01]  /*7740*/  ISETP.GT.U32.AND P1, PT, R61, R30, PT ;  /* 0x0000001e3d00720c */ /* 0x000fe20003f24070 */
[--C-:B------:R-:W-:Y:S01]  /*7750*/  @!P4 IMAD.IADD R37, R37, 0x1, -R61.reuse ;  /* 0x000000012525c824 */ /* 0x100fe200078e0a3d */
[C---:B------:R-:W-:Y:S01]  /*7760*/  ISETP.GT.U32.AND P4, PT, R61.reuse, R31, PT ;  /* 0x0000001f3d00720c */ /* 0x040fe20003f84070 */
[--C-:B------:R-:W-:Y:S01]  /*7770*/  @!P0 IMAD.IADD R38, R38, 0x1, -R61.reuse ;  /* 0x0000000126268824 */ /* 0x100fe200078e0a3d */
[----:B------:R-:W-:Y:S01]  /*7780*/  ISETP.GT.U32.AND P0, PT, R61, R32, PT ;  /* 0x000000203d00720c */ /* 0x000fe20003f04070 */
[--C-:B------:R-:W-:Y:S01]  /*7790*/  @!P3 IMAD.IADD R39, R39, 0x1, -R61.reuse ;  /* 0x000000012727b824 */ /* 0x100fe200078e0a3d */
[C---:B------:R-:W-:Y:S01]  /*77a0*/  ISETP.GT.U32.AND P3, PT, R61.reuse, R33, PT ;  /* 0x000000213d00720c */ /* 0x040fe20003f64070 */
[--C-:B------:R-:W-:Y:S01]  /*77b0*/  @!P2 IMAD.IADD R28, R28, 0x1, -R61.reuse ;  /* 0x000000011c1ca824 */ /* 0x100fe200078e0a3d */
[----:B------:R-:W-:Y:S01]  /*77c0*/  ISETP.GT.U32.AND P2, PT, R61, R34, PT ;  /* 0x000000223d00720c */ /* 0x000fe20003f44070 */
[----:B------:R-:W-:Y:S01]  /*77d0*/  @!P5 IMAD.IADD R29, R29, 0x1, -R61 ;  /* 0x000000011d1dd824 */ /* 0x000fe200078e0a3d */
[----:B------:R-:W-:-:S02]  /*77e0*/  ISETP.GT.U32.AND P6, PT, R61, R40, PT ;  /* 0x000000283d00720c */ /* 0x000fc40003fc4070 */
[C---:B------:R-:W-:Y:S01]  /*77f0*/  ISETP.GT.U32.AND P5, PT, R61.reuse, R35, PT ;  /* 0x000000233d00720c */ /* 0x040fe20003fa4070 */
        /* <DEDUP_REMOVED lines=10> */
[----:B------:R-:W-:-:S02]  /*78a0*/  @!P6 IMAD.IADD R40, R40, 0x1, -R61 ;  /* 0x000000012828e824 */ /* 0x000fc400078e0a3d */
[--C-:B------:R-:W-:Y:S01]  /*78b0*/  @!P5 IMAD.IADD R35, R35, 0x1, -R61.reuse ;  /* 0x000000012323d824 */ /* 0x100fe200078e0a3d */
[C---:B------:R-:W-:Y:S01]  /*78c0*/  ISETP.GT.U32.AND P5, PT, R61.reuse, R42, PT ;  /* 0x0000002a3d00720c */ /* 0x040fe20003fa4070 */
[--C-:B------:R-:W-:Y:S01]  /*78d0*/  @!P1 IMAD.IADD R36, R36, 0x1, -R61.reuse ;  /* 0x0000000124249824 */ /* 0x100fe200078e0a3d */
[C---:B------:R-:W-:Y:S02]  /*78e0*/  ISETP.GT.U32.AND P1, PT, R61.reuse, R43, PT ;  /* 0x0000002b3d00720c */ /* 0x040fe40003f24070 */
[----:B------:R-:W-:Y:S01]  /*78f0*/  ISETP.GT.U32.AND P6, PT, R61, R40, PT ;  /* 0x000000283d00720c */ /* 0x000fe20003fc4070 */
[--C-:B------:R-:W-:Y:S01]  /*7900*/  @!P4 IMAD.IADD R37, R37, 0x1, -R61.reuse ;  /* 0x000000012525c824 */ /* 0x100fe200078e0a3d */
[C---:B------:R-:W-:Y:S01]  /*7910*/  ISETP.GT.U32.AND P4, PT, R61.reuse, R44, PT ;  /* 0x0000002c3d00720c */ /* 0x040fe20003f84070 */
[--C-:B------:R-:W-:Y:S01]  /*7920*/  @!P0 IMAD.IADD R38, R38, 0x1, -R61.reuse ;  /* 0x0000000126268824 */ /* 0x100fe200078e0a3d */
[----:B------:R-:W-:Y:S01]  /*7930*/  ISETP.GT.U32.AND P0, PT, R61, R45, PT ;  /* 0x0000002d3d00720c */ /* 0x000fe20003f04070 */
        /* <DEDUP_REMOVED lines=23> */
[----:B------:R-:W-:Y:S01]  /*7ab0*/  ISETP.GT.U32.AND P6, PT, R61, R43, PT ;  /* 0x0000002b3d00720c */ /* 0x000fe20003fc4070 */
        /* <DEDUP_REMOVED lines=11> */
[----:B------:R-:W-:Y:S01]  /*7b70*/  ISETP.GT.U32.AND P4, PT, R61, R49, PT ;  /* 0x000000313d00720c */ /* 0x000fe20003f84070 */
[----:B------:R-:W-:-:S02]  /*7b80*/  @!P6 IMAD.IADD R43, R43, 0x1, -R61 ;  /* 0x000000012b2be824 */ /* 0x000fc400078e0a3d */
[--C-:B------:R-:W-:Y:S01]  /*7b90*/  @!P0 IMAD.IADD R47, R47, 0x1, -R61.reuse ;  /* 0x000000012f2f8824 */ /* 0x100fe200078e0a3d */
[C---:B------:R-:W-:Y:S01]  /*7ba0*/  ISETP.GT.U32.AND P6, PT, R61.reuse, R51, PT ;  /* 0x000000333d00720c */ /* 0x040fe20003fc4070 */
[--C-:B------:R-:W-:Y:S01]  /*7bb0*/  @!P3 IMAD.IADD R48, R48, 0x1, -R61.reuse ;  /* 0x000000013030b824 */ /* 0x100fe200078e0a3d */
[C---:B------:R-:W-:Y:S02]  /*7bc0*/  ISETP.GT.U32.AND P0, PT, R61.reuse, R54, PT ;  /* 0x000000363d00720c */ /* 0x040fe40003f04070 */
[C---:B------:R-:W-:Y:S01]  /*7bd0*/  ISETP.GT.U32.AND P3, PT, R61.reuse, R55, PT ;  /* 0x000000373d00720c */ /* 0x040fe20003f64070 */
[--C-:B------:R-:W-:Y:S01]  /*7be0*/  @!P2 IMAD.IADD R50, R50, 0x1, -R61.reuse ;  /* 0x000000013232a824 */ /* 0x100fe200078e0a3d */
[C---:B------:R-:W-:Y:S01]  /*7bf0*/  ISETP.GT.U32.AND P2, PT, R61.reuse, R57, PT ;  /* 0x000000393d00720c */ /* 0x040fe20003f44070 */
[--C-:B------:R-:W-:Y:S01]  /*7c00*/  @!P5 IMAD.IADD R52, R52, 0x1, -R61.reuse ;  /* 0x000000013434d824 */ /* 0x100fe200078e0a3d */
[----:B------:R-:W-:Y:S01]  /*7c10*/  ISETP.GT.U32.AND P5, PT, R61, R58, PT ;  /* 0x0000003a3d00720c */ /* 0x000fe20003fa4070 */
[----:B------:R-:W-:-:S02]  /*7c20*/  @!P1 IMAD.IADD R53, R53, 0x1, -R61 ;  /* 0x0000000135359824 */ /* 0x000fc400078e0a3d */
[--C-:B------:R-:W-:Y:S01]  /*7c30*/  @!P4 IMAD.IADD R49, R49, 0x1, -R61.reuse ;  /* 0x000000013131c824 */ /* 0x100fe200078e0a3d */
[----:B------:R-:W-:Y:S01]  /*7c40*/  ISETP.GT.U32.AND P4, PT, R61, R56, PT ;  /* 0x000000383d00720c */ /* 0x000fe20003f84070 */
[--C-:B------:R-:W-:Y:S01]  /*7c50*/  @!P6 IMAD.IADD R51, R51, 0x1, -R61.reuse ;  /* 0x000000013333e824 */ /* 0x100fe200078e0a3d */
[C---:B------:R-:W-:Y:S01]  /*7c60*/  ISETP.GT.U32.AND P1, PT, R61.reuse, R53, PT ;  /* 0x000000353d00720c */ /* 0x040fe20003f24070 */
[--C-:B------:R-:W-:Y:S01]  /*7c70*/  @!P0 IMAD.IADD R54, R54, 0x1, -R61.reuse ;  /* 0x0000000136368824 */ /* 0x100fe200078e0a3d */
[----:B------:R-:W-:Y:S01]  /*7c80*/  ISETP.GT.U32.AND P6, PT, R61, R52, PT ;  /* 0x000000343d00720c */ /* 0x000fe20003fc4070 */
[--C-:B------:R-:W-:Y:S01]  /*7c90*/  @!P3 IMAD.IADD R55, R55, 0x1, -R61.reuse ;  /* 0x000000013737b824 */ /* 0x100fe200078e0a3d */
[C---:B------:R-:W-:Y:S02]  /*7ca0*/  ISETP.GT.U32.AND P0, PT, R61.reuse, R59, PT ;  /* 0x0000003b3d00720c */ /* 0x040fe40003f04070 */
[----:B------:R-:W-:Y:S01]  /*7cb0*/  ISETP.GT.U32.AND P3, PT, R61, R60, PT ;  /* 0x0000003c3d00720c */ /* 0x000fe20003f64070 */
[--C-:B------:R-:W-:Y:S01]  /*7cc0*/  @!P2 IMAD.IADD R57, R57, 0x1, -R61.reuse ;  /* 0x000000013939a824 */ /* 0x100fe200078e0a3d */
[----:B------:R-:W-:Y:S01]  /*7cd0*/  ISETP.GT.U32.AND P2, PT, R61, R55, PT ;  /* 0x000000373d00720c */ /* 0x000fe20003f44070 */
[----:B------:R-:W-:-:S02]  /*7ce0*/  @!P5 IMAD.IADD R58, R58, 0x1, -R61 ;  /* 0x000000013a3ad824 */ /* 0x000fc400078e0a3d */
[--C-:B------:R-:W-:Y:S02]  /*7cf0*/  @!P4 IMAD.IADD R56, R56, 0x1, -R61.reuse ;  /* 0x000000013838c824 */ /* 0x100fe400078e0a3d */
[--C-:B------:R-:W-:Y:S01]  /*7d00*/  @!P1 IMAD.IADD R53, R53, 0x1, -R61.reuse ;  /* 0x0000000135359824 */ /* 0x100fe200078e0a3d */
[C---:B------:R-:W-:Y:S01]  /*7d10*/  ISETP.GT.U32.AND P1, PT, R61.reuse, R58, PT ;  /* 0x0000003a3d00720c */ /* 0x040fe20003f24070 */
[--C-:B------:R-:W-:Y:S01]  /*7d20*/  @!P6 IMAD.IADD R52, R52, 0x1, -R61.reuse ;  /* 0x000000013434e824 */ /* 0x100fe200078e0a3d */
[----:B------:R-:W-:Y:S01]  /*7d30*/  ISETP.GT.U32.AND P6, PT, R61, R57, PT ;  /* 0x000000393d00720c */ /* 0x000fe20003fc4070 */
[--C-:B------:R-:W-:Y:S01]  /*7d40*/  @!P0 IMAD.IADD R59, R59, 0x1, -R61.reuse ;  /* 0x000000013b3b8824 */ /* 0x100fe200078e0a3d */
[----:B------:R-:W-:Y:S01]  /*7d50*/  ISETP.GE.AND P0, PT, R9, RZ, PT ;  /* 0x000000ff0900720c */ /* 0x000fe20003f06270 */
[--C-:B------:R-:W-:Y:S01]  /*7d60*/  @!P3 IMAD.IADD R60, R60, 0x1, -R61.reuse ;  /* 0x000000013c3cb824 */ /* 0x100fe200078e0a3d */
[----:B------:R-:W-:Y:S01]  /*7d70*/  ISETP.GT.U32.AND P4, PT, R61, R54, PT ;  /* 0x000000363d00720c */ /* 0x000fe20003f84070 */
[----:B------:R-:W-:Y:S01]  /*7d80*/  @!P2 IMAD.IADD R55, R55, 0x1, -R61 ;  /* 0x000000013737a824 */ /* 0x000fe200078e0a3d */
[----:B------:R-:W-:-:S02]  /*7d90*/  ISETP.GT.U32.AND P5, PT, R61, R56, PT ;  /* 0x000000383d00720c */ /* 0x000fc40003fa4070 */
[C---:B------:R-:W-:Y:S02]  /*7da0*/  ISETP.GT.U32.AND P3, PT, R61.reuse, R59, PT ;  /* 0x0000003b3d00720c */ /* 0x040fe40003f64070 */
[----:B------:R-:W-:Y:S01]  /*7db0*/  ISETP.GT.U32.AND P2, PT, R61, R60, PT ;  /* 0x0000003c3d00720c */ /* 0x000fe20003f44070 */
[--C-:B------:R-:W-:Y:S01]  /*7dc0*/  @!P1 IMAD.IADD R58, R58, 0x1, -R61.reuse ;  /* 0x000000013a3a9824 */ /* 0x100fe200078e0a3d */
[----:B------:R-:W-:Y:S01]  /*7dd0*/  ISETP.GE.AND P1, PT, R4, RZ, PT ;  /* 0x000000ff0400720c */ /* 0x000fe20003f26270 */
[----:B------:R-:W-:Y:S01]  /*7de0*/  @!P6 IMAD.IADD R57, R57, 0x1, -R61 ;  /* 0x000000013939e824 */ /* 0x000fe200078e0a3d */
[----:B------:R-:W-:Y:S01]  /*7df0*/  LOP3.LUT R4, RZ, c[0x0][0x178], RZ, 0x33, !PT ;  /* 0x00005e00ff047a12 */ /* 0x000fe200078e33ff */
[----:B------:R-:W-:Y:S01]  /*7e00*/  @!P0 IMAD.MOV R3, RZ, RZ, -R3 ;  /* 0x000000ffff038224 */ /* 0x000fe200078e0a03 */
[----:B------:R-:W-:Y:S01]  /*7e10*/  ISETP.NE.AND P6, PT, RZ, c[0x0][0x178], PT ;  /* 0x00005e00ff007a0c */ /* 0x000fe20003fc5270 */
[--C-:B------:R-:W-:Y:S01]  /*7e20*/  @!P4 IMAD.IADD R54, R54, 0x1, -R61.reuse ;  /* 0x000000013636c824 */ /* 0x100fe200078e0a3d */
[----:B------:R0:W-:Y:S01]  /*7e30*/  STL [R1+0xd14], R2 ;  /* 0x000d140201007387 */ /* 0x0001e20000100800 */
[--C-:B------:R-:W-:Y:S01]  /*7e40*/  @!P5 IMAD.IADD R56, R56, 0x1, -R61.reuse ;  /* 0x000000013838d824 */ /* 0x100fe200078e0a3d */
[----:B------:R-:W-:Y:S01]  /*7e50*/  ISETP.GE.AND P4, PT, R6, RZ, PT ;  /* 0x000000ff0600720c */ /* 0x000fe20003f86270 */
[--C-:B------:R-:W-:Y:S01]  /*7e60*/  @!P3 IMAD.IADD R59, R59, 0x1, -R61.reuse ;  /* 0x000000013b3bb824 */ /* 0x100fe200078e0a3d */
[----:B------:R-:W-:Y:S01]  /*7e70*/  ISETP.GE.AND P5, PT, R5, RZ, PT ;  /* 0x000000ff0500720c */ /* 0x000fe20003fa6270 */
[----:B------:R-:W-:Y:S01]  /*7e80*/  @!P2 IMAD.IADD R60, R60, 0x1, -R61 ;  /* 0x000000013c3ca824 */ /* 0x000fe200078e0a3d */
[----:B------:R-:W-:Y:S01]  /*7e90*/  ISETP.GE.AND P0, PT, R8, RZ, PT ;  /* 0x000000ff0800720c */ /* 0x000fe20003f06270 */
[----:B------:R-:W2:Y:S01]  /*7ea0*/  LDL R6, [R1+0xcc0] ;  /* 0x000cc00001067983 */ /* 0x000ea20000100800 */
[----:B------:R-:W-:-:S03]  /*7eb0*/  SEL R3, R4, R3, !P6 ;  /* 0x0000000304037207 */ /* 0x000fc60007000000 */
[----:B------:R-:W3:Y:S04]  /*7ec0*/  LDL R5, [R1+0xcc4] ;  /* 0x000cc40001057983 */ /* 0x000ee80000100800 */
[----:B0-----:R-:W4:Y:S04]  /*7ed0*/  LDL R2, [R1+0xcd8] ;  /* 0x000cd80001027983 */ /* 0x001f280000100800 */
[----:B------:R-:W2:Y:S04]  /*7ee0*/  LDL R10, [R1+0xce4] ;  /* 0x000ce400010a7983 */ /* 0x000ea80000100800 */
[----:B------:R-:W2:Y:S04]  /*7ef0*/  LDL R9, [R1+0xce8] ;  /* 0x000ce80001097983 */ /* 0x000ea80000100800 */
[----:B------:R-:W2:Y:S04]  /*7f00*/  LDL R61, [R1+0xcbc] ;  /* 0x000cbc00013d7983 */ /* 0x000ea80000100800 */
[----:B------:R-:W3:Y:S04]  /*7f10*/  LDL R8, [R1+0xcf4] ;  /* 0x000cf40001087983 */ /* 0x000ee80000100800 */
[----:B------:R-:W3:Y:S01]  /*7f20*/  LDL.LU R4, [R1+0xe60] ;  /* 0x000e600001047983 */ /* 0x000ee20000300800 */
[----:B------:R-:W-:-:S03]  /*7f30*/  @!P4 IMAD.MOV R0, RZ, RZ, -R0 ;  /* 0x000000ffff00c224 */ /* 0x000fc600078e0a00 */
[----:B------:R0:W-:Y:S01]  /*7f40*/  STL [R1+0x164], R3 ;  /* 0x0001640301007387 */ /* 0x0001e20000100800 */
[----:B------:R-:W-:-:S03]  /*7f50*/  ISETP.GE.AND P2, PT, R7, RZ, PT ;  /* 0x000000ff0700720c */ /* 0x000fc60003f46270 */
[----:B------:R-:W4:Y:S01]  /*7f60*/  LDL R7, [R1+0xcf8] ;  /* 0x000cf80001077983 */ /* 0x000f220000100800 */
[----:B0-----:R-:W-:-:S04]  /*7f70*/  LOP3.LUT R3, RZ, c[0x0][0x178], RZ, 0x33, !PT ;  /* 0x00005e00ff037a12 */ /* 0x001fc800078e33ff */
[----:B------:R-:W-:-:S05]  /*7f80*/  SEL R0, R3, R0, !P6 ;  /* 0x0000000003007207 */ /* 0x000fca0007000000 */
[----:B------:R0:W-:Y:S01]  /*7f90*/  STL [R1+0x160], R0 ;  /* 0x0001600001007387 */ /* 0x0001e20000100800 */
[----:B--2---:R-:W-:-:S03]  /*7fa0*/  ISETP.GE.AND P4, PT, R61, RZ, PT ;  /* 0x000000ff3d00720c */ /* 0x004fc60003f86270 */
[----:B------:R-:W2:Y:S04]  /*7fb0*/  LDL R61, [R1+0xd04] ;  /* 0x000d0400013d7983 */ /* 0x000ea80000100800 */
[----:B0-----:R-:W2:Y:S01]  /*7fc0*/  LDL.LU R0, [R1+0x118] ;  /* 0x0001180001007983 */ /* 0x001ea20000300800 */
[----:B---3--:R-:W-:-:S04]  /*7fd0*/  IMAD.MOV.U32 R3, RZ, RZ, R4 ;  /* 0x000000ffff037224 */ /* 0x008fc800078e0004 */
[----:B------:R-:W-:Y:S01]  /*7fe0*/  @!P5 IMAD.MOV R3, RZ, RZ, -R3 ;  /* 0x000000ffff03d224 */ /* 0x000fe200078e0a03 */
[----:B------:R-:W-:Y:S02]  /*7ff0*/  ISETP.GE.AND P5, PT, R6, RZ, PT ;  /* 0x000000ff0600720c */ /* 0x000fe40003fa6270 */
[----:B------:R-:W3:Y:S04]  /*8000*/  LDL R6, [R1+0xd08] ;  /* 0x000d080001067983 */ /* 0x000ee80000100800 */
[----:B------:R0:W-:Y:S04]  /*8010*/  STL [R1+0x11c], R3 ;  /* 0x00011c0301007387 */ /* 0x0001e80000100800 */
[----:B0-----:R-:W3:Y:S01]  /*8020*/  LDL.LU R3, [R1+0x114] ;  /* 0x0001140001037983 */ /* 0x001ee20000300800 */
[----:B--2---:R-:W-:Y:S01]  /*8030*/  @!P1 IMAD.MOV R0, RZ, RZ, -R0 ;  /* 0x000000ffff009224 */ /* 0x004fe200078e0a00 */
[----:B------:R-:W-:-:S02]  /*8040*/  ISETP.GE.AND P1, PT, R5, RZ, PT ;  /* 0x000000ff0500720c */ /* 0x000fc40003f26270 */
[----:B------:R-:W2:Y:S04]  /*8050*/  LDL R5, [R1+0xd0c] ;  /* 0x000d0c0001057983 */ /* 0x000ea80000100800 */
[----:B------:R0:W-:Y:S04]  /*8060*/  STL [R1+0x118], R0 ;  /* 0x0001180001007387 */ /* 0x0001e80000100800 */
[----:B0-----:R-:W2:Y:S01]  /*8070*/  LDL.LU R0, [R1+0x110] ;  /* 0x0001100001007983 */ /* 0x001ea20000300800 */
[----:B---3--:R-:W-:Y:S01]  /*8080*/  @!P0 IMAD.MOV R3, RZ, RZ, -R3 ;  /* 0x000000ffff038224 */ /* 0x008fe200078e0a03 */
[----:B----4-:R-:W-:-:S02]  /*8090*/  ISETP.GE.AND P0, PT, R2, RZ, PT ;  /* 0x000000ff0200720c */ /* 0x010fc40003f06270 */
[----:B------:R-:W3:Y:S04]  /*80a0*/  LDL R2, [R1+0xd10] ;  /* 0x000d100001027983 */ /* 0x000ee80000100800 */
[----:B------:R0:W-:Y:S04]  /*80b0*/  STL [R1+0x114], R3 ;  /* 0x0001140301007387 */ /* 0x0001e80000100800 */
[----:B0-----:R-:W4:Y:S01]  /*80c0*/  LDL.LU R3, [R1+0x10c] ;  /* 0x00010c0001037983 */ /* 0x001f220000300800 */
[----:B--2---:R-:W-:Y:S01]  /*80d0*/  @!P2 IMAD.MOV R0, RZ, RZ, -R0 ;  /* 0x000000ffff00a224 */ /* 0x004fe200078e0a00 */
[----:B------:R-:W-:-:S02]  /*80e0*/  ISETP.GE.AND P2, PT, R10, RZ, PT ;  /* 0x000000ff0a00720c */ /* 0x000fc40003f46270 */
[----:B------:R-:W2:Y:S04]  /*80f0*/  LDL R10, [R1+0xcfc] ;  /* 0x000cfc00010a7983 */ /* 0x000ea80000100800 */
[----:B------:R0:W-:Y:S04]  /*8100*/  STL [R1+0x110], R0 ;  /* 0x0001100001007387 */ /* 0x0001e80000100800 */
[----:B0-----:R-:W2:Y:S01]  /*8110*/  LDL.LU R0, [R1+0x108] ;  /* 0x0001080001007983 */ /* 0x001ea20000300800 */
[----:B----4-:R-:W-:Y:S01]  /*8120*/  @!P4 IMAD.MOV R3, RZ, RZ, -R3 ;  /* 0x000000ffff03c224 */ /* 0x010fe200078e0a03 */
[----:B------:R-:W-:-:S02]  /*8130*/  ISETP.GE.AND P4, PT, R9, RZ, PT ;  /* 0x000000ff0900720c */ /* 0x000fc40003f86270 */
[----:B------:R-:W4:Y:S04]  /*8140*/  LDL R9, [R1+0xd00] ;  /* 0x000d000001097983 */ /* 0x000f280000100800 */
        /* <DEDUP_REMOVED lines=8> */
[----:B------:R-:W-:-:S02]  /*81d0*/  ISETP.GE.AND P1, PT, R7, RZ, PT ;  /* 0x000000ff0700720c */ /* 0x000fc40003f26270 */
        /* <DEDUP_REMOVED lines=204> */
[----:B------:R-:W-:-:S04]  /*8ea0*/  ISETP.GE.AND P0, PT, R61, RZ, PT ;  /* 0x000000ff3d00720c */ /* 0x000fc80003f06270 */
[----:B------:R0:W-:Y:S04]  /*8eb0*/  STL [R1+0x60], R0 ;  /* 0x0000600001007387 */ /* 0x0001e80000100800 */
[----:B0-----:R-:W2:Y:S04]  /*8ec0*/  LDL.LU R0, [R1+0x58] ;  /* 0x0000580001007983 */ /* 0x001ea80000300800 */
[----:B------:R-:W4:Y:S01]  /*8ed0*/  LDL R61, [R1+0xc24] ;  /* 0x000c2400013d7983 */ /* 0x000f220000100800 */
[----:B---3--:R-:W-:-:S05]  /*8ee0*/  @!P2 IMAD.MOV R3, RZ, RZ, -R3 ;  /* 0x000000ffff03a224 */ /* 0x008fca00078e0a03 */
[----:B------:R0:W-:Y:S04]  /*8ef0*/  STL [R1+0x5c], R3 ;  /* 0x00005c0301007387 */ /* 0x0001e80000100800 */
[----:B0-----:R-:W3:Y:S01]  /*8f00*/  LDL.LU R3, [R1+0x54] ;  /* 0x0000540001037983 */ /* 0x001ee20000300800 */
[----:B------:R-:W-:-:S03]  /*8f10*/  ISETP.GE.AND P2, PT, R6, RZ, PT ;  /* 0x000000ff0600720c */ /* 0x000fc60003f46270 */
[----:B------:R-:W4:Y:S01]  /*8f20*/  LDL R6, [R1+0xc20] ;  /* 0x000c200001067983 */ /* 0x000f220000100800 */
        /* <DEDUP_REMOVED lines=14> */
[----:B------:R-:W2:Y:S01]  /*9010*/  LDL R10, [R1+0xc14] ;  /* 0x000c1400010a7983 */ /* 0x000ea20000100800 */
[----:B---3--:R-:W-:-:S05]  /*9020*/  @!P0 IMAD.MOV R3, RZ, RZ, -R3 ;  /* 0x000000ffff038224 */ /* 0x008fca00078e0a03 */
[----:B------:R0:W-:Y:S04]  /*9030*/  STL [R1+0x4c], R3 ;  /* 0x00004c0301007387 */ /* 0x0001e80000100800 */
[----:B0-----:R-:W3:Y:S01]  /*9040*/  LDL.LU R3, [R1+0x44] ;  /* 0x0000440001037983 */ /* 0x001ee20000300800 */
[----:B----4-:R-:W-:-:S03]  /*9050*/  ISETP.GE.AND P0, PT, R9, RZ, PT ;  /* 0x000000ff0900720c */ /* 0x010fc60003f06270 */
[----:B------:R-:W4:Y:S04]  /*9060*/  LDL R9, [R1+0xc10] ;  /* 0x000c100001097983 */ /* 0x000f280000100800 */
[----:B------:R-:W4:Y:S01]  /*9070*/  LDL.LU R4, [R1+0x40] ;  /* 0x0000400001047983 */ /* 0x000f220000300800 */
[----:B--2---:R-:W-:Y:S01]  /*9080*/  @!P2 IMAD.MOV R0, RZ, RZ, -R0 ;  /* 0x000000ffff00a224 */ /* 0x004fe200078e0a00 */
[----:B------:R-:W-:-:S04]  /*9090*/  ISETP.GE.AND P2, PT, R8, RZ, PT ;  /* 0x000000ff0800720c */ /* 0x000fc80003f46270 */
[----:B------:R0:W-:Y:S04]  /*90a0*/  STL [R1+0x48], R0 ;  /* 0x0000480001007387 */ /* 0x0001e80000100800 */
[----:B------:R-:W2:Y:S04]  /*90b0*/  LDL R8, [R1+0xc08] ;  /* 0x000c080001087983 */ /* 0x000ea80000100800 */
[----:B0-----:R-:W2:Y:S01]  /*90c0*/  LDL R0, [R1+0xc0c] ;  /* 0x000c0c0001007983 */ /* 0x001ea20000100800 */
[----:B---3--:R-:W-:-:S05]  /*90d0*/  @!P4 IMAD.MOV R3, RZ, RZ, -R3 ;  /* 0x000000ffff03c224 */ /* 0x008fca00078e0a03 */
[----:B------:R0:W-:Y:S04]  /*90e0*/  STL [R1+0x44], R3 ;  /* 0x0000440301007387 */ /* 0x0001e80000100800 */
[----:B0-----:R-:W3:Y:S01]  /*90f0*/  LDL.LU R3, [R1+0x3c] ;  /* 0x00003c0001037983 */ /* 0x001ee20000300800 */
[----:B------:R-:W-:Y:S01]  /*9100*/  ISETP.GE.AND P4, PT, R7, RZ, PT ;  /* 0x000000ff0700720c */ /* 0x000fe20003f86270 */
[----:B----4-:R-:W-:Y:S01]  /*9110*/  @!P5 IMAD.MOV R4, RZ, RZ, -R4 ;  /* 0x000000ffff04d224 */ /* 0x010fe200078e0a04 */
[----:B------:R-:W-:Y:S01]  /*9120*/  ISETP.GE.AND P5, PT, R61, RZ, PT ;  /* 0x000000ff3d00720c */ /* 0x000fe20003fa6270 */
[----:B------:R-:W4:Y:S04]  /*9130*/  LDL R7, [R1+0xc00] ;  /* 0x000c000001077983 */ /* 0x000f280000100800 */
[----:B------:R-:W2:Y:S04]  /*9140*/  LDL.LU R61, [R1+0x38] ;  /* 0x00003800013d7983 */ /* 0x000ea80000300800 */
[----:B------:R-:W-:Y:S01]  /*9150*/  STL [R1+0x40], R4 ;  /* 0x0000400401007387 */ /* 0x000fe20000100800 */
[----:B---3--:R-:W-:-:S05]  /*9160*/  @!P1 IMAD.MOV R3, RZ, RZ, -R3 ;  /* 0x000000ffff039224 */ /* 0x008fca00078e0a03 */
[----:B------:R0:W-:Y:S04]  /*9170*/  STL [R1+0x3c], R3 ;  /* 0x00003c0301007387 */ /* 0x0001e80000100800 */
[----:B0-----:R-:W3:Y:S04]  /*9180*/  LDL R3, [R1+0xc04] ;  /* 0x000c040001037983 */ /* 0x001ee80000100800 */
[----:B------:R-:W3:Y:S01]  /*9190*/  LDL.LU R4, [R1+0x34] ;  /* 0x0000340001047983 */ /* 0x000ee20000300800 */
[----:B--2---:R-:W-:Y:S01]  /*91a0*/  @!P0 IMAD.MOV R61, RZ, RZ, -R61 ;  /* 0x000000ffff3d8224 */ /* 0x004fe200078e0a3d */
[----:B------:R-:W-:-:S02]  /*91b0*/  ISETP.GE.AND P1, PT, R6, RZ, PT ;  /* 0x000000ff0600720c */ /* 0x000fc40003f26270 */
[----:B------:R-:W-:Y:S01]  /*91c0*/  ISETP.GE.AND P0, PT, R5, RZ, PT ;  /* 0x000000ff0500720c */ /* 0x000fe20003f06270 */
[----:B------:R-:W2:Y:S04]  /*91d0*/  LDL R6, [R1+0xbf8] ;  /* 0x000bf80001067983 */ /* 0x000ea80000100800 */
        /* <DEDUP_REMOVED lines=11> */
[----:B0-----:R-:W2:Y:S04]  /*9290*/  LDL R61, [R1+0xbf4] ;  /* 0x000bf400013d7983 */ /* 0x001ea80000100800 */
[----:B------:R-:W2:Y:S01]  /*92a0*/  LDL.LU R10, [R1+0x28] ;  /* 0x00002800010a7983 */ /* 0x000ea20000300800 */
[----:B---3--:R-:W-:Y:S01]  /*92b0*/  @!P5 IMAD.MOV R4, RZ, RZ, -R4 ;  /* 0x000000ffff04d224 */ /* 0x008fe200078e0a04 */
[----:B------:R-:W-:-:S04]  /*92c0*/  ISETP.GE.AND P5, PT, R9, RZ, PT ;  /* 0x000000ff0900720c */ /* 0x000fc80003fa6270 */
[----:B------:R0:W-:Y:S04]  /*92d0*/  STL [R1+0x2c], R4 ;  /* 0x00002c0401007387 */ /* 0x0001e80000100800 */
[----:B0-----:R-:W3:Y:S04]  /*92e0*/  LDL R4, [R1+0xbe8] ;  /* 0x000be80001047983 */ /* 0x001ee80000100800 */
[----:B------:R-:W3:Y:S01]  /*92f0*/  LDL.LU R9, [R1+0x24] ;  /* 0x0000240001097983 */ /* 0x000ee20000300800 */
[----:B--2---:R-:W-:Y:S01]  /*9300*/  @!P1 IMAD.MOV R10, RZ, RZ, -R10 ;  /* 0x000000ffff0a9224 */ /* 0x004fe200078e0a0a */
[----:B------:R-:W-:-:S04]  /*9310*/  ISETP.GE.AND P1, PT, R0, RZ, PT ;  /* 0x000000ff0000720c */ /* 0x000fc80003f26270 */
[----:B------:R0:W-:Y:S04]  /*9320*/  STL [R1+0x28], R10 ;  /* 0x0000280a01007387 */ /* 0x0001e80000100800 */
[----:B0-----:R-:W2:Y:S04]  /*9330*/  LDL.LU R10, [R1+0xe5c] ;  /* 0x000e5c00010a7983 */ /* 0x001ea80000300800 */
[----:B------:R-:W2:Y:S01]  /*9340*/  LDL.LU R0, [R1+0x20] ;  /* 0x0000200001007983 */ /* 0x000ea20000300800 */
[----:B---3--:R-:W-:Y:S01]  /*9350*/  @!P0 IMAD.MOV R9, RZ, RZ, -R9 ;  /* 0x000000ffff098224 */ /* 0x008fe200078e0a09 */
[----:B------:R-:W-:-:S04]  /*9360*/  ISETP.GE.AND P0, PT, R8, RZ, PT ;  /* 0x000000ff0800720c */ /* 0x000fc80003f06270 */
[----:B------:R0:W-:Y:S04]  /*9370*/  STL [R1+0x24], R9 ;  /* 0x0000240901007387 */ /* 0x0001e80000100800 */
[----:B0-----:R-:W3:Y:S04]  /*9380*/  LDL.LU R9, [R1+0xe58] ;  /* 0x000e580001097983 */ /* 0x001ee80000300800 */
[----:B------:R-:W3:Y:S01]  /*9390*/  LDL.LU R8, [R1+0x1c] ;  /* 0x00001c0001087983 */ /* 0x000ee20000300800 */
[----:B--2---:R-:W-:Y:S01]  /*93a0*/  @!P2 IMAD.MOV R0, RZ, RZ, -R0 ;  /* 0x000000ffff00a224 */ /* 0x004fe200078e0a00 */
[----:B----4-:R-:W-:-:S04]  /*93b0*/  ISETP.GE.AND P2, PT, R7, RZ, PT ;  /* 0x000000ff0700720c */ /* 0x010fc80003f46270 */
[----:B------:R0:W-:Y:S04]  /*93c0*/  STL [R1+0x20], R0 ;  /* 0x0000200001007387 */ /* 0x0001e80000100800 */
[----:B0-----:R-:W2:Y:S04]  /*93d0*/  LDL R0, [R1+0xbe0] ;  /* 0x000be00001007983 */ /* 0x001ea80000100800 */
[----:B------:R-:W4:Y:S01]  /*93e0*/  LDL.LU R7, [R1+0x18] ;  /* 0x0000180001077983 */ /* 0x000f220000300800 */
[----:B---3--:R-:W-:Y:S01]  /*93f0*/  @!P4 IMAD.MOV R8, RZ, RZ, -R8 ;  /* 0x000000ffff08c224 */ /* 0x008fe200078e0a08 */
[----:B------:R-:W-:-:S04]  /*9400*/  ISETP.GE.AND P4, PT, R3, RZ, PT ;  /* 0x000000ff0300720c */ /* 0x000fc80003f86270 */
[----:B------:R0:W-:Y:S04]  /*9410*/  STL [R1+0x1c], R8 ;  /* 0x00001c0801007387 */ /* 0x0001e80000100800 */
[----:B0-----:R-:W3:Y:S04]  /*9420*/  LDL.LU R8, [R1+0xe54] ;  /* 0x000e540001087983 */ /* 0x001ee80000300800 */
[----:B------:R-:W2:Y:S01]  /*9430*/  LDL.LU R3, [R1+0x14] ;  /* 0x0000140001037983 */ /* 0x000ea20000300800 */
[----:B----4-:R-:W-:Y:S01]  /*9440*/  @!P5 IMAD.MOV R7, RZ, RZ, -R7 ;  /* 0x000000ffff07d224 */ /* 0x010fe200078e0a07 */
[----:B------:R-:W-:-:S04]  /*9450*/  ISETP.GE.AND P5, PT, R6, RZ, PT ;  /* 0x000000ff0600720c */ /* 0x000fc80003fa6270 */
[----:B------:R0:W-:Y:S04]  /*9460*/  STL [R1+0x18], R7 ;  /* 0x0000180701007387 */ /* 0x0001e80000100800 */
[----:B0-----:R-:W4:Y:S04]  /*9470*/  LDL.LU R7, [R1+0xe50] ;  /* 0x000e500001077983 */ /* 0x001f280000300800 */
[----:B------:R-:W3:Y:S01]  /*9480*/  LDL.LU R6, [R1+0x10] ;  /* 0x0000100001067983 */ /* 0x000ee20000300800 */
[----:B--2---:R-:W-:Y:S01]  /*9490*/  @!P1 IMAD.MOV R3, RZ, RZ, -R3 ;  /* 0x000000ffff039224 */ /* 0x004fe200078e0a03 */
[----:B------:R-:W-:-:S02]  /*94a0*/  ISETP.GE.AND P1, PT, R5, RZ, PT ;  /* 0x000000ff0500720c */ /* 0x000fc40003f26270 */
[----:B------:R-:W2:Y:S04]  /*94b0*/  LDL.LU R5, [R1+0xc] ;  /* 0x00000c0001057983 */ /* 0x000ea80000300800 */
[----:B------:R0:W-:Y:S04]  /*94c0*/  STL [R1+0x14], R3 ;  /* 0x0000140301007387 */ /* 0x0001e80000100800 */
[----:B0-----:R-:W4:Y:S01]  /*94d0*/  LDL R3, [R1+0xbd8] ;  /* 0x000bd80001037983 */ /* 0x001f220000100800 */
[----:B---3--:R-:W-:Y:S01]  /*94e0*/  @!P0 IMAD.MOV R6, RZ, RZ, -R6 ;  /* 0x000000ffff068224 */ /* 0x008fe200078e0a06 */
[----:B------:R-:W-:-:S04]  /*94f0*/  ISETP.GE.AND P0, PT, R2, RZ, PT ;  /* 0x000000ff0200720c */ /* 0x000fc80003f06270 */
[----:B------:R0:W-:Y:S04]  /*9500*/  STL [R1+0x10], R6 ;  /* 0x0000100601007387 */ /* 0x0001e80000100800 */
[----:B0-----:R-:W3:Y:S04]  /*9510*/  LDL.LU R6, [R1+0xe4c] ;  /* 0x000e4c0001067983 */ /* 0x001ee80000300800 */
        /* <DEDUP_REMOVED lines=9> */
[----:B0-----:R-:W3:Y:S04]  /*95b0*/  LDL R2, [R1+0xbe4] ;  /* 0x000be40001027983 */ /* 0x001ee80000100800 */
[----:B------:R-:W3:Y:S01]  /*95c0*/  LDL.LU R4, [R1] ;  /* 0x0000000001047983 */ /* 0x000ee20000300800 */
[----:B--2---:R-:W-:-:S05]  /*95d0*/  @!P5 IMAD.MOV R61, RZ, RZ, -R61 ;  /* 0x000000ffff3dd224 */ /* 0x004fca00078e0a3d */
[----:B------:R0:W-:Y:S04]  /*95e0*/  STL [R1+0xdd4], R61 ;  /* 0x000dd43d01007387 */ /* 0x0001e80000100800 */
[----:B0-----:R-:W2:Y:S01]  /*95f0*/  LDL R61, [R1+0xbec] ;  /* 0x000bec00013d7983 */ /* 0x001ea20000100800 */
[----:B------:R-:W-:Y:S02]  /*9600*/  @!P0 IMAD.MOV R5, RZ, RZ, -R5 ;  /* 0x000000ffff058224 */ /* 0x000fe400078e0a05 */
[----:B------:R-:W-:Y:S02]  /*9610*/  @!P2 IMAD.MOV R6, RZ, RZ, -R6 ;  /* 0x000000ffff06a224 */ /* 0x000fe400078e0a06 */
[----:B---3--:R-:W-:Y:S01]  /*9620*/  @!P1 IMAD.MOV R4, RZ, RZ, -R4 ;  /* 0x000000ffff049224 */ /* 0x008fe200078e0a04 */
[----:B------:R-:W-:-:S02]  /*9630*/  ISETP.GE.AND P1, PT, R0, RZ, PT ;  /* 0x000000ff0000720c */ /* 0x000fc40003f26270 */
[----:B------:R-:W-:Y:S02]  /*9640*/  ISETP.GE.AND P0, PT, R2, RZ, PT ;  /* 0x000000ff0200720c */ /* 0x000fe40003f06270 */
[----:B--2---:R-:W-:Y:S02]  /*9650*/  ISETP.GE.AND P5, PT, R61, RZ, PT ;  /* 0x000000ff3d00720c */ /* 0x004fe40003fa6270 */
[----:B------:R-:W2:Y:S04]  /*9660*/  LDL R61, [R1+0xbc8] ;  /* 0x000bc800013d7983 */ /* 0x000ea80000100800 */
[----:B------:R0:W-:Y:S04]  /*9670*/  STL [R1+0xdd8], R4 ;  /* 0x000dd80401007387 */ /* 0x0001e80000100800 */
[----:B------:R-:W3:Y:S04]  /*9680*/  LDL R0, [R1+0xbcc] ;  /* 0x000bcc0001007983 */ /* 0x000ee80000100800 */
[----:B0-----:R-:W3:Y:S04]  /*9690*/  LDL R4, [R1+0xbd4] ;  /* 0x000bd40001047983 */ /* 0x001ee80000100800 */
[----:B------:R0:W-:Y:S04]  /*96a0*/  STL [R1+0xddc], R5 ;  /* 0x000ddc0501007387 */ /* 0x0001e80000100800 */
[----:B------:R-:W3:Y:S04]  /*96b0*/  LDL R2, [R1+0xbc0] ;  /* 0x000bc00001027983 */ /* 0x000ee80000100800 */
[----:B0-----:R-:W3:Y:S04]  /*96c0*/  LDL R5, [R1+0xbd0] ;  /* 0x000bd00001057983 */ /* 0x001ee80000100800 */
[----:B------:R0:W-:Y:S04]  /*96d0*/  STL [R1+0xde0], R6 ;  /* 0x000de00601007387 */ /* 0x0001e80000100800 */
[----:B0-----:R-:W3:Y:S01]  /*96e0*/  LDL R6, [R1+0xbdc] ;  /* 0x000bdc0001067983 */ /* 0x001ee20000100800 */
[----:B----4-:R-:W-:-:S03]  /*96f0*/  ISETP.GE.AND P2, PT, R3, RZ, PT ;  /* 0x000000ff0300720c */ /* 0x010fc60003f46270 */
[----:B------:R-:W4:Y:S01]  /*9700*/  LDL R3, [R1+0xbc4] ;  /* 0x000bc40001037983 */ /* 0x000f220000100800 */
[----:B------:R-:W-:Y:S02]  /*9710*/  @!P4 IMAD.MOV R7, RZ, RZ, -R7 ;  /* 0x000000ffff07c224 */ /* 0x000fe400078e0a07 */
[----:B------:R-:W-:Y:S02]  /*9720*/  @!P5 IMAD.MOV R8, RZ, RZ, -R8 ;  /* 0x000000ffff08d224 */ /* 0x000fe400078e0a08 */
[----:B------:R-:W-:Y:S01]  /*9730*/  @!P1 IMAD.MOV R9, RZ, RZ, -R9 ;  /* 0x000000ffff099224 */ /* 0x000fe200078e0a09 */
[----:B------:R0:W-:Y:S01]  /*9740*/  STL [R1+0xde4], R7 ;  /* 0x000de40701007387 */ /* 0x0001e20000100800 */
[----:B------:R-:W-:-:S03]  /*9750*/  @!P0 IMAD.MOV R10, RZ, RZ, -R10 ;  /* 0x000000ffff0a8224 */ /* 0x000fc600078e0a0a */
[----:B------:R-:W-:Y:S01]  /*9760*/  @!P2 IMAD.MOV R11, RZ, RZ, -R11 ;  /* 0x000000ffff0ba224 */ /* 0x000fe200078e0a0b */
[----:B--2---:R-:W-:Y:S02]  /*9770*/  ISETP.GE.AND P0, PT, R61, RZ, PT ;  /* 0x000000ff3d00720c */ /* 0x004fe40003f06270 */
[----:B---3--:R-:W-:Y:S02]  /*9780*/  ISETP.GE.AND P2, PT, R0, RZ, PT ;  /* 0x000000ff0000720c */ /* 0x008fe40003f46270 */
[----:B------:R-:W-:Y:S02]  /*9790*/  ISETP.GE.AND P1, PT, R4, RZ, PT ;  /* 0x000000ff0400720c */ /* 0x000fe40003f26270 */
[----:B------:R-:W-:Y:S02]  /*97a0*/  ISETP.GE.AND P5, PT, R5, RZ, PT ;  /* 0x000000ff0500720c */ /* 0x000fe40003fa6270 */
[----:B------:R-:W-:Y:S02]  /*97b0*/  ISETP.GE.AND P4, PT, R6, RZ, PT ;  /* 0x000000ff0600720c */ /* 0x000fe40003f86270 */
[----:B------:R-:W2:Y:S04]  /*97c0*/  LDL R6, [R1+0xbb8] ;  /* 0x000bb80001067983 */ /* 0x000ea80000100800 */
[----:B------:R-:W-:Y:S04]  /*97d0*/  STL [R1+0xde8], R8 ;  /* 0x000de80801007387 */ /* 0x000fe80000100800 */
[----:B------:R-:W3:Y:S04]  /*97e0*/  LDL R5, [R1+0xbbc] ;  /* 0x000bbc0001057983 */ /* 0x000ee80000100800 */
[----:B------:R1:W-:Y:S04]  /*97f0*/  STL [R1+0xdec], R9 ;  /* 0x000dec0901007387 */ /* 0x0003e80000100800 */
[----:B------:R-:W3:Y:S04]  /*9800*/  LDL R4, [R1+0xbb0] ;  /* 0x000bb00001047983 */ /* 0x000ee80000100800 */
[----:B------:R0:W-:Y:S04]  /*9810*/  STL [R1+0xdf0], R10 ;  /* 0x000df00a01007387 */ /* 0x0001e80000100800 */
[----:B------:R-:W3:Y:S04]  /*9820*/  LDL R61, [R1+0xbb4] ;  /* 0x000bb400013d7983 */ /* 0x000ee80000100800 */
[----:B------:R-:W-:Y:S04]  /*9830*/  STL [R1+0xdf4], R11 ;  /* 0x000df40b01007387 */ /* 0x000fe80000100800 */
[----:B------:R-:W3:Y:S01]  /*9840*/  LDL R0, [R1+0xba8] ;  /* 0x000ba80001007983 */ /* 0x000ee20000100800 */
[----:B------:R-:W-:Y:S01]  /*9850*/  @!P4 IMAD.MOV R12, RZ, RZ, -R12 ;  /* 0x000000ffff0cc224 */ /* 0x000fe200078e0a0c */
[----:B------:R-:W-:-:S04]  /*9860*/  ISETP.GE.AND P4, PT, R2, RZ, PT ;  /* 0x000000ff0200720c */ /* 0x000fc80003f86270 */
[----:B------:R-:W-:Y:S04]  /*9870*/  STL [R1+0xdf8], R12 ;  /* 0x000df80c01007387 */ /* 0x000fe80000100800 */
[----:B------:R-:W3:Y:S01]  /*9880*/  LDL R2, [R1+0xbac] ;  /* 0x000bac0001027983 */ /* 0x000ee20000100800 */
[----:B------:R-:W-:Y:S01]  /*9890*/  @!P5 IMAD.MOV R13, RZ, RZ, -R13 ;  /* 0x000000ffff0dd224 */ /* 0x000fe200078e0a0d */
[----:B----4-:R-:W-:-:S04]  /*98a0*/  ISETP.GE.AND P5, PT, R3, RZ, PT ;  /* 0x000000ff0300720c */ /* 0x010fc80003fa6270 */
[----:B------:R-:W-:Y:S04]  /*98b0*/  STL [R1+0xdfc], R13 ;  /* 0x000dfc0d01007387 */ /* 0x000fe80000100800 */
[----:B------:R-:W4:Y:S01]  /*98c0*/  LDL R3, [R1+0xba0] ;  /* 0x000ba00001037983 */ /* 0x000f220000100800 */
[----:B------:R-:W-:Y:S02]  /*98d0*/  @!P1 IMAD.MOV R14, RZ, RZ, -R14 ;  /* 0x000000ffff0e9224 */ /* 0x000fe400078e0a0e */
[----:B------:R-:W-:Y:S02]  /*98e0*/  @!P0 IMAD.MOV R15, RZ, RZ, -R15 ;  /* 0x000000ffff0f8224 */ /* 0x000fe400078e0a0f */
[----:B------:R-:W-:Y:S01]  /*98f0*/  @!P2 IMAD.MOV R16, RZ, RZ, -R16 ;  /* 0x000000ffff10a224 */ /* 0x000fe200078e0a10 */
[----:B------:R-:W-:Y:S01]  /*9900*/  STL [R1+0xe00], R14 ;  /* 0x000e000e01007387 */ /* 0x000fe20000100800 */
[----:B------:R-:W-:-:S02]  /*9910*/  @!P4 IMAD.MOV R17, RZ, RZ, -R17 ;  /* 0x000000ffff11c224 */ /* 0x000fc400078e0a11 */
[----:B------:R-:W-:Y:S01]  /*9920*/  @!P5 IMAD.MOV R18, RZ, RZ, -R18 ;  /* 0x000000ffff12d224 */ /* 0x000fe200078e0a12 */
[----:B--2---:R-:W-:Y:S02]  /*9930*/  ISETP.GE.AND P1, PT, R6, RZ, PT ;  /* 0x000000ff0600720c */ /* 0x004fe40003f26270 */
[----:B------:R-:W2:Y:S04]  /*9940*/  LDL R6, [R1+0xba4] ;  /* 0x000ba40001067983 */ /* 0x000ea80000100800 */
[----:B------:R-:W-:Y:S01]  /*9950*/  STL [R1+0xe04], R15 ;  /* 0x000e040f01007387 */ /* 0x000fe20000100800 */
[----:B---3--:R-:W-:-:S03]  /*9960*/  ISETP.GE.AND P0, PT, R5, RZ, PT ;  /* 0x000000ff0500720c */ /* 0x008fc60003f06270 */
[----:B------:R-:W3:Y:S04]  /*9970*/  LDL R5, [R1+0xb9c] ;  /* 0x000b9c0001057983 */ /* 0x000ee80000100800 */
[----:B------:R-:W-:Y:S01]  /*9980*/  STL [R1+0xe08], R16 ;  /* 0x000e081001007387 */ /* 0x000fe20000100800 */
[----:B------:R-:W-:-:S03]  /*9990*/  ISETP.GE.AND P2, PT, R4, RZ, PT ;  /* 0x000000ff0400720c */ /* 0x000fc60003f46270 */
[----:B------:R-:W3:Y:S04]  /*99a0*/  LDL R4, [R1+0xb98] ;  /* 0x000b980001047983 */ /* 0x000ee80000100800 */
[----:B------:R-:W-:Y:S01]  /*99b0*/  STL [R1+0xe0c], R17 ;  /* 0x000e0c1101007387 */ /* 0x000fe20000100800 */
[----:B------:R-:W-:-:S03]  /*99c0*/  ISETP.GE.AND P4, PT, R61, RZ, PT ;  /* 0x000000ff3d00720c */ /* 0x000fc60003f86270 */
[----:B------:R-:W3:Y:S04]  /*99d0*/  LDL R61, [R1+0xb90] ;  /* 0x000b9000013d7983 */ /* 0x000ee80000100800 */
[----:B------:R-:W-:Y:S01]  /*99e0*/  STL [R1+0xe10], R18 ;  /* 0x000e101201007387 */ /* 0x000fe20000100800 */
[----:B------:R-:W-:-:S03]  /*99f0*/  ISETP.GE.AND P5, PT, R0, RZ, PT ;  /* 0x000000ff0000720c */ /* 0x000fc60003fa6270 */
[----:B------:R-:W3:Y:S01]  /*9a00*/  LDL R0, [R1+0xb94] ;  /* 0x000b940001007983 */ /* 0x000ee20000100800 */
[----:B------:R-:W-:-:S05]  /*9a10*/  @!P1 IMAD.MOV R19, RZ, RZ, -R19 ;  /* 0x000000ffff139224 */ /* 0x000fca00078e0a13 */
[----:B------:R-:W-:Y:S01]  /*9a20*/  STL [R1+0xe14], R19 ;  /* 0x000e141301007387 */ /* 0x000fe20000100800 */
[----:B------:R-:W-:-:S03]  /*9a30*/  ISETP.GE.AND P1, PT, R2, RZ, PT ;  /* 0x000000ff0200720c */ /* 0x000fc60003f26270 */
[----:B------:R-:W3:Y:S01]  /*9a40*/  LDL R2, [R1+0xb8c] ;  /* 0x000b8c0001027983 */ /* 0x000ee20000100800 */
[----:B------:R-:W-:-:S05]  /*9a50*/  @!P0 IMAD.MOV R20, RZ, RZ, -R20 ;  /* 0x000000ffff148224 */ /* 0x000fca00078e0a14 */
[----:B------:R-:W-:Y:S01]  /*9a60*/  STL [R1+0xe18], R20 ;  /* 0x000e181401007387 */ /* 0x000fe20000100800 */
[----:B----4-:R-:W-:-:S03]  /*9a70*/  ISETP.GE.AND P0, PT, R3, RZ, PT ;  /* 0x000000ff0300720c */ /* 0x010fc60003f06270 */
[----:B------:R-:W4:Y:S01]  /*9a80*/  LDL R3, [R1+0xb88] ;  /* 0x000b880001037983 */ /* 0x000f220000100800 */
[----:B------:R-:W-:Y:S02]  /*9a90*/  @!P2 IMAD.MOV R21, RZ, RZ, -R21 ;  /* 0x000000ffff15a224 */ /* 0x000fe400078e0a15 */
[----:B------:R-:W-:Y:S02]  /*9aa0*/  @!P4 IMAD.MOV R22, RZ, RZ, -R22 ;  /* 0x000000ffff16c224 */ /* 0x000fe400078e0a16 */
[----:B------:R-:W-:Y:S01]  /*9ab0*/  @!P5 IMAD.MOV R23, RZ, RZ, -R23 ;  /* 0x000000ffff17d224 */ /* 0x000fe200078e0a17 */
[----:B------:R-:W-:Y:S01]  /*9ac0*/  STL [R1+0xe1c], R21 ;  /* 0x000e1c1501007387 */ /* 0x000fe20000100800 */
[----:B------:R-:W-:-:S03]  /*9ad0*/  @!P1 IMAD.MOV R24, RZ, RZ, -R24 ;  /* 0x000000ffff189224 */ /* 0x000fc600078e0a18 */
[----:B------:R-:W-:Y:S01]  /*9ae0*/  @!P0 IMAD.MOV R25, RZ, RZ, -R25 ;  /* 0x000000ffff198224 */ /* 0x000fe200078e0a19 */
[----:B--2---:R-:W-:Y:S02]  /*9af0*/  ISETP.GE.AND P2, PT, R6, RZ, PT ;  /* 0x000000ff0600720c */ /* 0x004fe40003f46270 */
[----:B------:R-:W2:Y:S04]  /*9b00*/  LDL R6, [R1+0xb80] ;  /* 0x000b800001067983 */ /* 0x000ea80000100800 */
[----:B------:R-:W-:Y:S01]  /*9b10*/  STL [R1+0xe20], R22 ;  /* 0x000e201601007387 */ /* 0x000fe20000100800 */
[----:B---3--:R-:W-:-:S03]  /*9b20*/  ISETP.GE.AND P4, PT, R5, RZ, PT ;  /* 0x000000ff0500720c */ /* 0x008fc60003f86270 */
[----:B------:R-:W-:Y:S04]  /*9b30*/  STL [R1+0xe24], R23 ;  /* 0x000e241701007387 */ /* 0x000fe80000100800 */
[----:B------:R-:W3:Y:S01]  /*9b40*/  LDL R5, [R1+0xb84] ;  /* 0x000b840001057983 */ /* 0x000ee20000100800 */
[----:B------:R-:W-:-:S03]  /*9b50*/  ISETP.GE.AND P5, PT, R4, RZ, PT ;  /* 0x000000ff0400720c */ /* 0x000fc60003fa6270 */
[----:B------:R-:W-:Y:S04]  /*9b60*/  STL [R1+0xe28], R24 ;  /* 0x000e281801007387 */ /* 0x000fe80000100800 */
[----:B------:R-:W3:Y:S04]  /*9b70*/  LDL R4, [R1+0xb78] ;  /* 0x000b780001047983 */ /* 0x000ee80000100800 */
[----:B------:R-:W-:Y:S01]  /*9b80*/  STL [R1+0xe2c], R25 ;  /* 0x000e2c1901007387 */ /* 0x000fe20000100800 */
[----:B------:R-:W-:-:S03]  /*9b90*/  ISETP.GE.AND P0, PT, R0, RZ, PT ;  /* 0x000000ff0000720c */ /* 0x000fc60003f06270 */
[----:B------:R-:W3:Y:S01]  /*9ba0*/  LDL R0, [R1+0xb7c] ;  /* 0x000b7c0001007983 */ /* 0x000ee20000100800 */
[----:B------:R-:W-:Y:S01]  /*9bb0*/  @!P2 IMAD.MOV R26, RZ, RZ, -R26 ;  /* 0x000000ffff1aa224 */ /* 0x000fe200078e0a1a */
[----:B------:R-:W-:Y:S02]  /*9bc0*/  ISETP.GE.AND P1, PT, R61, RZ, PT ;  /* 0x000000ff3d00720c */ /* 0x000fe40003f26270 */
[----:B------:R-:W3:Y:S04]  /*9bd0*/  LDL R61, [R1+0xb70] ;  /* 0x000b7000013d7983 */ /* 0x000ee80000100800 */
        /* <DEDUP_REMOVED lines=12> */
[----:B0-----:R-:W4:Y:S01]  /*9ca0*/  LDL R7, [R1+0xb6c] ;  /* 0x000b6c0001077983 */ /* 0x001f220000100800 */
        /* <DEDUP_REMOVED lines=10> */
[----:B------:R-:W-:Y:S01]  /*9d50*/  ISETP.GE.AND P2, PT, R0, RZ, PT ;  /* 0x000000ff0000720c */ /* 0x000fe20003f46270 */
[----:B------:R-:W-:Y:S02]  /*9d60*/  @!P5 IMAD.MOV R33, RZ, RZ, -R33 ;  /* 0x000000ffff21d224 */ /* 0x000fe400078e0a21 */
[----:B------:R-:W3:Y:S01]  /*9d70*/  LDL R0, [R1+0xb5c] ;  /* 0x000b5c0001007983 */ /* 0x000ee20000100800 */
[----:B------:R-:W-:-:S03]  /*9d80*/  ISETP.GE.AND P4, PT, R61, RZ, PT ;  /* 0x000000ff3d00720c */ /* 0x000fc60003f86270 */
[----:B------:R-:W3:Y:S01]  /*9d90*/  LDL R61, [R1+0xb50] ;  /* 0x000b5000013d7983 */ /* 0x000ee20000100800 */
[----:B------:R-:W-:-:S03]  /*9da0*/  @!P1 IMAD.MOV R34, RZ, RZ, -R34 ;  /* 0x000000ffff229224 */ /* 0x000fc600078e0a22 */
[----:B-1----:R-:W3:Y:S01]  /*9db0*/  LDL R9, [R1+0xb4c] ;  /* 0x000b4c0001097983 */ /* 0x002ee20000100800 */
[----:B------:R-:W-:-:S03]  /*9dc0*/  ISETP.GE.AND P5, PT, R2, RZ, PT ;  /* 0x000000ff0200720c */ /* 0x000fc60003fa6270 */
[----:B------:R-:W3:Y:S01]  /*9dd0*/  LDL R2, [R1+0xb54] ;  /* 0x000b540001027983 */ /* 0x000ee20000100800 */
[----:B------:R-:W-:-:S03]  /*9de0*/  @!P0 IMAD.MOV R35, RZ, RZ, -R35 ;  /* 0x000000ffff238224 */ /* 0x000fc600078e0a23 */
[----:B------:R-:W3:Y:S01]  /*9df0*/  LDL R8, [R1+0xb40] ;  /* 0x000b400001087983 */ /* 0x000ee20000100800 */
[----:B----4-:R-:W-:-:S03]  /*9e00*/  ISETP.GE.AND P1, PT, R3, RZ, PT ;  /* 0x000000ff0300720c */ /* 0x010fc60003f26270 */
[----:B------:R-:W4:Y:S04]  /*9e10*/  LDL R10, [R1+0xb20] ;  /* 0x000b2000010a7983 */ /* 0x000f280000100800 */
[----:B------:R-:W4:Y:S01]  /*9e20*/  LDL R3, [R1+0xb48] ;  /* 0x000b480001037983 */ /* 0x000f220000100800 */
[----:B------:R-:W-:Y:S01]  /*9e30*/  @!P2 IMAD.MOV R36, RZ, RZ, -R36 ;  /* 0x000000ffff24a224 */ /* 0x000fe200078e0a24 */
[----:B------:R-:W-:Y:S02]  /*9e40*/  ISETP.GE.AND P0, PT, R7, RZ, PT ;  /* 0x000000ff0700720c */ /* 0x000fe40003f06270 */
[----:B------:R-:W4:Y:S02]  /*9e50*/  LDL R7, [R1+0xb44] ;  /* 0x000b440001077983 */ /* 0x000f240000100800 */
[----:B------:R-:W-:-:S02]  /*9e60*/  @!P1 IMAD.MOV R39, RZ, RZ, -R39 ;  /* 0x000000ffff279224 */ /* 0x000fc400078e0a27 */
[----:B------:R-:W-:Y:S02]  /*9e70*/  @!P4 IMAD.MOV R37, RZ, RZ, -R37 ;  /* 0x000000ffff25c224 */ /* 0x000fe400078e0a25 */
[----:B------:R-:W-:-:S05]  /*9e80*/  @!P5 IMAD.MOV R38, RZ, RZ, -R38 ;  /* 0x000000ffff26d224 */ /* 0x000fca00078e0a26 */
[----:B------:R-:W-:Y:S01]  /*9e90*/  @!P0 IMAD.MOV R40, RZ, RZ, -R40 ;  /* 0x000000ffff288224 */ /* 0x000fe200078e0a28 */
[----:B--2---:R-:W-:Y:S02]  /*9ea0*/  ISETP.GE.AND P2, PT, R6, RZ, PT ;  /* 0x000000ff0600720c */ /* 0x004fe40003f46270 */
[----:B------:R-:W2:Y:S01]  /*9eb0*/  LDL R6, [R1+0xb38] ;  /* 0x000b380001067983 */ /* 0x000ea20000100800 */
[----:B---3--:R-:W-:-:S03]  /*9ec0*/  ISETP.GE.AND P4, PT, R5, RZ, PT ;  /* 0x000000ff0500720c */ /* 0x008fc60003f86270 */
[----:B------:R-:W3:Y:S07]  /*9ed0*/  LDL R5, [R1+0xb34] ;  /* 0x000b340001057983 */ /* 0x000eee0000100800 */
[----:B------:R-:W-:Y:S01]  /*9ee0*/  @!P2 IMAD.MOV R41, RZ, RZ, -R41 ;  /* 0x000000ffff29a224 */ /* 0x000fe200078e0a29 */
[----:B------:R-:W-:Y:S02]  /*9ef0*/  ISETP.GE.AND P5, PT, R4, RZ, PT ;  /* 0x000000ff0400720c */ /* 0x000fe40003fa6270 */
[----:B------:R-:W3:Y:S01]  /*9f00*/  LDL R4, [R1+0xb30] ;  /* 0x000b300001047983 */ /* 0x000ee20000100800 */
[----:B------:R-:W-:-:S03]  /*9f10*/  ISETP.GE.AND P1, PT, R0, RZ, PT ;  /* 0x000000ff0000720c */ /* 0x000fc60003f26270 */
[----:B------:R-:W3:Y:S01]  /*9f20*/  LDL R0, [R1+0xb3c] ;  /* 0x000b3c0001007983 */ /* 0x000ee20000100800 */
[----:B------:R-:W-:-:S03]  /*9f30*/  ISETP.GE.AND P0, PT, R61, RZ, PT ;  /* 0x000000ff3d00720c */ /* 0x000fc60003f06270 */
[----:B------:R-:W3:Y:S01]  /*9f40*/  LDL R61, [R1+0xb2c] ;  /* 0x000b2c00013d7983 */ /* 0x000ee20000100800 */
[----:B------:R-:W-:-:S03]  /*9f50*/  ISETP.GE.AND P2, PT, R2, RZ, PT ;  /* 0x000000ff0200720c */ /* 0x000fc60003f46270 */
[----:B------:R-:W3:Y:S01]  /*9f60*/  LDL R2, [R1+0xb18] ;  /* 0x000b180001027983 */ /* 0x000ee20000100800 */
[----:B------:R-:W-:Y:S01]  /*9f70*/  @!P4 IMAD.MOV R42, RZ, RZ, -R42 ;  /* 0x000000ffff2ac224 */ /* 0x000fe200078e0a2a */
[----:B----4-:R-:W-:Y:S02]  /*9f80*/  ISETP.GE.AND P4, PT, R3, RZ, PT ;  /* 0x000000ff0300720c */ /* 0x010fe40003f86270 */
[----:B------:R-:W4:Y:S01]  /*9f90*/  LDL R3, [R1+0xb1c] ;  /* 0x000b1c0001037983 */ /* 0x000f220000100800 */
[----:B------:R-:W-:Y:S01]  /*9fa0*/  @!P5 IMAD.MOV R43, RZ, RZ, -R43 ;  /* 0x000000ffff2bd224 */ /* 0x000fe200078e0a2b */
[----:B------:R-:W-:Y:S01]  /*9fb0*/  ISETP.GE.AND P5, PT, R9, RZ, PT ;  /* 0x000000ff0900720c */ /* 0x000fe20003fa6270 */
[----:B------:R-:W-:Y:S01]  /*9fc0*/  @!P1 IMAD.MOV R44, RZ, RZ, -R44 ;  /* 0x000000ffff2c9224 */ /* 0x000fe200078e0a2c */
[----:B------:R-:W-:Y:S01]  /*9fd0*/  ISETP.GE.AND P1, PT, R8, RZ, PT ;  /* 0x000000ff0800720c */ /* 0x000fe20003f26270 */
[----:B------:R-:W-:Y:S01]  /*9fe0*/  @!P0 IMAD.MOV R45, RZ, RZ, -R45 ;  /* 0x000000ffff2d8224 */ /* 0x000fe200078e0a2d */
[----:B------:R-:W-:Y:S01]  /*9ff0*/  ISETP.GE.AND P0, PT, R7, RZ, PT ;  /* 0x000000ff0700720c */ /* 0x000fe20003f06270 */
[----:B------:R-:W-:Y:S01]  /*a000*/  @!P2 IMAD.MOV R46, RZ, RZ, -R46 ;  /* 0x000000ffff2ea224 */ /* 0x000fe200078e0a2e */
[----:B------:R-:W4:Y:S03]  /*a010*/  LDL R9, [R1+0xb24] ;  /* 0x000b240001097983 */ /* 0x000f260000100800 */
[----:B------:R-:W-:-:S04]  /*a020*/  @!P4 IMAD.MOV R47, RZ, RZ, -R47 ;  /* 0x000000ffff2fc224 */ /* 0x000fc800078e0a2f */
[----:B------:R-:W-:Y:S02]  /*a030*/  @!P5 IMAD.MOV R48, RZ, RZ, -R48 ;  /* 0x000000ffff30d224 */ /* 0x000fe400078e0a30 */
[----:B------:R-:W-:Y:S02]  /*a040*/  @!P1 IMAD.MOV R49, RZ, RZ, -R49 ;  /* 0x000000ffff319224 */ /* 0x000fe400078e0a31 */
[----:B------:R-:W-:Y:S01]  /*a050*/  @!P0 IMAD.MOV R50, RZ, RZ, -R50 ;  /* 0x000000ffff328224 */ /* 0x000fe200078e0a32 */
[----:B--2---:R-:W-:Y:S02]  /*a060*/  ISETP.GE.AND P2, PT, R6, RZ, PT ;  /* 0x000000ff0600720c */ /* 0x004fe40003f46270 */
[----:B---3--:R-:W-:-:S11]  /*a070*/  ISETP.GE.AND P5, PT, R5, RZ, PT ;  /* 0x000000ff0500720c */ /* 0x008fd60003fa6270 */
[----:B------:R-:W-:Y:S01]  /*a080*/  @!P2 IMAD.MOV R51, RZ, RZ, -R51 ;  /* 0x000000ffff33a224 */ /* 0x000fe200078e0a33 */
[----:B------:R-:W-:Y:S02]  /*a090*/  ISETP.GE.AND P1, PT, R4, RZ, PT ;  /* 0x000000ff0400720c */ /* 0x000fe40003f26270 */
[----:B------:R-:W-:Y:S02]  /*a0a0*/  ISETP.GE.AND P4, PT, R0, RZ, PT ;  /* 0x000000ff0000720c */ /* 0x000fe40003f86270 */
[----:B------:R-:W2:Y:S04]  /*a0b0*/  LDL R0, [R1+0xb28] ;  /* 0x000b280001007983 */ /* 0x000ea80000100800 */
[----:B------:R-:W3:Y:S04]  /*a0c0*/  LDL.LU R8, [R1+0x11c] ;  /* 0x00011c0001087983 */ /* 0x000ee80000300800 */
[----:B------:R-:W3:Y:S04]  /*a0d0*/  LDL.LU R7, [R1+0x118] ;  /* 0x0001180001077983 */ /* 0x000ee80000300800 */
[----:B------:R-:W3:Y:S04]  /*a0e0*/  LDL.LU R6, [R1+0x114] ;  /* 0x0001140001067983 */ /* 0x000ee80000300800 */
[----:B------:R-:W3:Y:S01]  /*a0f0*/  LDL.LU R5, [R1+0x110] ;  /* 0x0001100001057983 */ /* 0x000ee20000300800 */
[----:B------:R-:W-:-:S03]  /*a100*/  ISETP.GE.AND P0, PT, R61, RZ, PT ;  /* 0x000000ff3d00720c */ /* 0x000fc60003f06270 */
[----:B------:R-:W3:Y:S01]  /*a110*/  LDL.LU R4, [R1+0x10c] ;  /* 0x00010c0001047983 */ /* 0x000ee20000300800 */
[----:B------:R-:W-:-:S03]  /*a120*/  ISETP.GE.AND P2, PT, R2, RZ, PT ;  /* 0x000000ff0200720c */ /* 0x000fc60003f46270 */
[----:B------:R-:W3:Y:S04]  /*a130*/  LDL.LU R61, [R1+0x108] ;  /* 0x00010800013d7983 */ /* 0x000ee80000300800 */
[----:B------:R-:W3:Y:S01]  /*a140*/  LDL.LU R2, [R1+0x104] ;  /* 0x0001040001027983 */ /* 0x000ee20000300800 */
[----:B------:R-:W-:Y:S01]  /*a150*/  @!P4 IMAD.MOV R52, RZ, RZ, -R52 ;  /* 0x000000ffff34c224 */ /* 0x000fe200078e0a34 */
[----:B----4-:R-:W-:Y:S02]  /*a160*/  ISETP.GE.AND P4, PT, R3, RZ, PT ;  /* 0x000000ff0300720c */ /* 0x010fe40003f86270 */
[----:B------:R-:W0:Y:S01]  /*a170*/  S2R R3, SR_TID.X ;  /* 0x0000000000037919 */ /* 0x000e220000002100 */
[----:B------:R-:W-:Y:S01]  /*a180*/  @!P0 IMAD.MOV R55, RZ, RZ, -R55 ;  /* 0x000000ffff378224 */ /* 0x000fe200078e0a37 */
[----:B------:R-:W-:-:S02]  /*a190*/  ISETP.NE.AND P3, PT, RZ, c[0x0][0x17c], PT ;  /* 0x00005f00ff007a0c */ /* 0x000fc40003f65270 */
[----:B0-----:R-:W-:-:S05]  /*a1a0*/  LOP3.LUT R3, R3, 0x1f, RZ, 0xc0, !PT ;  /* 0x0000001f03037812 */ /* 0x001fca00078ec0ff */
[----:B------:R-:W-:-:S05]  /*a1b0*/  IMAD R3, R3, c[0x0][0x18c], RZ ;  /* 0x0000630003037a24 */ /* 0x000fca00078e02ff */
[----:B------:R-:W-:-:S05]  /*a1c0*/  LEA R3, P6, R3, c[0x0][0x168], 0x1 ;  /* 0x00005a0003037a11 */ /* 0x000fca00078c08ff */
[----:B------:R0:W-:Y:S01]  /*a1d0*/  STL [R1+0xd50], R3 ;  /* 0x000d500301007387 */ /* 0x0001e20000100800 */
[----:B------:R-:W-:Y:S01]  /*a1e0*/  @!P5 IMAD.MOV R53, RZ, RZ, -R53 ;  /* 0x000000ffff35d224 */ /* 0x000fe200078e0a35 */
[----:B------:R-:W-:Y:S01]  /*a1f0*/  ISETP.GE.AND P5, PT, R10, RZ, PT ;  /* 0x000000ff0a00720c */ /* 0x000fe20003fa6270 */
[----:B------:R-:W-:Y:S01]  /*a200*/  @!P1 IMAD.MOV R54, RZ, RZ, -R54 ;  /* 0x000000ffff369224 */ /* 0x000fe200078e0a36 */
[----:B------:R-:W-:Y:S02]  /*a210*/  ISETP.GE.AND P1, PT, R9, RZ, PT ;  /* 0x000000ff0900720c */ /* 0x000fe40003f26270 */
[----:B--2---:R-:W-:Y:S02]  /*a220*/  ISETP.GE.AND P0, PT, R0, RZ, PT ;  /* 0x000000ff0000720c */ /* 0x004fe40003f06270 */
[----:B------:R-:W-:-:S04]  /*a230*/  LOP3.LUT R0, RZ, c[0x0][0x17c], RZ, 0x33, !PT ;  /* 0x00005f00ff007a12 */ /* 0x000fc800078e33ff */
[C---:B---3--:R-:W-:Y:S02]  /*a240*/  SEL R8, R0.reuse, R8, !P3 ;  /* 0x0000000800087207 */ /* 0x048fe40005800000 */
[----:B0-----:R-:W-:-:S03]  /*a250*/  SEL R3, R0, R7, !P3 ;  /* 0x0000000700037207 */ /* 0x001fc60005800000 */
[----:B------:R-:W-:Y:S01]  /*a260*/  STL [R1+0x158], R8 ;  /* 0x0001580801007387 */ /* 0x000fe20000100800 */
[----:B------:R-:W-:-:S03]  /*a270*/  SEL R6, R0, R6, !P3 ;  /* 0x0000000600067207 */ /* 0x000fc60005800000 */
[----:B------:R0:W-:Y:S01]  /*a280*/  STL [R1+0x154], R3 ;  /* 0x0001540301007387 */ /* 0x0001e20000100800 */
[----:B------:R-:W-:-:S03]  /*a290*/  SEL R5, R0, R5, !P3 ;  /* 0x0000000500057207 */ /* 0x000fc60005800000 */
[----:B------:R-:W-:Y:S01]  /*a2a0*/  STL [R1+0x150], R6 ;  /* 0x0001500601007387 */ /* 0x000fe20000100800 */
[----:B0-----:R-:W-:-:S03]  /*a2b0*/  SEL R3, R0, R4, !P3 ;  /* 0x0000000400037207 */ /* 0x001fc60005800000 */
[----:B------:R-:W-:Y:S01]  /*a2c0*/  STL [R1+0x14c], R5 ;  /* 0x00014c0501007387 */ /* 0x000fe20000100800 */
[C---:B------:R-:W-:Y:S02]  /*a2d0*/  SEL R4, R0.reuse, R61, !P3 ;  /* 0x0000003d00047207 */ /* 0x040fe40005800000 */
[C---:B------:R-:W-:Y:S01]  /*a2e0*/  SEL R2, R0.reuse, R2, !P3 ;  /* 0x0000000200027207 */ /* 0x040fe20005800000 */
[----:B------:R0:W-:Y:S04]  /*a2f0*/  STL [R1+0x148], R3 ;  /* 0x0001480301007387 */ /* 0x0001e80000100800 */
[----:B0-----:R-:W2:Y:S04]  /*a300*/  LDL.LU R3, [R1+0x100] ;  /* 0x0001000001037983 */ /* 0x001ea80000300800 */
[----:B------:R0:W-:Y:S04]  /*a310*/  STL [R1+0x144], R4 ;  /* 0x0001440401007387 */ /* 0x0001e80000100800 */
[----:B------:R-:W3:Y:S04]  /*a320*/  LDL.LU R31, [R1+0xfc] ;  /* 0x0000fc00011f7983 */ /* 0x000ee80000300800 */
[----:B------:R1:W-:Y:S04]  /*a330*/  STL [R1+0x140], R2 ;  /* 0x0001400201007387 */ /* 0x0003e80000100800 */
[----:B------:R-:W4:Y:S04]  /*a340*/  LDL.LU R30, [R1+0xf8] ;  /* 0x0000f800011e7983 */ /* 0x000f280000300800 */
        /* <DEDUP_REMOVED lines=25> */
[----:B0-----:R-:W4:Y:S04]  /*a4e0*/  LDL.LU R4, [R1+0x90] ;  /* 0x0000900001047983 */ /* 0x001f280000300800 */
[----:B------:R-:W4:Y:S04]  /*a4f0*/  LDL.LU R61, [R1+0x8c] ;  /* 0x00008c00013d7983 */ /* 0x000f280000300800 */
[----:B-1----:R-:W4:Y:S01]  /*a500*/  LDL.LU R2, [R1+0x88] ;  /* 0x0000880001027983 */ /* 0x002f220000300800 */
[----:B--2---:R-:W-:-:S05]  /*a510*/  SEL R3, R0, R3, !P3 ;  /* 0x0000000300037207 */ /* 0x004fca0005800000 */
[----:B------:R4:W-:Y:S01]  /*a520*/  STL [R1+0x13c], R3 ;  /* 0x00013c0301007387 */ /* 0x0009e20000100800 */
[C---:B---3--:R-:W-:Y:S02]  /*a530*/  SEL R31, R0.reuse, R31, !P3 ;  /* 0x0000001f001f7207 */ /* 0x048fe40005800000 */
[----:B----4-:R-:W-:-:S03]  /*a540*/  SEL R3, R0, R30, !P3 ;  /* 0x0000001e00037207 */ /* 0x010fc60005800000 */
[----:B------:R-:W-:Y:S01]  /*a550*/  STL [R1+0x138], R31 ;  /* 0x0001381f01007387 */ /* 0x000fe20000100800 */
[----:B------:R-:W-:-:S03]  /*a560*/  SEL R29, R0, R29, !P3 ;  /* 0x0000001d001d7207 */ /* 0x000fc60005800000 */
[----:B------:R0:W-:Y:S01]  /*a570*/  STL [R1], R3 ;  /* 0x0000000301007387 */ /* 0x0001e20000100800 */
[----:B------:R-:W-:-:S03]  /*a580*/  SEL R28, R0, R28, !P3 ;  /* 0x0000001c001c7207 */ /* 0x000fc60005800000 */
[----:B------:R-:W-:Y:S01]  /*a590*/  STL [R1+0x134], R29 ;  /* 0x0001341d01007387 */ /* 0x000fe20000100800 */
[----:B0-----:R-:W-:-:S03]  /*a5a0*/  SEL R3, R0, R27, !P3 ;  /* 0x0000001b00037207 */ /* 0x001fc60005800000 */
[----:B------:R-:W-:Y:S01]  /*a5b0*/  STL [R1+0x130], R28 ;  /* 0x0001301c01007387 */ /* 0x000fe20000100800 */
[C---:B------:R-:W-:Y:S02]  /*a5c0*/  SEL R26, R0.reuse, R26, !P3 ;  /* 0x0000001a001a7207 */ /* 0x040fe40005800000 */
[C---:B------:R-:W-:Y:S01]  /*a5d0*/  SEL R25, R0.reuse, R25, !P3 ;  /* 0x0000001900197207 */ /* 0x040fe20005800000 */
[----:B------:R0:W-:Y:S04]  /*a5e0*/  STL [R1+0x12c], R3 ;  /* 0x00012c0301007387 */ /* 0x0001e80000100800 */
[----:B------:R-:W-:Y:S01]  /*a5f0*/  STL [R1+0x128], R26 ;  /* 0x0001281a01007387 */ /* 0x000fe20000100800 */
[----:B0-----:R-:W-:-:S03]  /*a600*/  SEL R3, R0, R24, !P3 ;  /* 0x0000001800037207 */ /* 0x001fc60005800000 */
[----:B------:R-:W-:Y:S01]  /*a610*/  STL [R1+0x124], R25 ;  /* 0x0001241901007387 */ /* 0x000fe20000100800 */
[C---:B------:R-:W-:Y:S02]  /*a620*/  SEL R23, R0.reuse, R23, !P3 ;  /* 0x0000001700177207 */ /* 0x040fe40005800000 */
[C---:B------:R-:W-:Y:S01]  /*a630*/  SEL R22, R0.reuse, R22, !P3 ;  /* 0x0000001600167207 */ /* 0x040fe20005800000 */
[----:B------:R0:W-:Y:S04]  /*a640*/  STL [R1+0x120], R3 ;  /* 0x0001200301007387 */ /* 0x0001e80000100800 */
[----:B------:R-:W-:Y:S01]  /*a650*/  STL [R1+0x11c], R23 ;  /* 0x00011c1701007387 */ /* 0x000fe20000100800 */
[C---:B------:R-:W-:Y:S02]  /*a660*/  SEL R20, R0.reuse, R20, !P3 ;  /* 0x0000001400147207 */ /* 0x040fe40005800000 */
[C---:B0-----:R-:W-:Y:S01]  /*a670*/  SEL R3, R0.reuse, R21, !P3 ;  /* 0x0000001500037207 */ /* 0x041fe20005800000 */
[----:B------:R-:W-:Y:S01]  /*a680*/  STL [R1+0x118], R22 ;  /* 0x0001181601007387 */ /* 0x000fe20000100800 */
[----:B------:R-:W-:-:S03]  /*a690*/  SEL R19, R0, R19, !P3 ;  /* 0x0000001300137207 */ /* 0x000fc60005800000 */
[----:B------:R0:W-:Y:S01]  /*a6a0*/  STL [R1+0x114], R3 ;  /* 0x0001140301007387 */ /* 0x0001e20000100800 */
[----:B------:R-:W-:-:S03]  /*a6b0*/  SEL R17, R0, R17, !P3 ;  /* 0x0000001100117207 */ /* 0x000fc60005800000 */
[----:B------:R-:W-:Y:S01]  /*a6c0*/  STL [R1+0xd0], R20 ;  /* 0x0000d01401007387 */ /* 0x000fe20000100800 */
[C---:B------:R-:W-:Y:S02]  /*a6d0*/  SEL R16, R0.reuse, R16, !P3 ;  /* 0x0000001000107207 */ /* 0x040fe40005800000 */
[C---:B0-----:R-:W-:Y:S01]  /*a6e0*/  SEL R3, R0.reuse, R18, !P3 ;  /* 0x0000001200037207 */ /* 0x041fe20005800000 */
[----:B------:R-:W-:Y:S04]  /*a6f0*/  STL [R1+0xe0], R19 ;  /* 0x0000e01301007387 */ /* 0x000fe80000100800 */
        /* <DEDUP_REMOVED lines=19> */
[C---:B------:R-:W-:Y:S02]  /*a830*/  SEL R5, R0.reuse, R5, !P3 ;  /* 0x0000000500057207 */ /* 0x040fe40005800000 */
[C---:B------:R-:W-:Y:S01]  /*a840*/  SEL R4, R0.reuse, R4, !P3 ;  /* 0x0000000400047207 */ /* 0x040fe20005800000 */
[----:B------:R-:W-:Y:S01]  /*a850*/  STL [R1+0xe8], R8 ;  /* 0x0000e80801007387 */ /* 0x000fe20000100800 */
[----:B0-----:R-:W-:-:S03]  /*a860*/  SEL R3, R0, R6, !P3 ;  /* 0x0000000600037207 */ /* 0x001fc60005800000 */
[----:B------:R-:W-:Y:S01]  /*a870*/  STL [R1+0xe4], R7 ;  /* 0x0000e40701007387 */ /* 0x000fe20000100800 */
[----:B------:R-:W-:-:S03]  /*a880*/  SEL R2, R0, R2, !P3 ;  /* 0x0000000200027207 */ /* 0x000fc60005800000 */
[----:B------:R0:W-:Y:S04]  /*a890*/  STL [R1+0xdc], R3 ;  /* 0x0000dc0301007387 */ /* 0x0001e80000100800 */
[----:B------:R1:W-:Y:S01]  /*a8a0*/  STL [R1+0xd8], R5 ;  /* 0x0000d80501007387 */ /* 0x0003e20000100800 */
[----:B0-----:R-:W-:-:S03]  /*a8b0*/  SEL R3, R0, R61, !P3 ;  /* 0x0000003d00037207 */ /* 0x001fc60005800000 */
[----:B------:R0:W-:Y:S04]  /*a8c0*/  STL [R1+0xd4], R4 ;  /* 0x0000d40401007387 */ /* 0x0001e80000100800 */
[----:B------:R-:W2:Y:S04]  /*a8d0*/  LDL.LU R31, [R1+0x84] ;  /* 0x00008400011f7983 */ /* 0x000ea80000300800 */
[----:B------:R-:W-:Y:S04]  /*a8e0*/  STL [R1+0xcc], R3 ;  /* 0x0000cc0301007387 */ /* 0x000fe80000100800 */
[----:B------:R-:W3:Y:S04]  /*a8f0*/  LDL.LU R30, [R1+0x80] ;  /* 0x00008000011e7983 */ /* 0x000ee80000300800 */
[----:B------:R4:W-:Y:S04]  /*a900*/  STL [R1+0xc8], R2 ;  /* 0x0000c80201007387 */ /* 0x0009e80000100800 */
[----:B------:R-:W3:Y:S04]  /*a910*/  LDL.LU R29, [R1+0x7c] ;  /* 0x00007c00011d7983 */ /* 0x000ee80000300800 */
        /* <DEDUP_REMOVED lines=23> */
[----:B-1----:R-:W3:Y:S04]  /*aa90*/  LDL.LU R5, [R1+0x1c] ;  /* 0x00001c0001057983 */ /* 0x002ee80000300800 */
[----:B0-----:R-:W3:Y:S04]  /*aaa0*/  LDL.LU R4, [R1+0x18] ;  /* 0x0000180001047983 */ /* 0x001ee80000300800 */
[----:B------:R-:W3:Y:S04]  /*aab0*/  LDL.LU R61, [R1+0x14] ;  /* 0x00001400013d7983 */ /* 0x000ee80000300800 */
[----:B----4-:R-:W4:Y:S04]  /*aac0*/  LDL.LU R2, [R1+0x10] ;  /* 0x0000100001027983 */ /* 0x010f280000300800 */
[----:B------:R-:W4:Y:S01]  /*aad0*/  LDL.LU R3, [R1+0xc] ;  /* 0x00000c0001037983 */ /* 0x000f220000300800 */
[----:B--2---:R-:W-:-:S05]  /*aae0*/  SEL R31, R0, R31, !P3 ;  /* 0x0000001f001f7207 */ /* 0x004fca0005800000 */
[----:B------:R0:W-:Y:S01]  /*aaf0*/  STL [R1+0xc4], R31 ;  /* 0x0000c41f01007387 */ /* 0x0001e20000100800 */
[----:B---3--:R-:W-:-:S03]  /*ab00*/  SEL R30, R0, R30, !P3 ;  /* 0x0000001e001e7207 */ /* 0x008fc60005800000 */
[----:B0-----:R-:W2:Y:S01]  /*ab10*/  LDL.LU R31, [R1+0xe44] ;  /* 0x000e4400011f7983 */ /* 0x001ea20000300800 */
[----:B------:R-:W-:-:S03]  /*ab20*/  SEL R29, R0, R29, !P3 ;  /* 0x0000001d001d7207 */ /* 0x000fc60005800000 */
[----:B------:R0:W-:Y:S01]  /*ab30*/  STL [R1+0xc0], R30 ;  /* 0x0000c01e01007387 */ /* 0x0001e20000100800 */
[C---:B------:R-:W-:Y:S02]  /*ab40*/  SEL R28, R0.reuse, R28, !P3 ;  /* 0x0000001c001c7207 */ /* 0x040fe40005800000 */
[C---:B------:R-:W-:Y:S01]  /*ab50*/  SEL R27, R0.reuse, R27, !P3 ;  /* 0x0000001b001b7207 */ /* 0x040fe20005800000 */
[----:B0-----:R-:W3:Y:S01]  /*ab60*/  LDL.LU R30, [R1+0xe40] ;  /* 0x000e4000011e7983 */ /* 0x001ee20000300800 */
[----:B------:R-:W-:-:S03]  /*ab70*/  SEL R26, R0, R26, !P3 ;  /* 0x0000001a001a7207 */ /* 0x000fc60005800000 */
[----:B------:R0:W-:Y:S01]  /*ab80*/  STL [R1+0xbc], R29 ;  /* 0x0000bc1d01007387 */ /* 0x0001e20000100800 */
[C---:B------:R-:W-:Y:S02]  /*ab90*/  SEL R25, R0.reuse, R25, !P3 ;  /* 0x0000001900197207 */ /* 0x040fe40005800000 */
[C---:B------:R-:W-:Y:S01]  /*aba0*/  SEL R24, R0.reuse, R24, !P3 ;  /* 0x0000001800187207 */ /* 0x040fe20005800000 */
[----:B0-----:R-:W2:Y:S04]  /*abb0*/  LDL.LU R29, [R1+0xe3c] ;  /* 0x000e3c00011d7983 */ /* 0x001ea80000300800 */
[----:B------:R0:W-:Y:S01]  /*abc0*/  STL [R1+0xb4], R28 ;  /* 0x0000b41c01007387 */ /* 0x0001e20000100800 */
[C---:B------:R-:W-:Y:S02]  /*abd0*/  SEL R23, R0.reuse, R23, !P3 ;  /* 0x0000001700177207 */ /* 0x040fe40005800000 */
[C---:B------:R-:W-:Y:S01]  /*abe0*/  SEL R22, R0.reuse, R22, !P3 ;  /* 0x0000001600167207 */ /* 0x040fe20005800000 */
[----:B0-----:R-:W2:Y:S04]  /*abf0*/  LDL.LU R28, [R1+0xe38] ;  /* 0x000e3800011c7983 */ /* 0x001ea80000300800 */
[----:B------:R0:W-:Y:S01]  /*ac00*/  STL [R1+0xb0], R27 ;  /* 0x0000b01b01007387 */ /* 0x0001e20000100800 */
[----:B------:R-:W-:-:S03]  /*ac10*/  SEL R21, R0, R21, !P3 ;  /* 0x0000001500157207 */ /* 0x000fc60005800000 */
        /* <DEDUP_REMOVED lines=36> */
[----:B0-----:R-:W3:Y:S04]  /*ae60*/  LDL.LU R15, [R1+0xe04] ;  /* 0x000e0400010f7983 */ /* 0x001ee80000300800 */
        /* <DEDUP_REMOVED lines=19> */
[----:B----4-:R-:W-:-:S03]  /*afa0*/  SEL R2, R0, R2, !P3 ;  /* 0x0000000200027207 */ /* 0x010fc60005800000 */
[----:B0-----:R-:W4:Y:S04]  /*afb0*/  LDL.LU R8, [R1+0xde8] ;  /* 0x000de80001087983 */ /* 0x001f280000300800 */
[----:B------:R0:W-:Y:S04]  /*afc0*/  STL [R1+0x4c], R7 ;  /* 0x00004c0701007387 */ /* 0x0001e80000100800 */
        /* <DEDUP_REMOVED lines=10> */
[----:B0-----:R-:W4:Y:S01]  /*b070*/  LDL.LU R2, [R1+0xdd0] ;  /* 0x000dd00001027983 */ /* 0x001f220000300800 */
[----:B------:R-:W-:-:S05]  /*b080*/  SEL R3, R0, R3, !P3 ;  /* 0x0000000300037207 */ /* 0x000fca0005800000 */
[----:B------:R4:W-:Y:S01]  /*b090*/  STL [R1+0x30], R3 ;  /* 0x0000300301007387 */ /* 0x0009e20000100800 */
[C---:B--2---:R-:W-:Y:S02]  /*b0a0*/  SEL R16, R0.reuse, R16, !P3 ;  /* 0x0000001000107207 */ /* 0x044fe40005800000 */
[C---:B---3--:R-:W-:Y:S02]  /*b0b0*/  SEL R15, R0.reuse, R15, !P3 ;  /* 0x0000000f000f7207 */ /* 0x048fe40005800000 */
[C---:B------:R-:W-:Y:S02]  /*b0c0*/  SEL R14, R0.reuse, R14, !P3 ;  /* 0x0000000e000e7207 */ /* 0x040fe40005800000 */
[C---:B------:R-:W-:Y:S02]  /*b0d0*/  SEL R13, R0.reuse, R13, !P3 ;  /* 0x0000000d000d7207 */ /* 0x040fe40005800000 */
[C---:B------:R-:W-:Y:S02]  /*b0e0*/  SEL R12, R0.reuse, R12, !P3 ;  /* 0x0000000c000c7207 */ /* 0x040fe40005800000 */
[----:B----4-:R-:W-:-:S02]  /*b0f0*/  SEL R3, R0, R4, !P3 ;  /* 0x0000000400037207 */ /* 0x010fc40005800000 */
[C---:B------:R-:W-:Y:S02]  /*b100*/  SEL R4, R0.reuse, R6, !P3 ;  /* 0x0000000600047207 */ /* 0x040fe40005800000 */
[C---:B------:R-:W-:Y:S02]  /*b110*/  SEL R61, R0.reuse, R61, !P3 ;  /* 0x0000003d003d7207 */ /* 0x040fe40005800000 */
[----:B------:R-:W-:-:S05]  /*b120*/  SEL R2, R0, R2, !P3 ;  /* 0x0000000200027207 */ /* 0x000fca0005800000 */
[----:B------:R0:W-:Y:S04]  /*b130*/  STL [R1+0x2c], R2 ;  /* 0x00002c0201007387 */ /* 0x0001e80000100800 */
[----:B------:R-:W-:Y:S01]  /*b140*/  STL [R1+0x24], R61 ;  /* 0x0000243d01007387 */ /* 0x000fe20000100800 */
[----:B0-----:R-:W-:-:S03]  /*b150*/  SEL R2, R0, R5, !P3 ;  /* 0x0000000500027207 */ /* 0x001fc60005800000 */
[----:B------:R0:W-:Y:S04]  /*b160*/  STL [R1+0x20], R3 ;  /* 0x0000200301007387 */ /* 0x0001e80000100800 */
[----:B------:R1:W-:Y:S01]  /*b170*/  STL [R1+0x1c], R2 ;  /* 0x00001c0201007387 */ /* 0x0003e20000100800 */
[----:B0-----:R-:W-:-:S03]  /*b180*/  SEL R3, R0, R7, !P3 ;  /* 0x0000000700037207 */ /* 0x001fc60005800000 */
[----:B------:R-:W-:Y:S01]  /*b190*/  STL [R1+0x18], R4 ;  /* 0x0000180401007387 */ /* 0x000fe20000100800 */
[----:B-1----:R-:W-:-:S03]  /*b1a0*/  SEL R2, R0, R8, !P3 ;  /* 0x0000000800027207 */ /* 0x002fc60005800000 */
[----:B------:R-:W2:Y:S04]  /*b1b0*/  LDL.LU R8, [R1+0x148] ;  /* 0x0001480001087983 */ /* 0x000ea80000300800 */
[----:B------:R0:W-:Y:S04]  /*b1c0*/  STL [R1+0x14], R3 ;  /* 0x0000140301007387 */ /* 0x0001e80000100800 */
[----:B------:R-:W3:Y:S04]  /*b1d0*/  LDL.LU R7, [R1+0x144] ;  /* 0x0001440001077983 */ /* 0x000ee80000300800 */
[----:B------:R1:W-:Y:S01]  /*b1e0*/  STL [R1+0xc], R2 ;  /* 0x00000c0201007387 */ /* 0x0003e20000100800 */
[----:B0-----:R-:W-:-:S03]  /*b1f0*/  SEL R3, R0, R9, !P3 ;  /* 0x0000000900037207 */ /* 0x001fc60005800000 */
[----:B------:R-:W4:Y:S04]  /*b200*/  LDL.LU R6, [R1+0x140] ;  /* 0x0001400001067983 */ /* 0x000f280000300800 */
[----:B------:R-:W2:Y:S01]  /*b210*/  LDL.LU R5, [R1+0x13c] ;  /* 0x00013c0001057983 */ /* 0x000ea20000300800 */
[----:B-1----:R-:W-:-:S03]  /*b220*/  SEL R2, R0, R10, !P3 ;  /* 0x0000000a00027207 */ /* 0x002fc60005800000 */
[----:B------:R-:W2:Y:S01]  /*b230*/  LDL.LU R4, [R1+0x138] ;  /* 0x0001380001047983 */ /* 0x000ea20000300800 */
[----:B------:R-:W-:-:S03]  /*b240*/  SEL R61, R0, R11, !P3 ;  /* 0x0000000b003d7207 */ /* 0x000fc60005800000 */
[----:B------:R-:W2:Y:S04]  /*b250*/  LDL.LU R9, [R1+0x14c] ;  /* 0x00014c0001097983 */ /* 0x000ea80000300800 */
[----:B------:R0:W-:Y:S04]  /*b260*/  STL [R1+0xd54], R3 ;  /* 0x000d540301007387 */ /* 0x0001e80000100800 */
[----:B0-----:R-:W2:Y:S04]  /*b270*/  LDL.LU R3, [R1+0x128] ;  /* 0x0001280001037983 */ /* 0x001ea80000300800 */
[----:B------:R-:W2:Y:S04]  /*b280*/  LDL.LU R10, [R1+0x150] ;  /* 0x00015000010a7983 */ /* 0x000ea80000300800 */
[----:B------:R0:W-:Y:S04]  /*b290*/  STL [R1+0xd58], R2 ;  /* 0x000d580201007387 */ /* 0x0001e80000100800 */
[----:B0-----:R-:W2:Y:S04]  /*b2a0*/  LDL.LU R2, [R1+0x12c] ;  /* 0x00012c0001027983 */ /* 0x001ea80000300800 */
[----:B------:R-:W2:Y:S04]  /*b2b0*/  LDL.LU R11, [R1+0x154] ;  /* 0x00015400010b7983 */ /* 0x000ea80000300800 */
[----:B------:R0:W-:Y:S04]  /*b2c0*/  STL [R1+0xd5c], R61 ;  /* 0x000d5c3d01007387 */ /* 0x0001e80000100800 */
[----:B0-----:R-:W2:Y:S04]  /*b2d0*/  LDL.LU R61, [R1+0x130] ;  /* 0x00013000013d7983 */ /* 0x001ea80000300800 */
[----:B------:R0:W-:Y:S04]  /*b2e0*/  STL [R1+0xd60], R12 ;  /* 0x000d600c01007387 */ /* 0x0001e80000100800 */
[----:B0-----:R-:W2:Y:S04]  /*b2f0*/  LDL.LU R12, [R1+0x134] ;  /* 0x00013400010c7983 */ /* 0x001ea80000300800 */
[----:B------:R0:W-:Y:S04]  /*b300*/  STL [R1+0xd64], R13 ;  /* 0x000d640d01007387 */ /* 0x0001e80000100800 */
[----:B0-----:R-:W2:Y:S04]  /*b310*/  LDL.LU R13, [R1] ;  /* 0x00000000010d7983 */ /* 0x001ea80000300800 */
[----:B------:R0:W-:Y:S04]  /*b320*/  STL [R1+0xd68], R14 ;  /* 0x000d680e01007387 */ /* 0x0001e80000100800 */
[----:B0-----:R-:W2:Y:S04]  /*b330*/  LDL.LU R14, [R1+0x160] ;  /* 0x00016000010e7983 */ /* 0x001ea80000300800 */
[----:B------:R0:W-:Y:S04]  /*b340*/  STL [R1+0xd6c], R15 ;  /* 0x000d6c0f01007387 */ /* 0x0001e80000100800 */
[----:B0-----:R-:W3:Y:S04]  /*b350*/  LDL.LU R15, [R1+0x164] ;  /* 0x00016400010f7983 */ /* 0x001ee80000300800 */
[----:B------:R0:W-:Y:S04]  /*b360*/  STL [R1+0xd70], R16 ;  /* 0x000d701001007387 */ /* 0x0001e80000100800 */
[----:B0-----:R-:W4:Y:S01]  /*b370*/  LDL.LU R16, [R1+0x158] ;  /* 0x0001580001107983 */ /* 0x001f220000300800 */
[----:B------:R-:W-:-:S02]  /*b380*/  SEL R17, R0, R17, !P3 ;  /* 0x0000001100117207 */ /* 0x000fc40005800000 */
[C---:B------:R-:W-:Y:S02]  /*b390*/  SEL R18, R0.reuse, R18, !P3 ;  /* 0x0000001200127207 */ /* 0x040fe40005800000 */
[C---:B------:R-:W-:Y:S02]  /*b3a0*/  SEL R19, R0.reuse, R19, !P3 ;  /* 0x0000001300137207 */ /* 0x040fe40005800000 */
[C---:B------:R-:W-:Y:S01]  /*b3b0*/  SEL R20, R0.reuse, R20, !P3 ;  /* 0x0000001400147207 */ /* 0x040fe20005800000 */
[----:B------:R0:W-:Y:S01]  /*b3c0*/  STL [R1+0xd74], R17 ;  /* 0x000d741101007387 */ /* 0x0001e20000100800 */
[C---:B------:R-:W-:Y:S02]  /*b3d0*/  SEL R21, R0.reuse, R21, !P3 ;  /* 0x0000001500157207 */ /* 0x040fe40005800000 */
[C---:B------:R-:W-:Y:S01]  /*b3e0*/  SEL R22, R0.reuse, R22, !P3 ;  /* 0x0000001600167207 */ /* 0x040fe20005800000 */
[----:B------:R-:W-:Y:S01]  /*b3f0*/  STL [R1+0xd78], R18 ;  /* 0x000d781201007387 */ /* 0x000fe20000100800 */
[----:B------:R-:W-:-:S02]  /*b400*/  SEL R23, R0, R23, !P3 ;  /* 0x0000001700177207 */ /* 0x000fc40005800000 */
[C---:B------:R-:W-:Y:S01]  /*b410*/  SEL R24, R0.reuse, R24, !P3 ;  /* 0x0000001800187207 */ /* 0x040fe20005800000 */
[----:B------:R-:W-:Y:S01]  /*b420*/  STL [R1+0xd7c], R19 ;  /* 0x000d7c1301007387 */ /* 0x000fe20000100800 */
[C---:B------:R-:W-:Y:S02]  /*b430*/  SEL R25, R0.reuse, R25, !P3 ;  /* 0x0000001900197207 */ /* 0x040fe40005800000 */
[C---:B------:R-:W-:Y:S01]  /*b440*/  SEL R26, R0.reuse, R26, !P3 ;  /* 0x0000001a001a7207 */ /* 0x040fe20005800000 */
[----:B------:R-:W-:Y:S01]  /*b450*/  STL [R1+0xd80], R20 ;  /* 0x000d801401007387 */ /* 0x000fe20000100800 */
[----:B------:R-:W-:-:S03]  /*b460*/  SEL R27, R0, R27, !P3 ;  /* 0x0000001b001b7207 */ /* 0x000fc60005800000 */
        /* <DEDUP_REMOVED lines=24> */
[----:B------:R-:W-:Y:S04]  /*b5f0*/  STL [R1+0xdb4], R33 ;  /* 0x000db42101007387 */ /* 0x000fe80000100800 */
[----:B------:R-:W-:Y:S04]  /*b600*/  STL [R1+0xdb8], R34 ;  /* 0x000db82201007387 */ /* 0x000fe80000100800 */
[----:B------:R-:W-:Y:S04]  /*b610*/  STL [R1+0xdbc], R35 ;  /* 0x000dbc2301007387 */ /* 0x000fe80000100800 */
[----:B------:R-:W-:Y:S04]  /*b620*/  STL [R1+0xdc0], R36 ;  /* 0x000dc02401007387 */ /* 0x000fe80000100800 */
[----:B------:R-:W-:Y:S04]  /*b630*/  STL [R1+0xdc4], R37 ;  /* 0x000dc42501007387 */ /* 0x000fe80000100800 */
[----:B------:R-:W-:Y:S04]  /*b640*/  STL [R1+0xdc8], R38 ;  /* 0x000dc82601007387 */ /* 0x000fe80000100800 */
[----:B------:R-:W-:Y:S04]  /*b650*/  STL [R1+0xdcc], R39 ;  /* 0x000dcc2701007387 */ /* 0x000fe80000100800 */
[----:B0-----:R-:W0:Y:S01]  /*b660*/  S2R R17, SR_TID.X ;  /* 0x0000000000117919 */ /* 0x001e220000002100 */
[----:B------:R-:W-:-:S02]  /*b670*/  @!P2 IMAD.MOV R56, RZ, RZ, -R56 ;  /* 0x000000ffff38a224 */ /* 0x000fc400078e0a38 */
[----:B------:R-:W-:Y:S02]  /*b680*/  @!P4 IMAD.MOV R57, RZ, RZ, -R57 ;  /* 0x000000ffff39c224 */ /* 0x000fe400078e0a39 */
[----:B------:R-:W-:Y:S02]  /*b690*/  @!P5 IMAD.MOV R58, RZ, RZ, -R58 ;  /* 0x000000ffff3ad224 */ /* 0x000fe400078e0a3a */
[----:B------:R-:W-:Y:S02]  /*b6a0*/  @!P1 IMAD.MOV R59, RZ, RZ, -R59 ;  /* 0x000000ffff3b9224 */ /* 0x000fe400078e0a3b */
[----:B------:R-:W-:Y:S01]  /*b6b0*/  @!P0 IMAD.MOV R60, RZ, RZ, -R60 ;  /* 0x000000ffff3c8224 */ /* 0x000fe200078e0a3c */
[C---:B------:R-:W-:Y:S02]  /*b6c0*/  SEL R40, R0.reuse, R40, !P3 ;  /* 0x0000002800287207 */ /* 0x040fe40005800000 */
[C---:B------:R-:W-:Y:S02]  /*b6d0*/  SEL R41, R0.reuse, R41, !P3 ;  /* 0x0000002900297207 */ /* 0x040fe40005800000 */
[----:B------:R-:W-:-:S02]  /*b6e0*/  SEL R42, R0, R42, !P3 ;  /* 0x0000002a002a7207 */ /* 0x000fc40005800000 */
[----:B0-----:R-:W-:-:S05]  /*b6f0*/  LOP3.LUT R17, R17, 0x1f, RZ, 0xc0, !PT ;  /* 0x0000001f11117812 */ /* 0x001fca00078ec0ff */
[----:B------:R-:W-:Y:S01]  /*b700*/  IMAD R17, R17, c[0x0][0x18c], RZ ;  /* 0x0000630011117a24 */ /* 0x000fe200078e02ff */
[C---:B------:R-:W-:Y:S02]  /*b710*/  SEL R43, R0.reuse, R43, !P3 ;  /* 0x0000002b002b7207 */ /* 0x040fe40005800000 */
[C---:B------:R-:W-:Y:S02]  /*b720*/  SEL R44, R0.reuse, R44, !P3 ;  /* 0x0000002c002c7207 */ /* 0x040fe40005800000 */
[C---:B------:R-:W-:Y:S02]  /*b730*/  SEL R45, R0.reuse, R45, !P3 ;  /* 0x0000002d002d7207 */ /* 0x040fe40005800000 */
[C---:B------:R-:W-:Y:S02]  /*b740*/  SEL R46, R0.reuse, R46, !P3 ;  /* 0x0000002e002e7207 */ /* 0x040fe40005800000 */
[C---:B------:R-:W-:Y:S02]  /*b750*/  SEL R47, R0.reuse, R47, !P3 ;  /* 0x0000002f002f7207 */ /* 0x040fe40005800000 */
[----:B------:R-:W-:-:S02]  /*b760*/  SEL R48, R0, R48, !P3 ;  /* 0x0000003000307207 */ /* 0x000fc40005800000 */
        /* <DEDUP_REMOVED lines=12> */
[----:B------:R-:W-:Y:S01]  /*b830*/  LEA.HI.X.SX32 R0, R17, c[0x0][0x16c], 0x1, P6 ;  /* 0x00005b0011007a11 */ /* 0x000fe200030f0eff */
[----:B--2---:R-:W-:Y:S02]  /*b840*/  IMAD R14, R14, c[0x0][0x184], RZ ;  /* 0x000061000e0e7a24 */ /* 0x004fe400078e02ff */
[----:B---3--:R-:W-:Y:S02]  /*b850*/  IMAD R15, R15, c[0x0][0x184], RZ ;  /* 0x000061000f0f7a24 */ /* 0x008fe400078e02ff */
[----:B----4-:R-:W-:-:S05]  /*b860*/  IMAD R16, R16, c[0x0][0x190], RZ ;  /* 0x0000640010107a24 */ /* 0x010fca00078e02ff */
[----:B------:R-:W-:Y:S04]  /*b870*/  STL [R1+0x168], R16 ;  /* 0x0001681001007387 */ /* 0x000fe80000100800 */
[----:B------:R0:W-:Y:S04]  /*b880*/  STL [R1+0x158], R15 ;  /* 0x0001580f01007387 */ /* 0x0001e80000100800 */
[----:B------:R1:W-:Y:S01]  /*b890*/  STL [R1+0x160], R14 ;  /* 0x0001600e01007387 */ /* 0x0003e20000100800 */
[----:B0-----:R-:W-:Y:S02]  /*b8a0*/  IMAD R15, R13, c[0x0][0x190], RZ ;  /* 0x000064000d0f7a24 */ /* 0x001fe400078e02ff */
[----:B------:R-:W-:-:S02]  /*b8b0*/  IMAD R13, R61, c[0x0][0x190], RZ ;  /* 0x000064003d0d7a24 */ /* 0x000fc400078e02ff */
[----:B-1----:R-:W-:Y:S01]  /*b8c0*/  IMAD R14, R12, c[0x0][0x190], RZ ;  /* 0x000064000c0e7a24 */ /* 0x002fe200078e02ff */
[----:B------:R0:W-:Y:S01]  /*b8d0*/  STL [R1], R15 ;  /* 0x0000000f01007387 */ /* 0x0001e20000100800 */
[----:B------:R-:W-:-:S03]  /*b8e0*/  IMAD R12, R2, c[0x0][0x190], RZ ;  /* 0x00006400020c7a24 */ /* 0x000fc600078e02ff */
[----:B------:R1:W-:Y:S01]  /*b8f0*/  STL [R1+0x10], R14 ;  /* 0x0000100e01007387 */ /* 0x0003e20000100800 */
[----:B------:R-:W-:-:S03]  /*b900*/  IMAD R2, R3, c[0x0][0x190], RZ ;  /* 0x0000640003027a24 */ /* 0x000fc600078e02ff */
[----:B------:R2:W-:Y:S04]  /*b910*/  STL [R1+0x28], R13 ;  /* 0x0000280d01007387 */ /* 0x0005e80000100800 */
[----:B------:R-:W3:Y:S04]  /*b920*/  LDL.LU R39, [R1+0x124] ;  /* 0x0001240001277983 */ /* 0x000ee80000300800 */
[----:B------:R4:W-:Y:S04]  /*b930*/  STL [R1+0x38], R12 ;  /* 0x0000380c01007387 */ /* 0x0009e80000100800 */
        /* <DEDUP_REMOVED lines=24> */
[----:B0-----:R-:W3:Y:S04]  /*bac0*/  LDL.LU R15, [R1+0xc4] ;  /* 0x0000c400010f7983 */ /* 0x001ee80000300800 */
[----:B-1----:R-:W3:Y:S04]  /*bad0*/  LDL.LU R14, [R1+0xc0] ;  /* 0x0000c000010e7983 */ /* 0x002ee80000300800 */
[----:B--2---:R-:W2:Y:S04]  /*bae0*/  LDL.LU R13, [R1+0xbc] ;  /* 0x0000bc00010d7983 */ /* 0x004ea80000300800 */
[----:B----4-:R-:W4:Y:S04]  /*baf0*/  LDL.LU R12, [R1+0xb4] ;  /* 0x0000b400010c7983 */ /* 0x010f280000300800 */
[----:B------:R-:W4:Y:S04]  /*bb00*/  LDL.LU R61, [R1+0xb0] ;  /* 0x0000b000013d7983 */ /* 0x000f280000300800 */
[----:B------:R-:W4:Y:S04]  /*bb10*/  LDL.LU R2, [R1+0xac] ;  /* 0x0000ac0001027983 */ /* 0x000f280000300800 */
[----:B------:R-:W4:Y:S01]  /*bb20*/  LDL.LU R3, [R1+0xa8] ;  /* 0x0000a80001037983 */ /* 0x000f220000300800 */
[----:B---3--:R-:W-:-:S02]  /*bb30*/  IMAD R39, R39, c[0x0][0x190], RZ ;  /* 0x0000640027277a24 */ /* 0x008fc400078e02ff */
[----:B------:R-:W-:-:S03]  /*bb40*/  IMAD R38, R38, c[0x0][0x190], RZ ;  /* 0x0000640026267a24 */ /* 0x000fc600078e02ff */
[----:B------:R0:W-:Y:S04]  /*bb50*/  STL [R1+0x64], R39 ;  /* 0x0000642701007387 */ /* 0x0001e80000100800 */
[----:B------:R1:W-:Y:S01]  /*bb60*/  STL [R1+0x78], R38 ;  /* 0x0000782601007387 */ /* 0x0003e20000100800 */
[----:B0-----:R-:W-:Y:S02]  /*bb70*/  IMAD R39, R37, c[0x0][0x190], RZ ;  /* 0x0000640025277a24 */ /* 0x001fe400078e02ff */
[----:B-1----:R-:W-:Y:S02]  /*bb80*/  IMAD R38, R36, c[0x0][0x190], RZ ;  /* 0x0000640024267a24 */ /* 0x002fe400078e02ff */
[----:B------:R-:W-:Y:S01]  /*bb90*/  IMAD R37, R35, c[0x0][0x190], RZ ;  /* 0x0000640023257a24 */ /* 0x000fe200078e02ff */
[----:B------:R0:W-:Y:S01]  /*bba0*/  STL [R1+0x90], R39 ;  /* 0x0000902701007387 */ /* 0x0001e20000100800 */
[----:B------:R-:W-:-:S03]  /*bbb0*/  IMAD R36, R34, c[0x0][0x190], RZ ;  /* 0x0000640022247a24 */ /* 0x000fc600078e02ff */
        /* <DEDUP_REMOVED lines=41> */
[----:B--2---:R-:W-:-:S03]  /*be50*/  IMAD R15, R13, c[0x0][0x190], RZ ;  /* 0x000064000d0f7a24 */ /* 0x004fc600078e02ff */
[----:B------:R2:W-:Y:S01]  /*be60*/  STL [R1+0xc4], R17 ;  /* 0x0000c41101007387 */ /* 0x0005e20000100800 */
[----:B----4-:R-:W-:-:S03]  /*be70*/  IMAD R14, R12, c[0x0][0x190], RZ ;  /* 0x000064000c0e7a24 */ /* 0x010fc600078e02ff */
[----:B------:R2:W-:Y:S01]  /*be80*/  STL [R1+0xc0], R16 ;  /* 0x0000c01001007387 */ /* 0x0005e20000100800 */
[----:B------:R-:W-:-:S03]  /*be90*/  IMAD R13, R61, c[0x0][0x190], RZ ;  /* 0x000064003d0d7a24 */ /* 0x000fc600078e02ff */
[----:B------:R0:W-:Y:S01]  /*bea0*/  STL [R1+0xbc], R15 ;  /* 0x0000bc0f01007387 */ /* 0x0001e20000100800 */
[----:B------:R-:W-:-:S03]  /*beb0*/  IMAD R12, R2, c[0x0][0x190], RZ ;  /* 0x00006400020c7a24 */ /* 0x000fc600078e02ff */
[----:B------:R1:W-:Y:S01]  /*bec0*/  STL [R1+0xb4], R14 ;  /* 0x0000b40e01007387 */ /* 0x0003e20000100800 */
[----:B------:R-:W-:-:S03]  /*bed0*/  IMAD R2, R3, c[0x0][0x190], RZ ;  /* 0x0000640003027a24 */ /* 0x000fc600078e02ff */
[----:B------:R1:W-:Y:S04]  /*bee0*/  STL [R1+0xb0], R13 ;  /* 0x0000b00d01007387 */ /* 0x0003e80000100800 */
[----:B0-----:R-:W4:Y:S04]  /*bef0*/  LDL.LU R39, [R1+0xa0] ;  /* 0x0000a00001277983 */ /* 0x001f280000300800 */
[----:B------:R0:W-:Y:S04]  /*bf00*/  STL [R1+0xac], R12 ;  /* 0x0000ac0c01007387 */ /* 0x0001e80000100800 */
[----:B-1----:R-:W4:Y:S04]  /*bf10*/  LDL.LU R38, [R1+0x9c] ;  /* 0x00009c0001267983 */ /* 0x002f280000300800 */
[----:B------:R1:W-:Y:S04]  /*bf20*/  STL [R1+0xa8], R2 ;  /* 0x0000a80201007387 */ /* 0x0003e80000100800 */
[----:B---3--:R-:W3:Y:S04]  /*bf30*/  LDL.LU R37, [R1+0x98] ;  /* 0x0000980001257983 */ /* 0x008ee80000300800 */
        /* <DEDUP_REMOVED lines=19> */
[----:B--2---:R-:W2:Y:S04]  /*c070*/  LDL.LU R17, [R1+0x34] ;  /* 0x0000340001117983 */ /* 0x004ea80000300800 */
[----:B------:R-:W2:Y:S04]  /*c080*/  LDL.LU R16, [R1+0x30] ;  /* 0x0000300001107983 */ /* 0x000ea80000300800 */
[----:B------:R-:W2:Y:S04]  /*c090*/  LDL.LU R15, [R1+0x2c] ;  /* 0x00002c00010f7983 */ /* 0x000ea80000300800 */
[----:B------:R-:W2:Y:S04]  /*c0a0*/  LDL.LU R14, [R1+0x24] ;  /* 0x00002400010e7983 */ /* 0x000ea80000300800 */
[----:B------:R-:W2:Y:S04]  /*c0b0*/  LDL.LU R13, [R1+0x20] ;  /* 0x00002000010d7983 */ /* 0x000ea80000300800 */
[----:B0-----:R-:W2:Y:S04]  /*c0c0*/  LDL.LU R12, [R1+0x1c] ;  /* 0x00001c00010c7983 */ /* 0x001ea80000300800 */
[----:B------:R-:W2:Y:S04]  /*c0d0*/  LDL.LU R61, [R1+0x18] ;  /* 0x00001800013d7983 */ /* 0x000ea80000300800 */
[----:B-1----:R-:W2:Y:S04]  /*c0e0*/  LDL.LU R2, [R1+0x14] ;  /* 0x0000140001027983 */ /* 0x002ea80000300800 */
[----:B------:R-:W2:Y:S01]  /*c0f0*/  LDL.LU R3, [R1+0xc] ;  /* 0x00000c0001037983 */ /* 0x000ea20000300800 */
[----:B----4-:R-:W-:-:S05]  /*c100*/  IMAD R39, R39, c[0x0][0x190], RZ ;  /* 0x0000640027277a24 */ /* 0x010fca00078e02ff */
[----:B------:R0:W-:Y:S01]  /*c110*/  STL [R1+0xa0], R39 ;  /* 0x0000a02701007387 */ /* 0x0001e20000100800 */
[----:B------:R-:W-:-:S03]  /*c120*/  IMAD R38, R38, c[0x0][0x190], RZ ;  /* 0x0000640026267a24 */ /* 0x000fc600078e02ff */
[----:B0-----:R-:W4:Y:S01]  /*c130*/  LDL.LU R39, [R1+0xdcc] ;  /* 0x000dcc0001277983 */ /* 0x001f220000300800 */
[----:B---3--:R-:W-:-:S03]  /*c140*/  IMAD R37, R37, c[0x0][0x190], RZ ;  /* 0x0000640025257a24 */ /* 0x008fc600078e02ff */
[----:B------:R0:W-:Y:S01]  /*c150*/  STL [R1+0x9c], R38 ;  /* 0x00009c2601007387 */ /* 0x0001e20000100800 */
[----:B------:R-:W-:Y:S02]  /*c160*/  IMAD R36, R36, c[0x0][0x190], RZ ;  /* 0x0000640024247a24 */ /* 0x000fe400078e02ff */
[----:B------:R-:W-:Y:S01]  /*c170*/  IMAD R35, R35, c[0x0][0x190], RZ ;  /* 0x0000640023237a24 */ /* 0x000fe200078e02ff */
[----:B0-----:R-:W3:Y:S01]  /*c180*/  LDL.LU R38, [R1+0xdc8] ;  /* 0x000dc80001267983 */ /* 0x001ee20000300800 */
[----:B------:R-:W-:-:S03]  /*c190*/  IMAD R34, R34, c[0x0][0x190], RZ ;  /* 0x0000640022227a24 */ /* 0x000fc600078e02ff */
[----:B------:R0:W-:Y:S01]  /*c1a0*/  STL [R1+0x98], R37 ;  /* 0x0000982501007387 */ /* 0x0001e20000100800 */
[----:B------:R-:W-:Y:S02]  /*c1b0*/  IMAD R33, R33, c[0x0][0x190], RZ ;  /* 0x0000640021217a24 */ /* 0x000fe400078e02ff */
[----:B------:R-:W-:Y:S01]  /*c1c0*/  IMAD R32, R32, c[0x0][0x190], RZ ;  /* 0x0000640020207a24 */ /* 0x000fe200078e02ff */
[----:B0-----:R-:W3:Y:S04]  /*c1d0*/  LDL.LU R37, [R1+0xdc4] ;  /* 0x000dc40001257983 */ /* 0x001ee80000300800 */
[----:B------:R0:W-:Y:S01]  /*c1e0*/  STL [R1+0x94], R36 ;  /* 0x0000942401007387 */ /* 0x0001e20000100800 */
[----:B------:R-:W-:Y:S02]  /*c1f0*/  IMAD R31, R31, c[0x0][0x190], RZ ;  /* 0x000064001f1f7a24 */ /* 0x000fe400078e02ff */
[----:B------:R-:W-:Y:S01]  /*c200*/  IMAD R30, R30, c[0x0][0x190], RZ ;  /* 0x000064001e1e7a24 */ /* 0x000fe200078e02ff */
[----:B0-----:R-:W3:Y:S04]  /*c210*/  LDL.LU R36, [R1+0xdc0] ;  /* 0x000dc00001247983 */ /* 0x001ee80000300800 */
[----:B------:R0:W-:Y:S01]  /*c220*/  STL [R1+0x8c], R35 ;  /* 0x00008c2301007387 */ /* 0x0001e20000100800 */
[----:B------:R-:W-:-:S03]  /*c230*/  IMAD R29, R29, c[0x0][0x190], RZ ;  /* 0x000064001d1d7a24 */ /* 0x000fc600078e02ff */
        /* <DEDUP_REMOVED lines=35> */
[----:B--2---:R-:W-:-:S03]  /*c470*/  IMAD R17, R17, c[0x0][0x190], RZ ;  /* 0x0000640011117a24 */ /* 0x004fc600078e02ff */
[----:B0-----:R-:W2:Y:S04]  /*c480*/  LDL.LU R23, [R1+0xd8c] ;  /* 0x000d8c0001177983 */ /* 0x001ea80000300800 */
[----:B------:R0:W-:Y:S01]  /*c490*/  STL [R1+0x4c], R22 ;  /* 0x00004c1601007387 */ /* 0x0001e20000100800 */
[----:B------:R-:W-:-:S03]  /*c4a0*/  IMAD R16, R16, c[0x0][0x190], RZ ;  /* 0x0000640010107a24 */ /* 0x000fc600078e02ff */
        /* <DEDUP_REMOVED lines=21> */
[----:B0-----:R-:W3:Y:S04]  /*c600*/  LDL.LU R15, [R1+0xd6c] ;  /* 0x000d6c00010f7983 */ /* 0x001ee80000300800 */
        /* <DEDUP_REMOVED lines=12> */
[----:B--2---:R-:W-:-:S02]  /*c6d0*/  IMAD R16, R16, c[0x0][0x190], RZ ;  /* 0x0000640010107a24 */ /* 0x004fc400078e02ff */
[----:B---3--:R-:W-:Y:S02]  /*c6e0*/  IMAD R15, R15, c[0x0][0x190], RZ ;  /* 0x000064000f0f7a24 */ /* 0x008fe400078e02ff */
[----:B----4-:R-:W-:Y:S02]  /*c6f0*/  IMAD R14, R14, c[0x0][0x190], RZ ;  /* 0x000064000e0e7a24 */ /* 0x010fe400078e02ff */
[----:B------:R-:W-:-:S05]  /*c700*/  IMAD R3, R3, c[0x0][0x190], RZ ;  /* 0x0000640003037a24 */ /* 0x000fca00078e02ff */
[----:B------:R0:W-:Y:S04]  /*c710*/  STL [R1+0x8], R3 ;  /* 0x0000080301007387 */ /* 0x0001e80000100800 */
[----:B0-----:R-:W2:Y:S01]  /*c720*/  LDL.LU R3, [R1+0xd50] ;  /* 0x000d500001037983 */ /* 0x001ea20000300800 */
[----:B------:R-:W-:Y:S02]  /*c730*/  IMAD R61, R61, c[0x0][0x190], RZ ;  /* 0x000064003d3d7a24 */ /* 0x000fe400078e02ff */
[----:B------:R-:W-:Y:S02]  /*c740*/  IMAD R2, R2, c[0x0][0x190], RZ ;  /* 0x0000640002027a24 */ /* 0x000fe400078e02ff */
[----:B------:R-:W-:Y:S01]  /*c750*/  IMAD R12, R12, c[0x0][0x190], RZ ;  /* 0x000064000c0c7a24 */ /* 0x000fe200078e02ff */
[----:B------:R0:W-:Y:S01]  /*c760*/  STL [R1+0xd18], R61 ;  /* 0x000d183d01007387 */ /* 0x0001e20000100800 */
[----:B------:R-:W-:-:S03]  /*c770*/  IMAD R13, R13, c[0x0][0x190], RZ ;  /* 0x000064000d0d7a24 */ /* 0x000fc600078e02ff */
[----:B------:R-:W-:Y:S04]  /*c780*/  STL [R1+0x4], R2 ;  /* 0x0000040201007387 */ /* 0x000fe80000100800 */
[----:B0-----:R-:W3:Y:S04]  /*c790*/  LDL.LU R61, [R1+0x64] ;  /* 0x00006400013d7983 */ /* 0x001ee80000300800 */
[----:B------:R0:W-:Y:S04]  /*c7a0*/  STL [R1+0xd1c], R12 ;  /* 0x000d1c0c01007387 */ /* 0x0001e80000100800 */
[----:B0-----:R-:W4:Y:S04]  /*c7b0*/  LDL.LU R12, [R1+0x50] ;  /* 0x00005000010c7983 */ /* 0x001f280000300800 */
[----:B------:R0:W-:Y:S04]  /*c7c0*/  STL [R1+0xd20], R13 ;  /* 0x000d200d01007387 */ /* 0x0001e80000100800 */
[----:B0-----:R-:W3:Y:S04]  /*c7d0*/  LDL.LU R13, [R1+0x38] ;  /* 0x00003800010d7983 */ /* 0x001ee80000300800 */
[----:B------:R0:W-:Y:S04]  /*c7e0*/  STL [R1+0xd24], R14 ;  /* 0x000d240e01007387 */ /* 0x0001e80000100800 */
[----:B0-----:R-:W3:Y:S04]  /*c7f0*/  LDL.LU R14, [R1+0x28] ;  /* 0x00002800010e7983 */ /* 0x001ee80000300800 */
[----:B------:R0:W-:Y:S04]  /*c800*/  STL [R1+0xd28], R15 ;  /* 0x000d280f01007387 */ /* 0x0001e80000100800 */
[----:B0-----:R-:W3:Y:S04]  /*c810*/  LDL.LU R15, [R1+0x10] ;  /* 0x00001000010f7983 */ /* 0x001ee80000300800 */
[----:B------:R0:W-:Y:S04]  /*c820*/  STL [R1+0xd2c], R16 ;  /* 0x000d2c1001007387 */ /* 0x0001e80000100800 */
[----:B0-----:R-:W3:Y:S01]  /*c830*/  LDL.LU R16, [R1] ;  /* 0x0000000001107983 */ /* 0x001ee20000300800 */
[----:B------:R-:W-:-:S02]  /*c840*/  IMAD R17, R17, c[0x0][0x190], RZ ;  /* 0x0000640011117a24 */ /* 0x000fc400078e02ff */
[----:B------:R-:W-:Y:S02]  /*c850*/  IMAD R18, R18, c[0x0][0x190], RZ ;  /* 0x0000640012127a24 */ /* 0x000fe400078e02ff */
[----:B------:R-:W-:Y:S02]  /*c860*/  IMAD R19, R19, c[0x0][0x190], RZ ;  /* 0x0000640013137a24 */ /* 0x000fe400078e02ff */
[----:B------:R-:W-:Y:S02]  /*c870*/  IMAD R11, R11, c[0x0][0x190], RZ ;  /* 0x000064000b0b7a24 */ /* 0x000fe400078e02ff */
[----:B------:R-:W-:Y:S01]  /*c880*/  IMAD R20, R20, c[0x0][0x190], RZ ;  /* 0x0000640014147a24 */ /* 0x000fe200078e02ff */
[----:B------:R-:W-:Y:S01]  /*c890*/  STL [R1+0xd30], R17 ;  /* 0x000d301101007387 */ /* 0x000fe20000100800 */
[----:B------:R-:W-:Y:S02]  /*c8a0*/  IMAD R21, R21, c[0x0][0x190], RZ ;  /* 0x0000640015157a24 */ /* 0x000fe400078e02ff */
[----:B------:R-:W-:Y:S01]  /*c8b0*/  IMAD R10, R10, c[0x0][0x190], RZ ;  /* 0x000064000a0a7a24 */ /* 0x000fe200078e02ff */
[----:B------:R2:W-:Y:S01]  /*c8c0*/  STL [R1+0xd34], R18 ;  /* 0x000d341201007387 */ /* 0x0005e20000100800 */
[----:B------:R-:W-:-:S02]  /*c8d0*/  IMAD R22, R22, c[0x0][0x190], RZ ;  /* 0x0000640016167a24 */ /* 0x000fc400078e02ff */
[----:B------:R-:W-:Y:S01]  /*c8e0*/  IMAD R23, R23, c[0x0][0x190], RZ ;  /* 0x0000640017177a24 */ /* 0x000fe200078e02ff */
[----:B------:R0:W-:Y:S01]  /*c8f0*/  STL [R1+0xd38], R19 ;  /* 0x000d381301007387 */ /* 0x0001e20000100800 */
[----:B------:R-:W-:Y:S02]  /*c900*/  IMAD R9, R9, c[0x0][0x190], RZ ;  /* 0x0000640009097a24 */ /* 0x000fe400078e02ff */
[----:B------:R-:W-:Y:S01]  /*c910*/  IMAD R24, R24, c[0x0][0x190], RZ ;  /* 0x0000640018187a24 */ /* 0x000fe200078e02ff */
[----:B------:R-:W-:Y:S01]  /*c920*/  STL [R1+0xd3c], R20 ;  /* 0x000d3c1401007387 */ /* 0x000fe20000100800 */
[----:B------:R-:W-:-:S03]  /*c930*/  IMAD R8, R8, c[0x0][0x190], RZ ;  /* 0x0000640008087a24 */ /* 0x000fc600078e02ff */
[----:B------:R-:W-:Y:S01]  /*c940*/  STL [R1+0xd40], R21 ;  /* 0x000d401501007387 */ /* 0x000fe20000100800 */
[----:B------:R-:W-:-:S03]  /*c950*/  IMAD R7, R7, c[0x0][0x190], RZ ;  /* 0x0000640007077a24 */ /* 0x000fc600078e02ff */
[----:B------:R-:W-:Y:S01]  /*c960*/  STL [R1+0xd44], R22 ;  /* 0x000d441601007387 */ /* 0x000fe20000100800 */
[----:B------:R-:W-:-:S03]  /*c970*/  IMAD R6, R6, c[0x0][0x190], RZ ;  /* 0x0000640006067a24 */ /* 0x000fc600078e02ff */
[----:B------:R-:W-:Y:S01]  /*c980*/  STL [R1+0xd48], R23 ;  /* 0x000d481701007387 */ /* 0x000fe20000100800 */
[----:B------:R-:W-:-:S03]  /*c990*/  IMAD R5, R5, c[0x0][0x190], RZ ;  /* 0x0000640005057a24 */ /* 0x000fc600078e02ff */
[----:B------:R-:W-:Y:S01]  /*c9a0*/  STL [R1+0xd4c], R24 ;  /* 0x000d4c1801007387 */ /* 0x000fe20000100800 */
[----:B------:R-:W-:Y:S02]  /*c9b0*/  IMAD R2, R60, c[0x0][0x190], RZ ;  /* 0x000064003c027a24 */ /* 0x000fe400078e02ff */
[----:B------:R-:W-:Y:S01]  /*c9c0*/  IMAD R4, R4, c[0x0][0x190], RZ ;  /* 0x0000640004047a24 */ /* 0x000fe200078e02ff */
[-C--:B--2---:R-:W-:Y:S02]  /*c9d0*/  LEA R18, P1, R11, R3.reuse, 0x1 ;  /* 0x000000030b127211 */ /* 0x084fe400078208ff */
[-C--:B------:R-:W-:Y:S02]  /*c9e0*/  LEA R17, P4, R10, R3.reuse, 0x1 ;  /* 0x000000030a117211 */ /* 0x080fe400078808ff */
[-C--:B0-----:R-:W-:Y:S01]  /*c9f0*/  LEA R19, P3, R9, R3.reuse, 0x1 ;  /* 0x0000000309137211 */ /* 0x081fe200078608ff */
[----:B------:R0:W-:Y:S04]  /*ca00*/  STL [R1+0x50c], R18 ;  /* 0x00050c1201007387 */ /* 0x0001e80000100800 */
[----:B------:R1:W-:Y:S01]  /*ca10*/  STL [R1+0x514], R17 ;  /* 0x0005141101007387 */ /* 0x0003e20000100800 */
[----:B0-----:R-:W-:-:S03]  /*ca20*/  LEA R18, P2, R8, R3, 0x1 ;  /* 0x0000000308127211 */ /* 0x001fc600078408ff */
[----:B------:R0:W-:Y:S01]  /*ca30*/  STL [R1+0x51c], R19 ;  /* 0x00051c1301007387 */ /* 0x0001e20000100800 */
[----:B-1----:R-:W-:-:S03]  /*ca40*/  LEA R17, P0, R7, R3, 0x1 ;  /* 0x0000000307117211 */ /* 0x002fc600078008ff */
[----:B------:R1:W-:Y:S01]  /*ca50*/  STL [R1+0x524], R18 ;  /* 0x0005241201007387 */ /* 0x0003e20000100800 */
[----:B0-----:R-:W-:-:S03]  /*ca60*/  LEA R19, P6, R6, R3, 0x1 ;  /* 0x0000000306137211 */ /* 0x001fc600078c08ff */
[----:B------:R0:W-:Y:S01]  /*ca70*/  STL [R1+0x52c], R17 ;  /* 0x00052c1101007387 */ /* 0x0001e20000100800 */
[----:B-1----:R-:W-:-:S03]  /*ca80*/  LEA R18, P5, R5, R3, 0x1 ;  /* 0x0000000305127211 */ /* 0x002fc600078a08ff */
[----:B------:R-:W-:Y:S01]  /*ca90*/  STL [R1+0x534], R19 ;  /* 0x0005341301007387 */ /* 0x000fe20000100800 */
[----:B0-----:R-:W-:-:S03]  /*caa0*/  LEA.HI.X.SX32 R17, R11, R0, 0x1, P1 ;  /* 0x000000000b117211 */ /* 0x001fc600008f0eff */
[----:B------:R-:W2:Y:S04]  /*cab0*/  LDL.LU R11, [R1+0x90] ;  /* 0x00009000010b7983 */ /* 0x000ea80000300800 */
[----:B------:R0:W-:Y:S04]  /*cac0*/  STL [R1+0x53c], R18 ;  /* 0x00053c1201007387 */ /* 0x0001e80000100800 */
[----:B------:R-:W2:Y:S04]  /*cad0*/  LDL.LU R60, [R1+0xb8] ;  /* 0x0000b800013c7983 */ /* 0x000ea80000300800 */
[----:B------:R1:W-:Y:S01]  /*cae0*/  STL [R1+0x508], R17 ;  /* 0x0005081101007387 */ /* 0x0003e20000100800 */
[----:B0-----:R-:W-:-:S02]  /*caf0*/  LEA R18, P1, R4, R3, 0x1 ;  /* 0x0000000304127211 */ /* 0x001fc400078208ff */
[-C--:B-1----:R-:W-:Y:S02]  /*cb00*/  LEA.HI.X.SX32 R17, R10, R0.reuse, 0x1, P4 ;  /* 0x000000000a117211 */ /* 0x082fe400020f0eff */
[----:B------:R-:W2:Y:S04]  /*cb10*/  LDL.LU R10, [R1+0x78] ;  /* 0x00007800010a7983 */ /* 0x000ea80000300800 */
[----:B------:R-:W-:Y:S04]  /*cb20*/  STL [R1+0x544], R18 ;  /* 0x0005441201007387 */ /* 0x000fe80000100800 */
[----:B------:R-:W2:Y:S04]  /*cb30*/  LDL.LU R24, [R1+0xd0] ;  /* 0x0000d00001187983 */ /* 0x000ea80000300800 */
[----:B------:R0:W-:Y:S02]  /*cb40*/  STL [R1+0x510], R17 ;  /* 0x0005101101007387 */ /* 0x0001e40000100800 */
[----:B0-----:R-:W-:-:S02]  /*cb50*/  LEA.HI.X.SX32 R17, R9, R0, 0x1, P3 ;  /* 0x0000000009117211 */ /* 0x001fc400018f0eff */
[----:B------:R-:W2:Y:S01]  /*cb60*/  LDL.LU R9, [R1+0xa4] ;  /* 0x0000a40001097983 */ /* 0x000ea20000300800 */
[----:B---3--:R-:W-:-:S05]  /*cb70*/  LEA R18, P4, R16, R3, 0x1 ;  /* 0x0000000310127211 */ /* 0x008fca00078808ff */
[----:B------:R0:W-:Y:S04]  /*cb80*/  STL [R1+0x54c], R18 ;  /* 0x00054c1201007387 */ /* 0x0001e80000100800 */
[----:B------:R-:W3:Y:S04]  /*cb90*/  LDL.LU R23, [R1+0xe0] ;  /* 0x0000e00001177983 */ /* 0x000ee80000300800 */
[----:B------:R1:W-:Y:S04]  /*cba0*/  STL [R1+0x518], R17 ;  /* 0x0005181101007387 */ /* 0x0003e80000100800 */
[----:B------:R-:W3:Y:S01]  /*cbb0*/  LDL.LU R22, [R1+0xf8] ;  /* 0x0000f80001167983 */ /* 0x000ee20000300800 */
[----:B0-----:R-:W-:-:S02]  /*cbc0*/  LEA R18, P3, R15, R3, 0x1 ;  /* 0x000000030f127211 */ /* 0x001fc400078608ff */
[----:B-1----:R-:W-:-:S03]  /*cbd0*/  LEA.HI.X.SX32 R17, R8, R0, 0x1, P2 ;  /* 0x0000000008117211 */ /* 0x002fc600010f0eff */
[----:B------:R-:W-:Y:S04]  /*cbe0*/  STL [R1+0x554], R18 ;  /* 0x0005541201007387 */ /* 0x000fe80000100800 */
[----:B------:R-:W-:Y:S04]  /*cbf0*/  STL [R1+0x520], R17 ;  /* 0x0005201101007387 */ /* 0x000fe80000100800 */
[----:B------:R-:W3:Y:S01]  /*cc00*/  LDL.LU R21, [R1+0x108] ;  /* 0x0001080001157983 */ /* 0x000ee20000300800 */
[----:B------:R-:W-:Y:S02]  /*cc10*/  LEA R8, P2, R14, R3, 0x1 ;  /* 0x000000030e087211 */ /* 0x000fe400078408ff */
[----:B------:R-:W-:-:S03]  /*cc20*/  LEA.HI.X.SX32 R7, R7, R0, 0x1, P0 ;  /* 0x0000000007077211 */ /* 0x000fc600000f0eff */
[----:B------:R0:W-:Y:S04]  /*cc30*/  STL [R1+0x55c], R8 ;  /* 0x00055c0801007387 */ /* 0x0001e80000100800 */
[----:B------:R1:W-:Y:S04]  /*cc40*/  STL [R1+0x528], R7 ;  /* 0x0005280701007387 */ /* 0x0003e80000100800 */
[----:B------:R-:W3:Y:S01]  /*cc50*/  LDL.LU R20, [R1+0x110] ;  /* 0x0001100001147983 */ /* 0x000ee20000300800 */
[----:B0-----:R-:W-:Y:S02]  /*cc60*/  LEA R8, P0, R13, R3, 0x1 ;  /* 0x000000030d087211 */ /* 0x001fe400078008ff */
[----:B-1----:R-:W-:-:S03]  /*cc70*/  LEA.HI.X.SX32 R7, R6, R0, 0x1, P6 ;  /* 0x0000000006077211 */ /* 0x002fc600030f0eff */
[----:B------:R-:W-:Y:S04]  /*cc80*/  STL [R1+0x564], R8 ;  /* 0x0005640801007387 */ /* 0x000fe80000100800 */
[----:B------:R-:W-:Y:S04]  /*cc90*/  STL [R1+0x530], R7 ;  /* 0x0005300701007387 */ /* 0x000fe80000100800 */
[----:B------:R-:W3:Y:S01]  /*cca0*/  LDL.LU R19, [R1+0x10c] ;  /* 0x00010c0001137983 */ /* 0x000ee20000300800 */
[----:B----4-:R-:W-:Y:S02]  /*ccb0*/  LEA R6, P6, R12, R3, 0x1 ;  /* 0x000000030c067211 */ /* 0x010fe400078c08ff */
[----:B------:R-:W-:-:S03]  /*ccc0*/  LEA.HI.X.SX32 R5, R5, R0, 0x1, P5 ;  /* 0x0000000005057211 */ /* 0x000fc600028f0eff */
[----:B------:R0:W-:Y:S04]  /*ccd0*/  STL [R1+0x56c], R6 ;  /* 0x00056c0601007387 */ /* 0x0001e80000100800 */
[----:B------:R1:W-:Y:S04]  /*cce0*/  STL [R1+0x538], R5 ;  /* 0x0005380501007387 */ /* 0x0003e80000100800 */
[----:B------:R-:W4:Y:S01]  /*ccf0*/  LDL.LU R18, [R1+0x104] ;  /* 0x0001040001127983 */ /* 0x000f220000300800 */
[----:B0-----:R-:W-:Y:S02]  /*cd00*/  LEA R6, P5, R61, R3, 0x1 ;  /* 0x000000033d067211 */ /* 0x001fe400078a08ff */
[----:B-1----:R-:W-:-:S03]  /*cd10*/  LEA.HI.X.SX32 R5, R4, R0, 0x1, P1 ;  /* 0x0000000004057211 */ /* 0x002fc600008f0eff */
[----:B------:R-:W-:Y:S04]  /*cd20*/  STL [R1+0x574], R6 ;  /* 0x0005740601007387 */ /* 0x000fe80000100800 */
[----:B------:R0:W-:Y:S04]  /*cd30*/  STL [R1+0x540], R5 ;  /* 0x0005400501007387 */ /* 0x0001e80000100800 */
[----:B------:R-:W4:Y:S01]  /*cd40*/  LDL.LU R17, [R1+0x100] ;  /* 0x0001000001117983 */ /* 0x000f220000300800 */
[----:B0-----:R-:W-:Y:S02]  /*cd50*/  LEA.HI.X.SX32 R5, R16, R0, 0x1, P4 ;  /* 0x0000000010057211 */ /* 0x001fe400020f0eff */
[----:B--2---:R-:W-:-:S05]  /*cd60*/  LEA R4, P1, R10, R3, 0x1 ;  /* 0x000000030a047211 */ /* 0x004fca00078208ff */
[----:B------:R0:W-:Y:S04]  /*cd70*/  STL [R1+0x57c], R4 ;  /* 0x00057c0401007387 */ /* 0x0001e80000100800 */
[----:B------:R1:W-:Y:S04]  /*cd80*/  STL [R1+0x548], R5 ;  /* 0x0005480501007387 */ /* 0x0003e80000100800 */
[----:B------:R-:W2:Y:S01]  /*cd90*/  LDL.LU R16, [R1+0xfc] ;  /* 0x0000fc0001107983 */ /* 0x000ea20000300800 */
[----:B0-----:R-:W-:Y:S02]  /*cda0*/  LEA R4, P4, R11, R3, 0x1 ;  /* 0x000000030b047211 */ /* 0x001fe400078808ff */
[----:B-1----:R-:W-:-:S03]  /*cdb0*/  LEA.HI.X.SX32 R5, R15, R0, 0x1, P3 ;  /* 0x000000000f057211 */ /* 0x002fc600018f0eff */
        /* <DEDUP_REMOVED lines=16> */
[----:B------:R-:W2:Y:S01]  /*cec0*/  LDL.LU R12, [R1+0xe8] ;  /* 0x0000e800010c7983 */ /* 0x000ea20000300800 */
[----:B---3--:R-:W-:-:S03]  /*ced0*/  LEA R4, P6, R23, R3, 0x1 ;  /* 0x0000000317047211 */ /* 0x008fc600078c08ff */
[----:B------:R0:W-:Y:S04]  /*cee0*/  STL [R1+0x568], R5 ;  /* 0x0005680501007387 */ /* 0x0001e80000100800 */
[----:B------:R1:W-:Y:S01]  /*cef0*/  STL [R1+0x5a4], R4 ;  /* 0x0005a40401007387 */ /* 0x0003e20000100800 */
[----:B0-----:R-:W-:-:S03]  /*cf00*/  LEA.HI.X.SX32 R5, R61, R0, 0x1, P5 ;  /* 0x000000003d057211 */ /* 0x001fc600028f0eff */
[----:B------:R-:W3:Y:S01]  /*cf10*/  LDL.LU R61, [R1+0xe4] ;  /* 0x0000e400013d7983 */ /* 0x000ee20000300800 */
[----:B-1----:R-:W-:-:S03]  /*cf20*/  LEA R4, P5, R22, R3, 0x1 ;  /* 0x0000000316047211 */ /* 0x002fc600078a08ff */
        /* <DEDUP_REMOVED lines=9> */
[-C--:B------:R-:W-:Y:S02]  /*cfc0*/  LEA.HI.X.SX32 R6, R9, R0.reuse, 0x1, P3 ;  /* 0x0000000009067211 */ /* 0x080fe400018f0eff */
[----:B-1----:R-:W-:Y:S01]  /*cfd0*/  LEA R4, P4, R20, R3, 0x1 ;  /* 0x0000000314047211 */ /* 0x002fe200078808ff */
[----:B------:R-:W-:Y:S04]  /*cfe0*/  STL [R1+0x580], R5 ;  /* 0x0005800501007387 */ /* 0x000fe80000100800 */
[----:B------:R0:W-:Y:S04]  /*cff0*/  STL [R1+0x5bc], R4 ;  /* 0x0005bc0401007387 */ /* 0x0001e80000100800 */
[----:B------:R-:W-:Y:S01]  /*d000*/  STL [R1+0x588], R6 ;  /* 0x0005880601007387 */ /* 0x000fe20000100800 */
[----:B0-----:R-:W-:-:S03]  /*d010*/  LEA.HI.X.SX32 R4, R60, R0, 0x1, P2 ;  /* 0x000000003c047211 */ /* 0x001fc600010f0eff */
[----:B------:R-:W3:Y:S01]  /*d020*/  LDL.LU R60, [R1+0xd4] ;  /* 0x0000d400013c7983 */ /* 0x000ee20000300800 */
[----:B------:R-:W-:-:S05]  /*d030*/  LEA R5, P3, R19, R3, 0x1 ;  /* 0x0000000313057211 */ /* 0x000fca00078608ff */
[----:B------:R4:W-:Y:S04]  /*d040*/  STL [R1+0x5c4], R5 ;  /* 0x0005c40501007387 */ /* 0x0009e80000100800 */
[----:B------:R0:W-:Y:S04]  /*d050*/  STL [R1+0x590], R4 ;  /* 0x0005900401007387 */ /* 0x0001e80000100800 */
[----:B------:R-:W3:Y:S01]  /*d060*/  LDL.LU R8, [R1+0xcc] ;  /* 0x0000cc0001087983 */ /* 0x000ee20000300800 */
[----:B----4-:R-:W-:Y:S02]  /*d070*/  LEA R5, P2, R18, R3, 0x1 ;  /* 0x0000000312057211 */ /* 0x010fe400078408ff */
[----:B0-----:R-:W-:-:S03]  /*d080*/  LEA.HI.X.SX32 R4, R24, R0, 0x1, P0 ;  /* 0x0000000018047211 */ /* 0x001fc600000f0eff */
        /* <DEDUP_REMOVED lines=16> */
[----:B------:R1:W-:Y:S01]  /*d190*/  STL [R1+0x5b0], R4 ;  /* 0x0005b00401007387 */ /* 0x0003e20000100800 */
[----:B------:R-:W-:Y:S02]  /*d1a0*/  LEA R6, P1, R14, R3, 0x1 ;  /* 0x000000030e067211 */ /* 0x000fe400078208ff */
[----:B0-----:R-:W-:-:S03]  /*d1b0*/  LEA.HI.X.SX32 R5, R20, R0, 0x1, P4 ;  /* 0x0000000014057211 */ /* 0x001fc600020f0eff */
[----:B------:R-:W-:Y:S04]  /*d1c0*/  STL [R1+0x7fc], R6 ;  /* 0x0007fc0601007387 */ /* 0x000fe80000100800 */
[----:B------:R-:W2:Y:S01]  /*d1d0*/  LDL.LU R21, [R1+0xbc] ;  /* 0x0000bc0001157983 */ /* 0x000ea20000300800 */
[----:B-1----:R-:W-:-:S03]  /*d1e0*/  LEA R4, P4, R13, R3, 0x1 ;  /* 0x000000030d047211 */ /* 0x002fc600078808ff */
[----:B------:R0:W-:Y:S04]  /*d1f0*/  STL [R1+0x5b8], R5 ;  /* 0x0005b80501007387 */ /* 0x0001e80000100800 */
[----:B------:R1:W-:Y:S04]  /*d200*/  STL [R1+0x804], R4 ;  /* 0x0008040401007387 */ /* 0x0003e80000100800 */
[----:B------:R-:W2:Y:S01]  /*d210*/  LDL.LU R20, [R1+0xb4] ;  /* 0x0000b40001147983 */ /* 0x000ea20000300800 */
[----:B0-----:R-:W-:Y:S02]  /*d220*/  LEA.HI.X.SX32 R5, R19, R0, 0x1, P3 ;  /* 0x0000000013057211 */ /* 0x001fe400018f0eff */
[----:B-1----:R-:W-:-:S03]  /*d230*/  LEA R4, P3, R12, R3, 0x1 ;  /* 0x000000030c047211 */ /* 0x002fc600078608ff */
[----:B------:R0:W-:Y:S04]  /*d240*/  STL [R1+0x5c0], R5 ;  /* 0x0005c00501007387 */ /* 0x0001e80000100800 */
[----:B------:R3:W-:Y:S04]  /*d250*/  STL [R1+0x80c], R4 ;  /* 0x00080c0401007387 */ /* 0x0007e80000100800 */
[----:B------:R-:W2:Y:S01]  /*d260*/  LDL.LU R19, [R1+0xb0] ;  /* 0x0000b00001137983 */ /* 0x000ea20000300800 */
[----:B0-----:R-:W-:Y:S02]  /*d270*/  LEA.HI.X.SX32 R5, R18, R0, 0x1, P2 ;  /* 0x0000000012057211 */ /* 0x001fe400010f0eff */
[----:B---3--:R-:W-:-:S03]  /*d280*/  LEA R4, P2, R61, R3, 0x1 ;  /* 0x000000033d047211 */ /* 0x008fc600078408ff */
[----:B------:R0:W-:Y:S04]  /*d290*/  STL [R1+0x5c8], R5 ;  /* 0x0005c80501007387 */ /* 0x0001e80000100800 */
[----:B------:R1:W-:Y:S04]  /*d2a0*/  STL [R1+0x814], R4 ;  /* 0x0008140401007387 */ /* 0x0003e80000100800 */
[----:B------:R-:W3:Y:S01]  /*d2b0*/  LDL.LU R18, [R1+0xac] ;  /* 0x0000ac0001127983 */ /* 0x000ee20000300800 */
[----:B0-----:R-:W-:Y:S02]  /*d2c0*/  LEA.HI.X.SX32 R5, R17, R0, 0x1, P0 ;  /* 0x0000000011057211 */ /* 0x001fe400000f0eff */
[----:B-1----:R-:W-:-:S03]  /*d2d0*/  LEA R4, P0, R10, R3, 0x1 ;  /* 0x000000030a047211 */ /* 0x002fc600078008ff */
        /* <DEDUP_REMOVED lines=8> */
[----:B0-----:R-:W-:-:S05]  /*d360*/  LEA.HI.X.SX32 R5, R15, R0, 0x1, P5 ;  /* 0x000000000f057211 */ /* 0x001fca00028f0eff */
[----:B------:R0:W-:Y:S01]  /*d370*/  STL [R1+0x7f0], R5 ;  /* 0x0007f00501007387 */ /* 0x0001e20000100800 */
[----:B-1----:R-:W-:-:S03]  /*d380*/  LEA R4, P5, R60, R3, 0x1 ;  /* 0x000000033c047211 */ /* 0x002fc600078a08ff */
[----:B------:R-:W3:Y:S01]  /*d390*/  LDL.LU R15, [R1+0x9c] ;  /* 0x00009c00010f7983 */ /* 0x000ee20000300800 */
[----:B0-----:R-:W-:-:S03]  /*d3a0*/  LEA.HI.X.SX32 R5, R14, R0, 0x1, P1 ;  /* 0x000000000e057211 */ /* 0x001fc600008f0eff */
[----:B------:R0:W-:Y:S04]  /*d3b0*/  STL [R1+0x82c], R4 ;  /* 0x00082c0401007387 */ /* 0x0001e80000100800 */
[----:B------:R1:W-:Y:S04]  /*d3c0*/  STL [R1+0x7f8], R5 ;  /* 0x0007f80501007387 */ /* 0x0003e80000100800 */
[----:B------:R-:W3:Y:S01]  /*d3d0*/  LDL.LU R14, [R1+0x98] ;  /* 0x00009800010e7983 */ /* 0x000ee20000300800 */
[----:B0-----:R-:W-:Y:S02]  /*d3e0*/  LEA R4, P1, R8, R3, 0x1 ;  /* 0x0000000308047211 */ /* 0x001fe400078208ff */
[----:B-1----:R-:W-:-:S03]  /*d3f0*/  LEA.HI.X.SX32 R5, R13, R0, 0x1, P4 ;  /* 0x000000000d057211 */ /* 0x002fc600020f0eff */
[----:B------:R4:W-:Y:S04]  /*d400*/  STL [R1+0x834], R4 ;  /* 0x0008340401007387 */ /* 0x0009e80000100800 */
[----:B------:R0:W-:Y:S04]  /*d410*/  STL [R1+0x800], R5 ;  /* 0x0008000501007387 */ /* 0x0001e80000100800 */
[----:B------:R-:W3:Y:S01]  /*d420*/  LDL.LU R13, [R1+0x94] ;  /* 0x00009400010d7983 */ /* 0x000ee20000300800 */
[----:B----4-:R-:W-:Y:S02]  /*d430*/  LEA R4, P4, R24, R3, 0x1 ;  /* 0x0000000318047211 */ /* 0x010fe400078808ff */
[----:B0-----:R-:W-:-:S03]  /*d440*/  LEA.HI.X.SX32 R5, R12, R0, 0x1, P3 ;  /* 0x000000000c057211 */ /* 0x001fc600018f0eff */
[----:B------:R0:W-:Y:S04]  /*d450*/  STL [R1+0x83c], R4 ;  /* 0x00083c0401007387 */ /* 0x0001e80000100800 */
[----:B------:R-:W4:Y:S01]  /*d460*/  LDL.LU R12, [R1+0x8c] ;  /* 0x00008c00010c7983 */ /* 0x000f220000300800 */
[----:B0-----:R-:W-:-:S03]  /*d470*/  LEA R4, P3, R23, R3, 0x1 ;  /* 0x0000000317047211 */ /* 0x001fc600078608ff */
[----:B------:R0:W-:Y:S04]  /*d480*/  STL [R1+0x808], R5 ;  /* 0x0008080501007387 */ /* 0x0001e80000100800 */
[----:B------:R-:W-:Y:S01]  /*d490*/  STL [R1+0x844], R4 ;  /* 0x0008440401007387 */ /* 0x000fe20000100800 */
[----:B0-----:R-:W-:-:S03]  /*d4a0*/  LEA.HI.X.SX32 R5, R61, R0, 0x1, P2 ;  /* 0x000000003d057211 */ /* 0x001fc600010f0eff */
[----:B------:R-:W4:Y:S04]  /*d4b0*/  LDL.LU R61, [R1+0x88] ;  /* 0x00008800013d7983 */ /* 0x000f280000300800 */
[----:B------:R0:W-:Y:S02]  /*d4c0*/  STL [R1+0x810], R5 ;  /* 0x0008100501007387 */ /* 0x0001e40000100800 */
[-C--:B0-----:R-:W-:Y:S02]  /*d4d0*/  LEA.HI.X.SX32 R5, R10, R0.reuse, 0x1, P0 ;  /* 0x000000000a057211 */ /* 0x081fe400000f0eff */
[----:B------:R-:W-:Y:S02]  /*d4e0*/  LEA.HI.X.SX32 R6, R8, R0, 0x1, P1 ;  /* 0x0000000008067211 */ /* 0x000fe400008f0eff */
[----:B--2---:R-:W-:-:S05]  /*d4f0*/  LEA R4, P2, R22, R3, 0x1 ;  /* 0x0000000316047211 */ /* 0x004fca00078408ff */
[----:B------:R-:W-:Y:S04]  /*d500*/  STL [R1+0x84c], R4 ;  /* 0x00084c0401007387 */ /* 0x000fe80000100800 */
[----:B------:R-:W2:Y:S04]  /*d510*/  LDL.LU R9, [R1+0x84] ;  /* 0x0000840001097983 */ /* 0x000ea80000300800 */
[----:B------:R0:W-:Y:S04]  /*d520*/  STL [R1+0x818], R5 ;  /* 0x0008180501007387 */ /* 0x0001e80000100800 */
[----:B------:R-:W2:Y:S01]  /*d530*/  LDL.LU R10, [R1+0x80] ;  /* 0x00008000010a7983 */ /* 0x000ea20000300800 */
[----:B0-----:R-:W-:-:S02]  /*d540*/  LEA.HI.X.SX32 R5, R11, R0, 0x1, P6 ;  /* 0x000000000b057211 */ /* 0x001fc400030f0eff */
[----:B------:R-:W-:-:S05]  /*d550*/  LEA R4, P0, R21, R3, 0x1 ;  /* 0x0000000315047211 */ /* 0x000fca00078008ff */
[----:B------:R0:W-:Y:S04]  /*d560*/  STL [R1+0x854], R4 ;  /* 0x0008540401007387 */ /* 0x0001e80000100800 */
[----:B------:R1:W-:Y:S04]  /*d570*/  STL [R1+0x820], R5 ;  /* 0x0008200501007387 */ /* 0x0003e80000100800 */
[----:B------:R-:W2:Y:S01]  /*d580*/  LDL.LU R11, [R1+0x7c] ;  /* 0x00007c00010b7983 */ /* 0x000ea20000300800 */
[----:B0-----:R-:W-:Y:S02]  /*d590*/  LEA R4, P6, R20, R3, 0x1 ;  /* 0x0000000314047211 */ /* 0x001fe400078c08ff */
[----:B-1----:R-:W-:-:S03]  /*d5a0*/  LEA.HI.X.SX32 R5, R60, R0, 0x1, P5 ;  /* 0x000000003c057211 */ /* 0x002fc600028f0eff */
[----:B------:R0:W-:Y:S04]  /*d5b0*/  STL [R1+0x85c], R4 ;  /* 0x00085c0401007387 */ /* 0x0001e80000100800 */
[----:B------:R-:W-:Y:S04]  /*d5c0*/  STL [R1+0x828], R5 ;  /* 0x0008280501007387 */ /* 0x000fe80000100800 */
[----:B------:R-:W2:Y:S01]  /*d5d0*/  LDL.LU R60, [R1+0x74] ;  /* 0x00007400013c7983 */ /* 0x000ea20000300800 */
[----:B0-----:R-:W-:-:S05]  /*d5e0*/  LEA R4, P5, R19, R3, 0x1 ;  /* 0x0000000313047211 */ /* 0x001fca00078a08ff */
[----:B------:R0:W-:Y:S04]  /*d5f0*/  STL [R1+0x864], R4 ;  /* 0x0008640401007387 */ /* 0x0001e80000100800 */
[----:B------:R1:W-:Y:S01]  /*d600*/  STL [R1+0x830], R6 ;  /* 0x0008300601007387 */ /* 0x0003e20000100800 */
[----:B0-----:R-:W-:-:S03]  /*d610*/  LEA.HI.X.SX32 R4, R24, R0, 0x1, P4 ;  /* 0x0000000018047211 */ /* 0x001fc600020f0eff */
[----:B------:R-:W2:Y:S01]  /*d620*/  LDL.LU R24, [R1+0x70] ;  /* 0x0000700001187983 */ /* 0x000ea20000300800 */
[----:B---3--:R-:W-:-:S05]  /*d630*/  LEA R5, P1, R18, R3, 0x1 ;  /* 0x0000000312057211 */ /* 0x008fca00078208ff */
[----:B------:R0:W-:Y:S04]  /*d640*/  STL [R1+0x86c], R5 ;  /* 0x00086c0501007387 */ /* 0x0001e80000100800 */
[----:B------:R-:W-:Y:S01]  /*d650*/  STL [R1+0x838], R4 ;  /* 0x0008380401007387 */ /* 0x000fe20000100800 */
[----:B-1----:R-:W-:Y:S02]  /*d660*/  LEA R6, P4, R17, R3, 0x1 ;  /* 0x0000000311067211 */ /* 0x002fe400078808ff */
[----:B0-----:R-:W-:-:S03]  /*d670*/  LEA.HI.X.SX32 R5, R23, R0, 0x1, P3 ;  /* 0x0000000017057211 */ /* 0x001fc600018f0eff */
[----:B------:R0:W-:Y:S04]  /*d680*/  STL [R1+0x874], R6 ;  /* 0x0008740601007387 */ /* 0x0001e80000100800 */
[----:B------:R-:W3:Y:S01]  /*d690*/  LDL.LU R23, [R1+0x6c] ;  /* 0x00006c0001177983 */ /* 0x000ee20000300800 */
[----:B0-----:R-:W-:Y:S02]  /*d6a0*/  LEA.HI.X.SX32 R6, R22, R0, 0x1, P2 ;  /* 0x0000000016067211 */ /* 0x001fe400010f0eff */
[-C--:B------:R-:W-:Y:S01]  /*d6b0*/  LEA R4, P3, R16, R3.reuse, 0x1 ;  /* 0x0000000310047211 */ /* 0x080fe200078608ff */
[----:B------:R0:W-:Y:S04]  /*d6c0*/  STL [R1+0x840], R5 ;  /* 0x0008400501007387 */ /* 0x0001e80000100800 */
[----:B------:R1:W-:Y:S04]  /*d6d0*/  STL [R1+0x87c], R4 ;  /* 0x00087c0401007387 */ /* 0x0003e80000100800 */
[----:B------:R1:W-:Y:S04]  /*d6e0*/  STL [R1+0x848], R6 ;  /* 0x0008480601007387 */ /* 0x0003e80000100800 */
[----:B------:R-:W3:Y:S01]  /*d6f0*/  LDL.LU R22, [R1+0x68] ;  /* 0x0000680001167983 */ /* 0x000ee20000300800 */
[----:B0-----:R-:W-:-:S02]  /*d700*/  LEA R5, P2, R15, R3, 0x1 ;  /* 0x000000030f057211 */ /* 0x001fc400078408ff */
[----:B-1----:R-:W-:-:S03]  /*d710*/  LEA.HI.X.SX32 R4, R21, R0, 0x1, P0 ;  /* 0x0000000015047211 */ /* 0x002fc600000f0eff */
[----:B------:R0:W-:Y:S01]  /*d720*/  STL [R1+0x884], R5 ;  /* 0x0008840501007387 */ /* 0x0001e20000100800 */
[----:B------:R-:W-:-:S03]  /*d730*/  LEA R6, P0, R14, R3, 0x1 ;  /* 0x000000030e067211 */ /* 0x000fc600078008ff */
[----:B------:R1:W-:Y:S04]  /*d740*/  STL [R1+0x850], R4 ;  /* 0x0008500401007387 */ /* 0x0003e80000100800 */
[----:B------:R1:W-:Y:S04]  /*d750*/  STL [R1+0x88c], R6 ;  /* 0x00088c0601007387 */ /* 0x0003e80000100800 */
[----:B------:R-:W3:Y:S01]  /*d760*/  LDL.LU R21, [R1+0x60] ;  /* 0x0000600001157983 */ /* 0x000ee20000300800 */
[----:B0-----:R-:W-:Y:S02]  /*d770*/  LEA.HI.X.SX32 R5, R20, R0, 0x1, P6 ;  /* 0x0000000014057211 */ /* 0x001fe400030f0eff */
[----:B-1----:R-:W-:-:S02]  /*d780*/  LEA R4, P6, R13, R3, 0x1 ;  /* 0x000000030d047211 */ /* 0x002fc400078c08ff */
[----:B------:R-:W-:Y:S01]  /*d790*/  LEA.HI.X.SX32 R6, R19, R0, 0x1, P5 ;  /* 0x0000000013067211 */ /* 0x000fe200028f0eff */
[----:B------:R4:W-:Y:S04]  /*d7a0*/  STL [R1+0x858], R5 ;  /* 0x0008580501007387 */ /* 0x0009e80000100800 */
[----:B------:R0:W-:Y:S04]  /*d7b0*/  STL [R1+0x894], R4 ;  /* 0x0008940401007387 */ /* 0x0001e80000100800 */
[----:B------:R1:W-:Y:S04]  /*d7c0*/  STL [R1+0x860], R6 ;  /* 0x0008600601007387 */ /* 0x0003e80000100800 */
[----:B------:R-:W3:Y:S01]  /*d7d0*/  LDL.LU R20, [R1+0x5c] ;  /* 0x00005c0001147983 */ /* 0x000ee20000300800 */
[----:B----4-:R-:W-:-:S02]  /*d7e0*/  LEA R5, P5, R12, R3, 0x1 ;  /* 0x000000030c057211 */ /* 0x010fc400078a08ff */
[----:B0-----:R-:W-:-:S03]  /*d7f0*/  LEA.HI.X.SX32 R4, R18, R0, 0x1, P1 ;  /* 0x0000000012047211 */ /* 0x001fc600008f0eff */
[----:B------:R0:W-:Y:S04]  /*d800*/  STL [R1+0x89c], R5 ;  /* 0x00089c0501007387 */ /* 0x0001e80000100800 */
[----:B------:R-:W-:Y:S01]  /*d810*/  STL [R1+0x868], R4 ;  /* 0x0008680401007387 */ /* 0x000fe20000100800 */
[----:B-1----:R-:W-:-:S05]  /*d820*/  LEA R6, P1, R61, R3, 0x1 ;  /* 0x000000033d067211 */ /* 0x002fca00078208ff */
[----:B------:R1:W-:Y:S04]  /*d830*/  STL [R1+0x8a4], R6 ;  /* 0x0008a40601007387 */ /* 0x0003e80000100800 */
[----:B------:R-:W4:Y:S01]  /*d840*/  LDL.LU R19, [R1+0x58] ;  /* 0x0000580001137983 */ /* 0x000f220000300800 */
[-C--:B0-----:R-:W-:Y:S02]  /*d850*/  LEA.HI.X.SX32 R5, R17, R0.reuse, 0x1, P4 ;  /* 0x0000000011057211 */ /* 0x081fe400020f0eff */
[----:B-1----:R-:W-:-:S03]  /*d860*/  LEA.HI.X.SX32 R6, R16, R0, 0x1, P3 ;  /* 0x0000000010067211 */ /* 0x002fc600018f0eff */
[----:B------:R0:W-:Y:S01]  /*d870*/  STL [R1+0x870], R5 ;  /* 0x0008700501007387 */ /* 0x0001e20000100800 */
[----:B--2---:R-:W-:-:S05]  /*d880*/  LEA R4, P4, R9, R3, 0x1 ;  /* 0x0000000309047211 */ /* 0x004fca00078808ff */
[----:B------:R1:W-:Y:S01]  /*d890*/  STL [R1+0x8ac], R4 ;  /* 0x0008ac0401007387 */ /* 0x0003e20000100800 */
[----:B0-----:R-:W-:-:S03]  /*d8a0*/  LEA R5, P3, R10, R3, 0x1 ;  /* 0x000000030a057211 */ /* 0x001fc600078608ff */
[----:B------:R0:W-:Y:S04]  /*d8b0*/  STL [R1+0x878], R6 ;  /* 0x0008780601007387 */ /* 0x0001e80000100800 */
[----:B------:R-:W2:Y:S01]  /*d8c0*/  LDL.LU R18, [R1+0x54] ;  /* 0x0000540001127983 */ /* 0x000ea20000300800 */
[----:B-1----:R-:W-:-:S03]  /*d8d0*/  LEA.HI.X.SX32 R4, R15, R0, 0x1, P2 ;  /* 0x000000000f047211 */ /* 0x002fc600010f0eff */
[----:B------:R1:W-:Y:S04]  /*d8e0*/  STL [R1+0x8b4], R5 ;  /* 0x0008b40501007387 */ /* 0x0003e80000100800 */
[----:B------:R1:W-:Y:S01]  /*d8f0*/  STL [R1+0x880], R4 ;  /* 0x0008800401007387 */ /* 0x0003e20000100800 */
[----:B0-----:R-:W-:Y:S02]  /*d900*/  LEA R6, P2, R11, R3, 0x1 ;  /* 0x000000030b067211 */ /* 0x001fe400078408ff */
[----:B-1----:R-:W-:-:S03]  /*d910*/  LEA.HI.X.SX32 R5, R14, R0, 0x1, P0 ;  /* 0x000000000e057211 */ /* 0x002fc600000f0eff */
[----:B------:R-:W-:Y:S04]  /*d920*/  STL [R1+0x8bc], R6 ;  /* 0x0008bc0601007387 */ /* 0x000fe80000100800 */
[----:B------:R-:W2:Y:S01]  /*d930*/  LDL.LU R17, [R1+0x4c] ;  /* 0x00004c0001117983 */ /* 0x000ea20000300800 */
[----:B------:R-:W-:-:S03]  /*d940*/  LEA R4, P0, R60, R3, 0x1 ;  /* 0x000000033c047211 */ /* 0x000fc600078008ff */
[----:B------:R0:W-:Y:S04]  /*d950*/  STL [R1+0x888], R5 ;  /* 0x0008880501007387 */ /* 0x0001e80000100800 */
[----:B------:R1:W-:Y:S04]  /*d960*/  STL [R1+0x8c4], R4 ;  /* 0x0008c40401007387 */ /* 0x0003e80000100800 */
[----:B------:R-:W2:Y:S01]  /*d970*/  LDL.LU R16, [R1+0x48] ;  /* 0x0000480001107983 */ /* 0x000ea20000300800 */
[----:B0-----:R-:W-:-:S05]  /*d980*/  LEA.HI.X.SX32 R5, R13, R0, 0x1, P6 ;  /* 0x000000000d057211 */ /* 0x001fca00030f0eff */
[----:B------:R0:W-:Y:S04]  /*d990*/  STL [R1+0x890], R5 ;  /* 0x0008900501007387 */ /* 0x0001e80000100800 */
[----:B------:R-:W2:Y:S01]  /*d9a0*/  LDL.LU R15, [R1+0x44] ;  /* 0x00004400010f7983 */ /* 0x000ea20000300800 */
[----:B-1----:R-:W-:-:S05]  /*d9b0*/  LEA R4, P6, R24, R3, 0x1 ;  /* 0x0000000318047211 */ /* 0x002fca00078c08ff */
[----:B------:R3:W-:Y:S01]  /*d9c0*/  STL [R1+0x8cc], R4 ;  /* 0x0008cc0401007387 */ /* 0x0007e20000100800 */
[----:B0-----:R-:W-:-:S03]  /*d9d0*/  LEA.HI.X.SX32 R5, R12, R0, 0x1, P5 ;  /* 0x000000000c057211 */ /* 0x001fc600028f0eff */
[----:B------:R-:W2:Y:S04]  /*d9e0*/  LDL.LU R14, [R1+0x40] ;  /* 0x00004000010e7983 */ /* 0x000ea80000300800 */
[----:B------:R0:W-:Y:S04]  /*d9f0*/  STL [R1+0x898], R5 ;  /* 0x0008980501007387 */ /* 0x0001e80000100800 */
[----:B------:R-:W2:Y:S01]  /*da00*/  LDL.LU R13, [R1+0x3c] ;  /* 0x00003c00010d7983 */ /* 0x000ea20000300800 */
[----:B---3--:R-:W-:Y:S02]  /*da10*/  LEA R4, P5, R23, R3, 0x1 ;  /* 0x0000000317047211 */ /* 0x008fe400078a08ff */
[----:B0-----:R-:W-:-:S03]  /*da20*/  LEA.HI.X.SX32 R5, R61, R0, 0x1, P1 ;  /* 0x000000003d057211 */ /* 0x001fc600008f0eff */
[----:B------:R0:W-:Y:S04]  /*da30*/  STL [R1+0x8d4], R4 ;  /* 0x0008d40401007387 */ /* 0x0001e80000100800 */
[----:B------:R-:W3:Y:S04]  /*da40*/  LDL.LU R12, [R1+0x34] ;  /* 0x00003400010c7983 */ /* 0x000ee80000300800 */
[----:B------:R1:W-:Y:S04]  /*da50*/  STL [R1+0x8a0], R5 ;  /* 0x0008a00501007387 */ /* 0x0003e80000100800 */
[----:B------:R-:W3:Y:S01]  /*da60*/  LDL.LU R61, [R1+0x30] ;  /* 0x00003000013d7983 */ /* 0x000ee20000300800 */
[----:B0-----:R-:W-:-:S02]  /*da70*/  LEA R4, P1, R22, R3, 0x1 ;  /* 0x0000000316047211 */ /* 0x001fc400078208ff */
[----:B-1----:R-:W-:-:S03]  /*da80*/  LEA.HI.X.SX32 R5, R9, R0, 0x1, P4 ;  /* 0x0000000009057211 */ /* 0x002fc600020f0eff */
[----:B------:R0:W-:Y:S04]  /*da90*/  STL [R1+0x8dc], R4 ;  /* 0x0008dc0401007387 */ /* 0x0001e80000100800 */
[----:B0-----:R-:W3:Y:S04]  /*daa0*/  LDL.LU R4, [R1+0x2c] ;  /* 0x00002c0001047983 */ /* 0x001ee80000300800 */
[----:B------:R0:W-:Y:S01]  /*dab0*/  STL [R1+0x8a8], R5 ;  /* 0x0008a80501007387 */ /* 0x0001e20000100800 */
[----:B------:R-:W-:-:S03]  /*dac0*/  LEA R6, P4, R21, R3, 0x1 ;  /* 0x0000000315067211 */ /* 0x000fc600078808ff */
[----:B0-----:R-:W3:Y:S01]  /*dad0*/  LDL.LU R5, [R1+0x24] ;  /* 0x0000240001057983 */ /* 0x001ee20000300800 */
[----:B------:R-:W-:-:S03]  /*dae0*/  LEA.HI.X.SX32 R7, R10, R0, 0x1, P3 ;  /* 0x000000000a077211 */ /* 0x000fc600018f0eff */
[----:B------:R0:W-:Y:S04]  /*daf0*/  STL [R1+0x8e4], R6 ;  /* 0x0008e40601007387 */ /* 0x0001e80000100800 */
[----:B0-----:R-:W3:Y:S01]  /*db00*/  LDL.LU R6, [R1+0x20] ;  /* 0x0000200001067983 */ /* 0x001ee20000300800 */
[----:B------:R-:W-:-:S03]  /*db10*/  LEA R8, P3, R20, R3, 0x1 ;  /* 0x0000000314087211 */ /* 0x000fc600078608ff */
[----:B------:R0:W-:Y:S04]  /*db20*/  STL [R1+0x8b0], R7 ;  /* 0x0008b00701007387 */ /* 0x0001e80000100800 */
[----:B0-----:R-:W3:Y:S01]  /*db30*/  LDL.LU R7, [R1+0x1c] ;  /* 0x00001c0001077983 */ /* 0x001ee20000300800 */
[----:B------:R-:W-:-:S03]  /*db40*/  LEA.HI.X.SX32 R9, R11, R0, 0x1, P2 ;  /* 0x000000000b097211 */ /* 0x000fc600010f0eff */
[----:B------:R0:W-:Y:S04]  /*db50*/  STL [R1+0x8ec], R8 ;  /* 0x0008ec0801007387 */ /* 0x0001e80000100800 */
[----:B0-----:R-:W3:Y:S01]  /*db60*/  LDL.LU R8, [R1+0x18] ;  /* 0x0000180001087983 */ /* 0x001ee20000300800 */
[----:B----4-:R-:W-:-:S03]  /*db70*/  LEA R10, P2, R19, R3, 0x1 ;  /* 0x00000003130a7211 */ /* 0x010fc600078408ff */
[----:B------:R0:W-:Y:S04]  /*db80*/  STL [R1+0x8b8], R9 ;  /* 0x0008b80901007387 */ /* 0x0001e80000100800 */
[----:B0-----:R-:W4:Y:S04]  /*db90*/  LDL.LU R9, [R1+0x14] ;  /* 0x0000140001097983 */ /* 0x001f280000300800 */
[----:B------:R0:W-:Y:S04]  /*dba0*/  STL [R1+0x8f4], R10 ;  /* 0x0008f40a01007387 */ /* 0x0001e80000100800 */
[----:B0-----:R-:W4:Y:S01]  /*dbb0*/  LDL.LU R10, [R1+0xc] ;  /* 0x00000c00010a7983 */ /* 0x001f220000300800 */
[----:B------:R-:W-:-:S02]  /*dbc0*/  LEA.HI.X.SX32 R11, R60, R0, 0x1, P0 ;  /* 0x000000003c0b7211 */ /* 0x000fc400000f0eff */
[----:B------:R-:W-:-:S03]  /*dbd0*/  LEA.HI.X.SX32 R24, R24, R0, 0x1, P6 ;  /* 0x0000000018187211 */ /* 0x000fc600030f0eff */
[----:B------:R0:W-:Y:S01]  /*dbe0*/  STL [R1+0x8c0], R11 ;  /* 0x0008c00b01007387 */ /* 0x0001e20000100800 */
[----:B------:R-:W-:-:S03]  /*dbf0*/  LEA.HI.X.SX32 R23, R23, R0, 0x1, P5 ;  /* 0x0000000017177211 */ /* 0x000fc600028f0eff */
[----:B0-----:R-:W4:Y:S01]  /*dc00*/  LDL.LU R11, [R1+0x8] ;  /* 0x00000800010b7983 */ /* 0x001f220000300800 */
[-C--:B------:R-:W-:Y:S02]  /*dc10*/  LEA.HI.X.SX32 R22, R22, R0.reuse, 0x1, P1 ;  /* 0x0000000016167211 */ /* 0x080fe400008f0eff */
[-C--:B------:R-:W-:Y:S02]  /*dc20*/  LEA.HI.X.SX32 R21, R21, R0.reuse, 0x1, P4 ;  /* 0x0000000015157211 */ /* 0x080fe400020f0eff */
[-C--:B------:R-:W-:Y:S02]  /*dc30*/  LEA.HI.X.SX32 R20, R20, R0.reuse, 0x1, P3 ;  /* 0x0000000014147211 */ /* 0x080fe400018f0eff */
[----:B------:R-:W-:Y:S02]  /*dc40*/  LEA.HI.X.SX32 R19, R19, R0, 0x1, P2 ;  /* 0x0000000013137211 */ /* 0x000fe400010f0eff */
[----:B--2---:R-:W-:-:S05]  /*dc50*/  LEA R60, P0, R18, R3, 0x1 ;  /* 0x00000003123c7211 */ /* 0x004fca00078008ff */
[----:B------:R0:W-:Y:S04]  /*dc60*/  STL [R1+0x8fc], R60 ;  /* 0x0008fc3c01007387 */ /* 0x0001e80000100800 */
[----:B0-----:R-:W2:Y:S04]  /*dc70*/  LDL.LU R60, [R1+0x4] ;  /* 0x00000400013c7983 */ /* 0x001ea80000300800 */
[----:B------:R0:W-:Y:S02]  /*dc80*/  STL [R1+0x8c8], R24 ;  /* 0x0008c81801007387 */ /* 0x0001e40000100800 */
[----:B0-----:R-:W-:-:S05]  /*dc90*/  LEA R24, P6, R17, R3, 0x1 ;  /* 0x0000000311187211 */ /* 0x001fca00078c08ff */
        /* <DEDUP_REMOVED lines=16> */
[----:B------:R0:W-:Y:S01]  /*dda0*/  STL [R1+0x924], R20 ;  /* 0x0009241401007387 */ /* 0x0001e20000100800 */
[----:B------:R-:W-:-:S03]  /*ddb0*/  LEA.HI.X.SX32 R18, R18, R0, 0x1, P0 ;  /* 0x0000000012127211 */ /* 0x000fc600000f0eff */
[----:B0-----:R-:W2:Y:S04]  /*ddc0*/  LDL.LU R20, [R1+0xd3c] ;  /* 0x000d3c0001147983 */ /* 0x001ea80000300800 */
[----:B------:R3:W-:Y:S02]  /*ddd0*/  STL [R1+0x8f0], R19 ;  /* 0x0008f01301007387 */ /* 0x0007e40000100800 */
[----:B---3--:R-:W-:-:S05]  /*dde0*/  LEA R19, P2, R12, R3, 0x1 ;  /* 0x000000030c137211 */ /* 0x008fca00078408ff */
[----:B------:R0:W-:Y:S01]  /*ddf0*/  STL [R1+0x92c], R19 ;  /* 0x00092c1301007387 */ /* 0x0001e20000100800 */
[----:B------:R-:W-:-:S03]  /*de00*/  LEA.HI.X.SX32 R17, R17, R0, 0x1, P6 ;  /* 0x0000000011117211 */ /* 0x000fc600030f0eff */
[----:B0-----:R-:W3:Y:S04]  /*de10*/  LDL.LU R19, [R1+0xd38] ;  /* 0x000d380001137983 */ /* 0x001ee80000300800 */
[----:B------:R0:W-:Y:S02]  /*de20*/  STL [R1+0x8f8], R18 ;  /* 0x0008f81201007387 */ /* 0x0001e40000100800 */
[----:B0-----:R-:W-:-:S05]  /*de30*/  LEA R18, P0, R61, R3, 0x1 ;  /* 0x000000033d127211 */ /* 0x001fca00078008ff */
        /* <DEDUP_REMOVED lines=29> */
[----:B----4-:R-:W-:-:S05]  /*e010*/  LEA R12, P2, R9, R3, 0x1 ;  /* 0x00000003090c7211 */ /* 0x010fca00078408ff */
[----:B------:R0:W-:Y:S04]  /*e020*/  STL [R1+0x964], R12 ;  /* 0x0009640c01007387 */ /* 0x0001e80000100800 */
[----:B0-----:R-:W4:Y:S04]  /*e030*/  LDL.LU R12, [R1+0xd1c] ;  /* 0x000d1c00010c7983 */ /* 0x001f280000300800 */
[----:B------:R0:W-:Y:S02]  /*e040*/  STL [R1+0x930], R61 ;  /* 0x0009303d01007387 */ /* 0x0001e40000100800 */
[----:B0-----:R-:W-:-:S05]  /*e050*/  LEA R61, P0, R10, R3, 0x1 ;  /* 0x000000030a3d7211 */ /* 0x001fca00078008ff */
[----:B------:R0:W-:Y:S04]  /*e060*/  STL [R1+0x96c], R61 ;  /* 0x00096c3d01007387 */ /* 0x0001e80000100800 */
[----:B0-----:R-:W3:Y:S01]  /*e070*/  LDL.LU R61, [R1+0xd18] ;  /* 0x000d1800013d7983 */ /* 0x001ee20000300800 */
[----:B------:R-:W-:-:S05]  /*e080*/  LEA.HI.X.SX32 R4, R4, R0, 0x1, P6 ;  /* 0x0000000004047211 */ /* 0x000fca00030f0eff */
[----:B------:R0:W-:Y:S02]  /*e090*/  STL [R1+0x938], R4 ;  /* 0x0009380401007387 */ /* 0x0001e40000100800 */
[----:B0-----:R-:W-:-:S05]  /*e0a0*/  LEA R4, P6, R11, R3, 0x1 ;  /* 0x000000030b047211 */ /* 0x001fca00078c08ff */
[----:B------:R0:W-:Y:S02]  /*e0b0*/  STL [R1+0x974], R4 ;  /* 0x0009740401007387 */ /* 0x0001e40000100800 */
[----:B0-----:R-:W-:Y:S02]  /*e0c0*/  LEA.HI.X.SX32 R4, R5, R0, 0x1, P5 ;  /* 0x0000000005047211 */ /* 0x001fe400028f0eff */
[----:B--2---:R-:W-:-:S03]  /*e0d0*/  LEA R5, P5, R60, R3, 0x1 ;  /* 0x000000033c057211 */ /* 0x004fc600078a08ff */
[----:B------:R0:W-:Y:S04]  /*e0e0*/  STL [R1+0x940], R4 ;  /* 0x0009400401007387 */ /* 0x0001e80000100800 */
[----:B------:R1:W-:Y:S01]  /*e0f0*/  STL [R1+0x97c], R5 ;  /* 0x00097c0501007387 */ /* 0x0003e20000100800 */
[-C--:B0-----:R-:W-:Y:S02]  /*e100*/  LEA.HI.X.SX32 R4, R6, R0.reuse, 0x1, P1 ;  /* 0x0000000006047211 */ /* 0x081fe400008f0eff */
[----:B-1----:R-:W-:-:S03]  /*e110*/  LEA.HI.X.SX32 R5, R7, R0, 0x1, P4 ;  /* 0x0000000007057211 */ /* 0x002fc600020f0eff */
[----:B------:R4:W-:Y:S01]  /*e120*/  STL [R1+0x948], R4 ;  /* 0x0009480401007387 */ /* 0x0009e20000100800 */
[----:B------:R-:W-:Y:S02]  /*e130*/  IMAD R25, R25, c[0x0][0x190], RZ ;  /* 0x0000640019197a24 */ /* 0x000fe400078e02ff */
[----:B------:R-:W-:Y:S02]  /*e140*/  IMAD R26, R26, c[0x0][0x190], RZ ;  /* 0x000064001a1a7a24 */ /* 0x000fe400078e02ff */
[----:B------:R-:W-:Y:S02]  /*e150*/  IMAD R27, R27, c[0x0][0x190], RZ ;  /* 0x000064001b1b7a24 */ /* 0x000fe400078e02ff */
[----:B------:R-:W-:Y:S02]  /*e160*/  IMAD R28, R28, c[0x0][0x190], RZ ;  /* 0x000064001c1c7a24 */ /* 0x000fe400078e02ff */
[----:B------:R-:W-:Y:S02]  /*e170*/  IMAD R29, R29, c[0x0][0x190], RZ ;  /* 0x000064001d1d7a24 */ /* 0x000fe400078e02ff */
[----:B------:R-:W-:-:S02]  /*e180*/  IMAD R30, R30, c[0x0][0x190], RZ ;  /* 0x000064001e1e7a24 */ /* 0x000fc400078e02ff */
        /* <DEDUP_REMOVED lines=16> */
[----:B------:R-:W-:Y:S01]  /*e290*/  IMAD R47, R47, c[0x0][0x190], RZ ;  /* 0x000064002f2f7a24 */ /* 0x000fe200078e02ff */
[-C--:B----4-:R-:W-:Y:S02]  /*e2a0*/  LEA R4, P4, R12, R3.reuse, 0x1 ;  /* 0x000000030c047211 */ /* 0x090fe400078808ff */
[----:B---3--:R-:W-:-:S05]  /*e2b0*/  LEA R6, P1, R61, R3, 0x1 ;  /* 0x000000033d067211 */ /* 0x008fca00078208ff */
[----:B------:R0:W-:Y:S04]  /*e2c0*/  STL [R1+0x984], R6 ;  /* 0x0009840601007387 */ /* 0x0001e80000100800 */
[----:B------:R1:W-:Y:S01]  /*e2d0*/  STL [R1+0x950], R5 ;  /* 0x0009500501007387 */ /* 0x0003e20000100800 */
[----:B0-----:R-:W-:-:S03]  /*e2e0*/  LEA.HI.X.SX32 R6, R8, R0, 0x1, P3 ;  /* 0x0000000008067211 */ /* 0x001fc600018f0eff */
[----:B------:R0:W-:Y:S01]  /*e2f0*/  STL [R1+0x98c], R4 ;  /* 0x00098c0401007387 */ /* 0x0001e20000100800 */
[----:B-1----:R-:W-:-:S03]  /*e300*/  LEA R5, P3, R13, R3, 0x1 ;  /* 0x000000030d057211 */ /* 0x002fc600078608ff */
[----:B------:R1:W-:Y:S04]  /*e310*/  STL [R1+0x958], R6 ;  /* 0x0009580601007387 */ /* 0x0003e80000100800 */
[----:B------:R2:W-:Y:S01]  /*e320*/  STL [R1+0x994], R5 ;  /* 0x0009940501007387 */ /* 0x0005e20000100800 */
[----:B0-----:R-:W-:Y:S02]  /*e330*/  LEA.HI.X.SX32 R4, R9, R0, 0x1, P2 ;  /* 0x0000000009047211 */ /* 0x001fe400010f0eff */
[----:B-1----:R-:W-:-:S03]  /*e340*/  LEA R6, P2, R14, R3, 0x1 ;  /* 0x000000030e067211 */ /* 0x002fc600078408ff */
[----:B------:R0:W-:Y:S01]  /*e350*/  STL [R1+0x960], R4 ;  /* 0x0009600401007387 */ /* 0x0001e20000100800 */
[----:B--2---:R-:W-:-:S03]  /*e360*/  LEA.HI.X.SX32 R5, R10, R0, 0x1, P0 ;  /* 0x000000000a057211 */ /* 0x004fc600000f0eff */
[----:B------:R1:W-:Y:S04]  /*e370*/  STL [R1+0x99c], R6 ;  /* 0x00099c0601007387 */ /* 0x0003e80000100800 */
[----:B------:R2:W-:Y:S01]  /*e380*/  STL [R1+0x968], R5 ;  /* 0x0009680501007387 */ /* 0x0005e20000100800 */
[----:B0-----:R-:W-:Y:S02]  /*e390*/  LEA R4, P0, R15, R3, 0x1 ;  /* 0x000000030f047211 */ /* 0x001fe400078008ff */
[----:B-1----:R-:W-:-:S03]  /*e3a0*/  LEA.HI.X.SX32 R6, R11, R0, 0x1, P6 ;  /* 0x000000000b067211 */ /* 0x002fc600030f0eff */
[----:B------:R0:W-:Y:S01]  /*e3b0*/  STL [R1+0x9a4], R4 ;  /* 0x0009a40401007387 */ /* 0x0001e20000100800 */
[----:B--2---:R-:W-:-:S03]  /*e3c0*/  LEA R5, P6, R16, R3, 0x1 ;  /* 0x0000000310057211 */ /* 0x004fc600078c08ff */
        /* <DEDUP_REMOVED lines=114> */
[----:B------:R-:W-:Y:S04]  /*eaf0*/  STL [R1+0xa8c], R6 ;  /* 0x000a8c0601007387 */ /* 0x000fe80000100800 */
[----:B------:R-:W2:Y:S01]  /*eb00*/  LDL.LU R9, [R1+0x168] ;  /* 0x0001680001097983 */ /* 0x000ea20000300800 */
[----:B0-----:R-:W-:-:S03]  /*eb10*/  LEA R4, P5, R45, R3, 0x1 ;  /* 0x000000032d047211 */ /* 0x001fc600078a08ff */
[----:B------:R0:W-:Y:S04]  /*eb20*/  STL [R1+0xa58], R5 ;  /* 0x000a580501007387 */ /* 0x0001e80000100800 */
[----:B------:R1:W-:Y:S01]  /*eb30*/  STL [R1+0xa94], R4 ;  /* 0x000a940401007387 */ /* 0x0003e20000100800 */
[-C--:B0-----:R-:W-:Y:S02]  /*eb40*/  LEA.HI.X.SX32 R5, R39, R0.reuse, 0x1, P1 ;  /* 0x0000000027057211 */ /* 0x081fe400008f0eff */
[-C--:B------:R-:W-:Y:S02]  /*eb50*/  LEA R6, P1, R46, R3.reuse, 0x1 ;  /* 0x000000032e067211 */ /* 0x080fe400078208ff */
[----:B-1----:R-:W-:Y:S01]  /*eb60*/  LEA.HI.X.SX32 R4, R40, R0, 0x1, P4 ;  /* 0x0000000028047211 */ /* 0x002fe200020f0eff */
[----:B------:R0:W-:Y:S04]  /*eb70*/  STL [R1+0xa60], R5 ;  /* 0x000a600501007387 */ /* 0x0001e80000100800 */
[----:B------:R-:W-:Y:S04]  /*eb80*/  STL [R1+0xa9c], R6 ;  /* 0x000a9c0601007387 */ /* 0x000fe80000100800 */
[----:B------:R-:W3:Y:S01]  /*eb90*/  LDL.LU R11, [R1+0x158] ;  /* 0x00015800010b7983 */ /* 0x000ee20000300800 */
[----:B0-----:R-:W-:-:S03]  /*eba0*/  LEA R5, P4, R47, R3, 0x1 ;  /* 0x000000032f057211 */ /* 0x001fc600078808ff */
[----:B------:R0:W-:Y:S04]  /*ebb0*/  STL [R1+0xa68], R4 ;  /* 0x000a680401007387 */ /* 0x0001e80000100800 */
[----:B------:R1:W-:Y:S04]  /*ebc0*/  STL [R1+0xaa4], R5 ;  /* 0x000aa40501007387 */ /* 0x0003e80000100800 */
[----:B------:R-:W4:Y:S01]  /*ebd0*/  LDL.LU R10, [R1+0x160] ;  /* 0x00016000010a7983 */ /* 0x000f220000300800 */
[----:B------:R-:W-:Y:S01]  /*ebe0*/  IMAD R48, R48, c[0x0][0x190], RZ ;  /* 0x0000640030307a24 */ /* 0x000fe200078e02ff */
[----:B0-----:R-:W-:Y:S01]  /*ebf0*/  LEA.HI.X.SX32 R4, R41, R0, 0x1, P3 ;  /* 0x0000000029047211 */ /* 0x001fe200018f0eff */
[----:B------:R-:W-:-:S03]  /*ec00*/  IMAD R49, R49, c[0x0][0x190], RZ ;  /* 0x0000640031317a24 */ /* 0x000fc600078e02ff */
[-C--:B------:R-:W-:Y:S01]  /*ec10*/  LEA R6, P3, R48, R3.reuse, 0x1 ;  /* 0x0000000330067211 */ /* 0x080fe200078608ff */
[----:B------:R0:W-:Y:S01]  /*ec20*/  STL [R1+0xa70], R4 ;  /* 0x000a700401007387 */ /* 0x0001e20000100800 */
[-C--:B-1----:R-:W-:Y:S01]  /*ec30*/  LEA.HI.X.SX32 R5, R42, R0.reuse, 0x1, P2 ;  /* 0x000000002a057211 */ /* 0x082fe200010f0eff */
[----:B------:R-:W-:Y:S02]  /*ec40*/  IMAD R50, R50, c[0x0][0x190], RZ ;  /* 0x0000640032327a24 */ /* 0x000fe400078e02ff */
[----:B------:R1:W-:Y:S01]  /*ec50*/  STL [R1+0xaac], R6 ;  /* 0x000aac0601007387 */ /* 0x0003e20000100800 */
[----:B------:R-:W-:Y:S01]  /*ec60*/  IMAD R51, R51, c[0x0][0x190], RZ ;  /* 0x0000640033337a24 */ /* 0x000fe200078e02ff */
[----:B0-----:R-:W-:Y:S02]  /*ec70*/  LEA R4, P2, R49, R3, 0x1 ;  /* 0x0000000331047211 */ /* 0x001fe400078408ff */
[----:B------:R0:W-:Y:S01]  /*ec80*/  STL [R1+0xa78], R5 ;  /* 0x000a780501007387 */ /* 0x0001e20000100800 */
[----:B-1----:R-:W-:-:S03]  /*ec90*/  LEA.HI.X.SX32 R6, R43, R0, 0x1, P0 ;  /* 0x000000002b067211 */ /* 0x002fc600000f0eff */
[----:B------:R1:W-:Y:S01]  /*eca0*/  STL [R1+0xab4], R4 ;  /* 0x000ab40401007387 */ /* 0x0003e20000100800 */
[----:B------:R-:W-:Y:S01]  /*ecb0*/  IMAD R52, R52, c[0x0][0x190], RZ ;  /* 0x0000640034347a24 */ /* 0x000fe200078e02ff */
[----:B0-----:R-:W-:Y:S02]  /*ecc0*/  LEA R5, P0, R50, R3, 0x1 ;  /* 0x0000000332057211 */ /* 0x001fe400078008ff */
[----:B------:R0:W-:Y:S01]  /*ecd0*/  STL [R1+0xa80], R6 ;  /* 0x000a800601007387 */ /* 0x0001e20000100800 */
[----:B-1----:R-:W-:-:S03]  /*ece0*/  LEA.HI.X.SX32 R4, R44, R0, 0x1, P6 ;  /* 0x000000002c047211 */ /* 0x002fc600030f0eff */
[----:B------:R1:W-:Y:S01]  /*ecf0*/  STL [R1+0xabc], R5 ;  /* 0x000abc0501007387 */ /* 0x0003e20000100800 */
[----:B------:R-:W-:-:S03]  /*ed00*/  IMAD R53, R53, c[0x0][0x190], RZ ;  /* 0x0000640035357a24 */ /* 0x000fc600078e02ff */
[----:B------:R1:W-:Y:S01]  /*ed10*/  STL [R1+0xa88], R4 ;  /* 0x000a880401007387 */ /* 0x0003e20000100800 */
[----:B0-----:R-:W-:Y:S02]  /*ed20*/  LEA R6, P6, R51, R3, 0x1 ;  /* 0x0000000333067211 */ /* 0x001fe400078c08ff */
[----:B-1----:R-:W-:-:S03]  /*ed30*/  LEA.HI.X.SX32 R5, R45, R0, 0x1, P5 ;  /* 0x000000002d057211 */ /* 0x002fc600028f0eff */
[----:B------:R0:W-:Y:S01]  /*ed40*/  STL [R1+0xac4], R6 ;  /* 0x000ac40601007387 */ /* 0x0001e20000100800 */
[----:B------:R-:W-:-:S03]  /*ed50*/  LEA R4, P5, R52, R3, 0x1 ;  /* 0x0000000334047211 */ /* 0x000fc600078a08ff */
[----:B------:R1:W-:Y:S01]  /*ed60*/  STL [R1+0xa90], R5 ;  /* 0x000a900501007387 */ /* 0x0003e20000100800 */
[----:B------:R-:W-:-:S03]  /*ed70*/  IMAD R54, R54, c[0x0][0x190], RZ ;  /* 0x0000640036367a24 */ /* 0x000fc600078e02ff */
[----:B------:R1:W-:Y:S01]  /*ed80*/  STL [R1+0xacc], R4 ;  /* 0x000acc0401007387 */ /* 0x0003e20000100800 */
[----:B0-----:R-:W-:Y:S01]  /*ed90*/  LEA.HI.X.SX32 R6, R46, R0, 0x1, P1 ;  /* 0x000000002e067211 */ /* 0x001fe200008f0eff */
[----:B------:R-:W-:Y:S01]  /*eda0*/  IMAD R55, R55, c[0x0][0x190], RZ ;  /* 0x0000640037377a24 */ /* 0x000fe200078e02ff */
[----:B-1----:R-:W-:-:S03]  /*edb0*/  LEA R5, P1, R53, R3, 0x1 ;  /* 0x0000000335057211 */ /* 0x002fc600078208ff */
[----:B------:R0:W-:Y:S01]  /*edc0*/  STL [R1+0xa98], R6 ;  /* 0x000a980601007387 */ /* 0x0001e20000100800 */
[----:B------:R-:W-:-:S03]  /*edd0*/  LEA.HI.X.SX32 R4, R47, R0, 0x1, P4 ;  /* 0x000000002f047211 */ /* 0x000fc600020f0eff */
        /* <DEDUP_REMOVED lines=22> */
[----:B------:R1:W-:Y:S04]  /*ef40*/  STL [R1+0xac0], R5 ;  /* 0x000ac00501007387 */ /* 0x0003e80000100800 */
[----:B------:R1:W-:Y:S01]  /*ef50*/  STL [R1+0xaec], R4 ;  /* 0x000aec0401007387 */ /* 0x0003e20000100800 */
[----:B0-----:R-:W-:Y:S02]  /*ef60*/  LEA.HI.X.SX32 R6, R52, R0, 0x1, P5 ;  /* 0x0000000034067211 */ /* 0x001fe400028f0eff */
[----:B-1----:R-:W-:-:S03]  /*ef70*/  LEA R5, P5, R59, R3, 0x1 ;  /* 0x000000033b057211 */ /* 0x002fc600078a08ff */
[----:B------:R-:W-:Y:S01]  /*ef80*/  STL [R1+0xac8], R6 ;  /* 0x000ac80601007387 */ /* 0x000fe20000100800 */
[----:B------:R-:W-:-:S03]  /*ef90*/  LEA.HI.X.SX32 R4, R53, R0, 0x1, P1 ;  /* 0x0000000035047211 */ /* 0x000fc600008f0eff */
[----:B------:R0:W-:Y:S04]  /*efa0*/  STL [R1+0xaf0], R5 ;  /* 0x000af00501007387 */ /* 0x0001e80000100800 */
[----:B------:R1:W-:Y:S01]  /*efb0*/  STL [R1+0xad0], R4 ;  /* 0x000ad00401007387 */ /* 0x0003e20000100800 */
[----:B0-----:R-:W-:Y:S02]  /*efc0*/  LEA.HI.X.SX32 R5, R54, R0, 0x1, P4 ;  /* 0x0000000036057211 */ /* 0x001fe400020f0eff */
[----:B-1----:R-:W-:Y:S01]  /*efd0*/  LEA R4, P4, R2, R3, 0x1 ;  /* 0x0000000302047211 */ /* 0x002fe200078808ff */
[----:B------:R-:W-:Y:S02]  /*efe0*/  UMOV UR9, 0x1f ;  /* 0x0000001f00097882 */ /* 0x000fe40000000000 */
[----:B------:R-:W-:-:S02]  /*eff0*/  UIMAD UR7, UR7, UR4, URZ ;  /* 0x00000004070772a4 */ /* 0x000fc4000f8e023f */
[----:B------:R-:W-:Y:S02]  /*f000*/  UIMAD UR7, UR9, UR4, URZ ;  /* 0x00000004090772a4 */ /* 0x000fe4000f8e023f */
[----:B------:R-:W-:Y:S01]  /*f010*/  UIMAD UR8, UR4, 0x1e, URZ ;  /* 0x0000001e040878a4 */ /* 0x000fe2000f8e023f */
[----:B--2---:R-:W-:Y:S02]  /*f020*/  LEA R6, P1, R9, R3, 0x1 ;  /* 0x0000000309067211 */ /* 0x004fe400078208ff */
[----:B------:R-:W-:-:S03]  /*f030*/  LEA.HI.X.SX32 R3, R55, R0, 0x1, P3 ;  /* 0x0000000037037211 */ /* 0x000fc600018f0eff */
[----:B------:R-:W-:Y:S04]  /*f040*/  STL [R1+0xaf4], R6 ;  /* 0x000af40601007387 */ /* 0x000fe80000100800 */
[----:B------:R0:W-:Y:S04]  /*f050*/  STL [R1+0xad8], R5 ;  /* 0x000ad80501007387 */ /* 0x0001e80000100800 */
[----:B------:R1:W-:Y:S04]  /*f060*/  STL [R1+0x7d8], R4 ;  /* 0x0007d80401007387 */ /* 0x0003e80000100800 */
[----:B------:R-:W-:Y:S01]  /*f070*/  STL [R1+0x5d0], R3 ;  /* 0x0005d00301007387 */ /* 0x000fe20000100800 */
[----:B0-----:R-:W-:-:S02]  /*f080*/  LEA.HI.X.SX32 R5, R57, R0, 0x1, P0 ;  /* 0x0000000039057211 */ /* 0x001fc400000f0eff */
[----:B-1----:R-:W-:-:S05]  /*f090*/  LEA.HI.X.SX32 R4, R56, R0, 0x1, P2 ;  /* 0x0000000038047211 */ /* 0x002fca00010f0eff */
[----:B------:R0:W-:Y:S04]  /*f0a0*/  STL [R1+0x5d4], R4 ;  /* 0x0005d40401007387 */ /* 0x0001e80000100800 */
[----:B------:R1:W-:Y:S01]  /*f0b0*/  STL [R1+0x7cc], R5 ;  /* 0x0007cc0501007387 */ /* 0x0003e20000100800 */
[----:B0-----:R-:W-:Y:S02]  /*f0c0*/  LEA.HI.X.SX32 R4, R58, R0, 0x1, P6 ;  /* 0x000000003a047211 */ /* 0x001fe400030f0eff */
[----:B----4-:R-:W-:-:S05]  /*f0d0*/  LEA R3, P2, R10, c[0x0][0x160], 0x1 ;  /* 0x000058000a037a11 */ /* 0x010fca00078408ff */
[----:B------:R-:W-:Y:S04]  /*f0e0*/  STL [R1+0x504], R3 ;  /* 0x0005040301007387 */ /* 0x000fe80000100800 */
[----:B------:R0:W-:Y:S01]  /*f0f0*/  STL [R1+0x7d0], R4 ;  /* 0x0007d00401007387 */ /* 0x0001e20000100800 */
[-C--:B------:R-:W-:Y:S02]  /*f100*/  LEA.HI.X.SX32 R6, R9, R0.reuse, 0x1, P1 ;  /* 0x0000000009067211 */ /* 0x080fe400008f0eff */
[----:B---3--:R-:W-:Y:S02]  /*f110*/  LEA R60, P3, R11, c[0x0][0x160], 0x1 ;  /* 0x000058000b3c7a11 */ /* 0x008fe400078608ff */
[-C--:B-1----:R-:W-:Y:S02]  /*f120*/  LEA.HI.X.SX32 R5, R2, R0.reuse, 0x1, P4 ;  /* 0x0000000002057211 */ /* 0x082fe400020f0eff */
[----:B0-----:R-:W-:-:S05]  /*f130*/  LEA.HI.X.SX32 R4, R59, R0, 0x1, P5 ;  /* 0x000000003b047211 */ /* 0x001fca00028f0eff */
[----:B------:R0:W-:Y:S01]  /*f140*/  STL [R1+0x7d4], R4 ;  /* 0x0007d40401007387 */ /* 0x0001e20000100800 */
[----:B------:R-:W-:Y:S01]  /*f150*/  LEA.HI.X.SX32 R61, R11, c[0x0][0x164], 0x1, P3 ;  /* 0x000059000b3d7a11 */ /* 0x000fe200018f0eff */
[----:B------:R-:W-:Y:S02]  /*f160*/  IMAD.U32 R11, RZ, RZ, UR7 ;  /* 0x00000007ff0b7e24 */ /* 0x000fe4000f8e00ff */
[----:B------:R1:W-:Y:S04]  /*f170*/  STL [R1+0x7dc], R6 ;  /* 0x0007dc0601007387 */ /* 0x0003e80000100800 */
[----:B------:R2:W5:Y:S01]  /*f180*/  LDL.LU R2, [R1+0xd14] ;  /* 0x000d140001027983 */ /* 0x0005620000300800 */
[----:B0-----:R-:W-:-:S03]  /*f190*/  LEA.HI.X.SX32 R4, R10, c[0x0][0x164], 0x1, P2 ;  /* 0x000059000a047a11 */ /* 0x001fc600010f0eff */
[----:B------:R0:W-:Y:S04]  /*f1a0*/  STL [R1+0x5d8], R5 ;  /* 0x0005d80501007387 */ /* 0x0001e80000100800 */
[----:B------:R3:W-:Y:S01]  /*f1b0*/  STL [R1+0x500], R4 ;  /* 0x0005000401007387 */ /* 0x0007e20000100800 */
[----:B-1----:R-:W-:-:S04]  /*f1c0*/  IMAD.WIDE R6, R11, 0x2, R60 ;  /* 0x000000020b067825 */ /* 0x002fc800078e023c */
[----:B0-----:R-:W-:Y:S02]  /*f1d0*/  IMAD.MOV.U32 R5, RZ, RZ, R4 ;  /* 0x000000ffff057224 */ /* 0x001fe400078e0004 */
[----:B---3--:R-:W-:Y:S01]  /*f1e0*/  IMAD.MOV.U32 R4, RZ, RZ, R3 ;  /* 0x000000ffff047224 */ /* 0x008fe200078e0003 */
[----:B------:R-:W-:Y:S01]  /*f1f0*/  UIMAD UR7, UR4, 0x1d, URZ ;  /* 0x0000001d040778a4 */ /* 0x000fe2000f8e023f */
[----:B------:R-:W-:Y:S02]  /*f200*/  IMAD.U32 R0, RZ, RZ, UR8 ;  /* 0x00000008ff007e24 */ /* 0x000fe4000f8e00ff */
[----:B------:R-:W-:Y:S01]  /*f210*/  IMAD.WIDE R8, R11, 0x2, R4 ;  /* 0x000000020b087825 */ /* 0x000fe200078e0204 */
[----:B------:R-:W-:Y:S04]  /*f220*/  STL [R1+0x5e0], R6 ;  /* 0x0005e00601007387 */ /* 0x000fe80000100800 */
[----:B------:R0:W-:Y:S01]  /*f230*/  STL [R1+0x5dc], R7 ;  /* 0x0005dc0701007387 */ /* 0x0001e20000100800 */
[----:B------:R-:W-:-:S03]  /*f240*/  IMAD.U32 R3, RZ, RZ, UR7 ;  /* 0x00000007ff037e24 */ /* 0x000fc6000f8e00ff */
[----:B------:R-:W-:Y:S01]  /*f250*/  STL [R1+0x5e8], R8 ;  /* 0x0005e80801007387 */ /* 0x000fe20000100800 */
[----:B------:R-:W-:-:S03]  /*f260*/  UIMAD UR7, UR4, 0x1c, URZ ;  /* 0x0000001c040778a4 */ /* 0x000fc6000f8e023f */
[----:B------:R1:W-:Y:S01]  /*f270*/  STL [R1+0x5e4], R9 ;  /* 0x0005e40901007387 */ /* 0x0003e20000100800 */
[----:B0-----:R-:W-:-:S05]  /*f280*/  IMAD.WIDE R6, R0, 0x2, R60 ;  /* 0x0000000200067825 */ /* 0x001fca00078e023c */
[----:B------:R-:W-:Y:S01]  /*f290*/  STL [R1+0x5f0], R6 ;  /* 0x0005f00601007387 */ /* 0x000fe20000100800 */
[----:B-1----:R-:W-:-:S03]  /*f2a0*/  IMAD.WIDE R8, R0, 0x2, R4 ;  /* 0x0000000200087825 */ /* 0x002fc600078e0204 */
[----:B------:R0:W-:Y:S04]  /*f2b0*/  STL [R1+0x5ec], R7 ;  /* 0x0005ec0701007387 */ /* 0x0001e80000100800 */
[----:B------:R-:W-:Y:S01]  /*f2c0*/  STL [R1+0x5f8], R8 ;  /* 0x0005f80801007387 */ /* 0x000fe20000100800 */
[----:B------:R-:W-:-:S03]  /*f2d0*/  IMAD.U32 R0, RZ, RZ, UR7 ;  /* 0x00000007ff007e24 */ /* 0x000fc6000f8e00ff */
[----:B------:R1:W-:Y:S01]  /*f2e0*/  STL [R1+0x5f4], R9 ;  /* 0x0005f40901007387 */ /* 0x0003e20000100800 */
[----:B0-----:R-:W-:Y:S01]  /*f2f0*/  IMAD.WIDE R6, R3, 0x2, R60 ;  /* 0x0000000203067825 */ /* 0x001fe200078e023c */
[----:B------:R-:W-:-:S04]  /*f300*/  UIMAD UR7, UR4, 0x1b, URZ ;  /* 0x0000001b040778a4 */ /* 0x000fc8000f8e023f */
        /* <DEDUP_REMOVED lines=87> */
[----:B------:R-:W-:-:S04]  /*f880*/  USHF.L.U32 UR7, UR4, 0x4, URZ ;  /* 0x0000000404077899 */ /* 0x000fc8000800063f */
        /* <DEDUP_REMOVED lines=102> */
[C---:B0-----:R-:W-:Y:S01]  /*fef0*/  IMAD.WIDE R6, R3.reuse, 0x2, R60 ;  /* 0x0000000203067825 */ /* 0x041fe200078e023c */
[----:B------:R-:W-:Y:S02]  /*ff00*/  UIMAD UR7, UR4, 0x3, URZ ;  /* 0x00000003040778a4 */ /* 0x000fe4000f8e023f */
[----:B------:R-:W0:Y:S01]  /*ff10*/  S2R R13, SR_TID.X ;  /* 0x00000000000d7919 */ /* 0x000e220000002100 */
[----:B-1----:R-:W-:-:S03]  /*ff20*/  IMAD.WIDE R8, R3, 0x2, R4 ;  /* 0x0000000203087825 */ /* 0x002fc600078e0204 */
[----:B------:R-:W-:Y:S04]  /*ff30*/  STL [R1+0x780], R6 ;  /* 0x0007800601007387 */ /* 0x000fe80000100800 */
[----:B------:R1:W-:Y:S01]  /*ff40*/  STL [R1+0x77c], R7 ;  /* 0x00077c0701007387 */ /* 0x0003e20000100800 */
[----:B------:R-:W-:-:S03]  /*ff50*/  IMAD.U32 R3, RZ, RZ, UR7 ;  /* 0x00000007ff037e24 */ /* 0x000fc6000f8e00ff */
[----:B------:R-:W-:Y:S01]  /*ff60*/  STL [R1+0x788], R8 ;  /* 0x0007880801007387 */ /* 0x000fe20000100800 */
[----:B------:R-:W-:-:S03]  /*ff70*/  USHF.L.U32 UR7, UR4, 0x1, URZ ;  /* 0x0000000104077899 */ /* 0x000fc6000800063f */
[----:B------:R3:W-:Y:S01]  /*ff80*/  STL [R1+0x784], R9 ;  /* 0x0007840901007387 */ /* 0x0007e20000100800 */
[----:B-1----:R-:W-:-:S05]  /*ff90*/  IMAD.WIDE R6, R0, 0x2, R60 ;  /* 0x0000000200067825 */ /* 0x002fca00078e023c */
[----:B------:R-:W-:Y:S01]  /*ffa0*/  STL [R1+0x790], R6 ;  /* 0x0007900601007387 */ /* 0x000fe20000100800 */
[----:B---3--:R-:W-:-:S03]  /*ffb0*/  IMAD.WIDE R8, R0, 0x2, R4 ;  /* 0x0000000200087825 */ /* 0x008fc600078e0204 */
[----:B------:R1:W-:Y:S04]  /*ffc0*/  STL [R1+0x78c], R7 ;  /* 0x00078c0701007387 */ /* 0x0003e80000100800 */
[----:B------:R-:W-:Y:S01]  /*ffd0*/  STL [R1+0x798], R8 ;  /* 0x0007980801007387 */ /* 0x000fe20000100800 */
[----:B------:R-:W-:-:S03]  /*ffe0*/  IMAD.U32 R0, RZ, RZ, UR7 ;  /* 0x00000007ff007e24 */ /* 0x000fc6000f8e00ff */
[----:B------:R3:W-:Y:S01]  /*fff0*/  STL [R1+0x794], R9 ;  /* 0x0007940901007387 */ /* 0x0007e20000100800 */
[----:B-1----:R-:W-:-:S05]  /*10000*/  IMAD.WIDE R6, R3, 0x2, R60 ;  /* 0x0000000203067825 */ /* 0x002fca00078e023c */
[----:B------:R-:W-:Y:S01]  /*10010*/  STL [R1+0x7a0], R6 ;  /* 0x0007a00601007387 */ /* 0x000fe20000100800 */
[----:B---3--:R-:W-:-:S03]  /*10020*/  IMAD.WIDE R8, R3, 0x2, R4 ;  /* 0x0000000203087825 */ /* 0x008fc600078e0204 */
[----:B------:R1:W-:Y:S01]  /*10030*/  STL [R1+0x79c], R7 ;  /* 0x00079c0701007387 */ /* 0x0003e20000100800 */
[----:B------:R-:W-:-:S03]  /*10040*/  IMAD.U32 R3, RZ, RZ, UR4 ;  /* 0x00000004ff037e24 */ /* 0x000fc6000f8e00ff */
[----:B------:R-:W-:Y:S04]  /*10050*/  STL [R1+0x7a8], R8 ;  /* 0x0007a80801007387 */ /* 0x000fe80000100800 */
[----:B------:R3:W-:Y:S01]  /*10060*/  STL [R1+0x7a4], R9 ;  /* 0x0007a40901007387 */ /* 0x0007e20000100800 */
[----:B-1----:R-:W-:-:S04]  /*10070*/  IMAD.WIDE R6, R0, 0x2, R60 ;  /* 0x0000000200067825 */ /* 0x002fc800078e023c */
[C-C-:B------:R-:W-:Y:S01]  /*10080*/  IMAD.WIDE R10, R3.reuse, 0x2, R4.reuse ;  /* 0x00000002030a7825 */ /* 0x140fe200078e0204 */
[----:B------:R-:W-:Y:S03]  /*10090*/  STL [R1+0x7b0], R6 ;  /* 0x0007b00601007387 */ /* 0x000fe60000100800 */
[----:B---3--:R-:W-:Y:S01]  /*100a0*/  IMAD.WIDE R8, R0, 0x2, R4 ;  /* 0x0000000200087825 */ /* 0x008fe200078e0204 */
[----:B------:R-:W-:Y:S03]  /*100b0*/  STL [R1+0x7ac], R7 ;  /* 0x0007ac0701007387 */ /* 0x000fe60000100800 */
[----:B------:R-:W-:Y:S01]  /*100c0*/  IMAD.WIDE R4, R3, 0x2, R60 ;  /* 0x0000000203047825 */ /* 0x000fe200078e023c */
[----:B------:R-:W-:Y:S04]  /*100d0*/  STL [R1+0x7b8], R8 ;  /* 0x0007b80801007387 */ /* 0x000fe80000100800 */
[----:B------:R-:W-:Y:S01]  /*100e0*/  STL [R1+0x7b4], R9 ;  /* 0x0007b40901007387 */ /* 0x000fe20000100800 */
[----:B0-----:R-:W-:-:S03]  /*100f0*/  IMAD.SHL.U32 R3, R13, 0x40, RZ ;  /* 0x000000400d037824 */ /* 0x001fc600078e00ff */
[----:B------:R-:W-:Y:S04]  /*10100*/  STL [R1+0x7c0], R4 ;  /* 0x0007c00401007387 */ /* 0x000fe80000100800 */
[----:B------:R-:W-:Y:S04]  /*10110*/  STL [R1+0x7bc], R5 ;  /* 0x0007bc0501007387 */ /* 0x000fe80000100800 */
[----:B------:R-:W-:Y:S04]  /*10120*/  STL [R1+0x7c8], R10 ;  /* 0x0007c80a01007387 */ /* 0x000fe80000100800 */
[----:B------:R-:W-:Y:S04]  /*10130*/  STL [R1+0x7c4], R11 ;  /* 0x0007c40b01007387 */ /* 0x000fe80000100800 */
[----:B------:R-:W-:Y:S04]  /*10140*/  STL [R1+0x4fc], RZ ;  /* 0x0004fcff01007387 */ /* 0x000fe80000100800 */
[----:B------:R-:W-:Y:S04]  /*10150*/  STL [R1+0x400], RZ ;  /* 0x000400ff01007387 */ /* 0x000fe80000100800 */
[----:B------:R0:W-:Y:S04]  /*10160*/  STL [R1+0xb14], R3 ;  /* 0x000b140301007387 */ /* 0x0001e80000100800 */
[----:B------:R-:W-:Y:S04]  /*10170*/  STL [R1+0x404], RZ ;  /* 0x000404ff01007387 */ /* 0x000fe80000100800 */
        /* <DEDUP_REMOVED lines=145> */
[----:B------:R-:W1:Y:S04]  /*10a90*/  S2R R12, SR_TID.X ;  /* 0x00000000000c7919 */ /* 0x000e680000002100 */
        /* <DEDUP_REMOVED lines=20> */
[----:B------:R-:W-:Y:S01]  /*10be0*/  STL [R1+0x2bc], RZ ;  /* 0x0002bcff01007387 */ /* 0x000fe20000100800 */
[----:B-1----:R-:W-:-:S03]  /*10bf0*/  LOP3.LUT R12, R12, 0x1f, RZ, 0xc0, !PT ;  /* 0x0000001f0c0c7812 */ /* 0x002fc600078ec0ff */
[----:B------:R-:W-:Y:S04]  /*10c00*/  STL [R1+0x2a0], RZ ;  /* 0x0002a0ff01007387 */ /* 0x000fe80000100800 */
[----:B------:R-:W-:Y:S04]  /*10c10*/  STL [R1+0x2a4], RZ ;  /* 0x0002a4ff01007387 */ /* 0x000fe80000100800 */
[----:B------:R-:W-:Y:S04]  /*10c20*/  STL [R1+0x2a8], RZ ;  /* 0x0002a8ff01007387 */ /* 0x000fe80000100800 */
[----:B------:R-:W-:Y:S04]  /*10c30*/  STL [R1+0x2ac], RZ ;  /* 0x0002acff01007387 */ /* 0x000fe80000100800 */
[----:B------:R-:W-:Y:S01]  /*10c40*/  STL [R1+0x290], RZ ;  /* 0x000290ff01007387 */ /* 0x000fe20000100800 */
[----:B------:R-:W-:-:S03]  /*10c50*/  IMAD.SHL.U32 R0, R12, 0x2, RZ ;  /* 0x000000020c007824 */ /* 0x000fc600078e00ff */
        /* <DEDUP_REMOVED lines=32> */
[----:B------:R-:W-:-:S03]  /*10e60*/  IMAD R12, R12, 0x90, RZ ;  /* 0x000000900c0c7824 */ /* 0x000fc600078e02ff */
[----:B------:R-:W-:Y:S01]  /*10e70*/  STL [R1+0x6c], RZ ;  /* 0x00006cff01007387 */ /* 0x000fe20000100800 */
[----:B------:R-:W-:-:S03]  /*10e80*/  IMAD.SHL.U32 R13, R13, 0x2, RZ ;  /* 0x000000020d0d7824 */ /* 0x000fc600078e00ff */
[----:B------:R-:W-:Y:S04]  /*10e90*/  STL [R1+0x3c0], RZ ;  /* 0x0003c0ff01007387 */ /* 0x000fe80000100800 */
[----:B------:R-:W-:Y:S04]  /*10ea0*/  STL [R1+0x3c4], RZ ;  /* 0x0003c4ff01007387 */ /* 0x000fe80000100800 */
[----:B------:R-:W-:Y:S04]  /*10eb0*/  STL [R1+0x3c8], RZ ;  /* 0x0003c8ff01007387 */ /* 0x000fe80000100800 */
[----:B------:R-:W-:Y:S01]  /*10ec0*/  STL [R1+0x3cc], RZ ;  /* 0x0003ccff01007387 */ /* 0x000fe20000100800 */
[----:B------:R-:W-:-:S03]  /*10ed0*/  LOP3.LUT R12, R12, 0x10, R13, 0x78, !PT ;  /* 0x000000100c0c7812 */ /* 0x000fc600078e780d */
[----:B------:R-:W-:Y:S04]  /*10ee0*/  STL [R1+0x3b0], RZ ;  /* 0x0003b0ff01007387 */ /* 0x000fe80000100800 */
[----:B------:R-:W-:Y:S04]  /*10ef0*/  STL [R1+0x3b4], RZ ;  /* 0x0003b4ff01007387 */ /* 0x000fe80000100800 */
[----:B------:R-:W-:Y:S04]  /*10f00*/  STL [R1+0x3b8], RZ ;  /* 0x0003b8ff01007387 */ /* 0x000fe80000100800 */
[----:B------:R-:W-:Y:S01]  /*10f10*/  STL [R1+0x3bc], RZ ;  /* 0x0003bcff01007387 */ /* 0x000fe20000100800 */
[----:B0-----:R-:W-:-:S03]  /*10f20*/  LOP3.LUT R3, R12, 0x400, R3, 0xf8, !PT ;  /* 0x000004000c037812 */ /* 0x001fc600078ef803 */
        /* <DEDUP_REMOVED lines=8> */
[----:B------:R0:W-:Y:S04]  /*10fb0*/  STL [R1+0xaf8], R3 ;  /* 0x000af80301007387 */ /* 0x0001e80000100800 */
        /* <DEDUP_REMOVED lines=27> */
[----:B------:R-:W-:-:S03]  /*11170*/  LOP3.LUT R5, R0, 0x10, RZ, 0x3c, !PT ;  /* 0x0000001000057812 */ /* 0x000fc600078e3cff */
[----:B------:R2:W-:Y:S01]  /*11180*/  STL [R1+0x24c], RZ ;  /* 0x00024cff01007387 */ /* 0x0005e20000100800 */
[----:B------:R-:W-:-:S03]  /*11190*/  LOP3.LUT R4, R0, 0x20, RZ, 0x3c, !PT ;  /* 0x0000002000047812 */ /* 0x000fc600078e3cff */
[----:B------:R2:W-:Y:S01]  /*111a0*/  STL [R1+0x230], RZ ;  /* 0x000230ff01007387 */ /* 0x0005e20000100800 */
[----:B------:R-:W-:-:S03]  /*111b0*/  LOP3.LUT R5, R3, 0x20, RZ, 0x3c, !PT ;  /* 0x0000002003057812 */ /* 0x000fc600078e3cff */
[----:B------:R2:W-:Y:S01]  /*111c0*/  STL [R1+0x234], RZ ;  /* 0x000234ff01007387 */ /* 0x0005e20000100800 */
[----:B------:R-:W-:-:S03]  /*111d0*/  LOP3.LUT R4, R3, 0x40, RZ, 0x3c, !PT ;  /* 0x0000004003047812 */ /* 0x000fc600078e3cff */
[----:B------:R2:W-:Y:S01]  /*111e0*/  STL [R1+0x238], RZ ;  /* 0x000238ff01007387 */ /* 0x0005e20000100800 */
[----:B0-----:R-:W-:-:S03]  /*111f0*/  LOP3.LUT R3, R3, 0x60, RZ, 0x3c, !PT ;  /* 0x0000006003037812 */ /* 0x001fc600078e3cff */
[----:B------:R2:W-:Y:S04]  /*11200*/  STL [R1+0x23c], RZ ;  /* 0x00023cff01007387 */ /* 0x0005e80000100800 */
[----:B------:R2:W-:Y:S04]  /*11210*/  STL [R1+0x210], RZ ;  /* 0x000210ff01007387 */ /* 0x0005e80000100800 */
[----:B------:R2:W-:Y:S04]  /*11220*/  STL [R1+0x214], RZ ;  /* 0x000214ff01007387 */ /* 0x0005e80000100800 */
[----:B------:R2:W-:Y:S04]  /*11230*/  STL [R1+0x218], RZ ;  /* 0x000218ff01007387 */ /* 0x0005e80000100800 */
[----:B------:R2:W-:Y:S04]  /*11240*/  STL [R1+0x21c], RZ ;  /* 0x00021cff01007387 */ /* 0x0005e80000100800 */
[----:B------:R2:W-:Y:S04]  /*11250*/  STL [R1+0xb04], R5 ;  /* 0x000b040501007387 */ /* 0x0005e80000100800 */
[----:B------:R2:W-:Y:S04]  /*11260*/  STL [R1+0xafc], R3 ;  /* 0x000afc0301007387 */ /* 0x0005e80000100800 */
[----:B------:R2:W-:Y:S01]  /*11270*/  STL [R1+0xb00], R4 ;  /* 0x000b000401007387 */ /* 0x0005e20000100800 */
[----:B------:R-:W-:-:S02]  /*11280*/  USHF.R.S32.HI UR7, URZ, 0x1f, UR6 ;  /* 0x0000001f3f077899 */ /* 0x000fc40008011406 */
[----:B------:R-:W-:Y:S02]  /*11290*/  USHF.L.U32 UR5, UR5, 0x5, URZ ;  /* 0x0000000505057899 */ /* 0x000fe4000800063f */
[----:B------:R-:W-:Y:S02]  /*112a0*/  USHF.L.U32 UR4, UR4, 0x5, URZ ;  /* 0x0000000504047899 */ /* 0x000fe4000800063f */
[----:B------:R-:W-:Y:S01]  /*112b0*/  ULEA.HI UR7, UR7, UR6, URZ, 0x5 ;  /* 0x0000000607077291 */ /* 0x000fe2000f8f283f */
[----:B------:R-:W-:Y:S01]  /*112c0*/  LOP3.LUT R6, R0, 0x30, RZ, 0x3c, !PT ;  /* 0x0000003000067812 */ /* 0x000fe200078e3cff */
[----:B------:R-:W-:Y:S02]  /*112d0*/  USHF.R.S32.HI UR6, URZ, 0x1f, UR4 ;  /* 0x0000001f3f067899 */ /* 0x000fe40008011404 */
[----:B------:R-:W-:Y:S02]  /*112e0*/  USHF.R.S32.HI UR8, URZ, 0x1f, UR5 ;  /* 0x0000001f3f087899 */ /* 0x000fe40008011405 */
[----:B------:R-:W-:-:S02]  /*112f0*/  USHF.L.U32 UR12, UR4, 0x1, URZ ;  /* 0x00000001040c7899 */ /* 0x000fc4000800063f */
[----:B------:R-:W-:Y:S02]  /*11300*/  USHF.L.U32 UR9, UR5, 0x1, URZ ;  /* 0x0000000105097899 */ /* 0x000fe4000800063f */
[----:B------:R-:W-:Y:S02]  /*11310*/  USHF.R.S32.HI UR7, URZ, 0x5, UR7 ;  /* 0x000000053f077899 */ /* 0x000fe40008011407 */
[----:B------:R-:W-:Y:S02]  /*11320*/  USHF.L.U64.HI UR6, UR4, 0x1, UR6 ;  /* 0x0000000104067899 */ /* 0x000fe40008010206 */
[----:B--2---:R-:W-:Y:S02]  /*11330*/  USHF.L.U64.HI UR8, UR5, 0x1, UR8 ;  /* 0x0000000105087899 */ /* 0x004fe40008010208 */
.L_x_3:
[----:B-----5:R0:W-:Y:S04]  /*11340*/  STL [R1+0x1270], R7 ;  /* 0x0012700701007387 */ /* 0x0201e80000100800 */
[----:B------:R-:W2:Y:S04]  /*11350*/  LDL R5, [R1+0x500] ;  /* 0x0005000001057983 */ /* 0x000ea80000100800 */
[----:B------:R-:W2:Y:S04]  /*11360*/  LDL R4, [R1+0x504] ;  /* 0x0005040001047983 */ /* 0x000ea80000100800 */
[----:B0-----:R-:W3:Y:S01]  /*11370*/  LDL R7, [R1+0x4fc] ;  /* 0x0004fc0001077983 */ /* 0x001ee20000100800 */
[----:B------:R-:W-:-:S03]  /*11380*/  IMAD.MOV.U32 R3, RZ, RZ, -0x20 ;  /* 0xffffffe0ff037424 */ /* 0x000fc600078e00ff */
[----:B------:R0:W-:Y:S04]  /*11390*/  STL [R1+0x126c], R6 ;  /* 0x00126c0601007387 */ /* 0x0001e80000100800 */
[----:B------:R-:W-:Y:S04]  /*113a0*/  STL [R1+0x1268], R47 ;  /* 0x0012682f01007387 */ /* 0x000fe80000100800 */
[----:B------:R-:W-:Y:S04]  /*113b0*/  STL [R1+0x1264], R23 ;  /* 0x0012641701007387 */ /* 0x000fe80000100800 */
[----:B------:R-:W-:Y:S04]  /*113c0*/  STL [R1+0x1260], R22 ;  /* 0x0012601601007387 */ /* 0x000fe80000100800 */
[----:B------:R-:W-:Y:S01]  /*113d0*/  STL [R1+0x125c], R37 ;  /* 0x00125c2501007387 */ /* 0x000fe20000100800 */
[----:B------:R-:W-:-:S03]  /*113e0*/  PRMT R38, RZ, 0x7610, R38 ;  /* 0x00007610ff267816 */ /* 0x000fc60000000026 */
[----:B------:R-:W-:Y:S04]  /*113f0*/  STL [R1+0x1258], R40 ;  /* 0x0012582801007387 */ /* 0x000fe80000100800 */
[----:B------:R-:W-:Y:S04]  /*11400*/  STL [R1+0x1254], R39 ;  /* 0x0012542701007387 */ /* 0x000fe80000100800 */
[----:B------:R-:W-:Y:S04]  /*11410*/  STL [R1+0x1250], R42 ;  /* 0x0012502a01007387 */ /* 0x000fe80000100800 */
[----:B------:R-:W-:Y:S04]  /*11420*/  STL [R1+0x124c], R44 ;  /* 0x00124c2c01007387 */ /* 0x000fe80000100800 */
[----:B------:R-:W-:Y:S04]  /*11430*/  STL [R1+0x1248], R46 ;  /* 0x0012482e01007387 */ /* 0x000fe80000100800 */
[----:B------:R-:W-:Y:S01]  /*11440*/  STL [R1+0x1244], R49 ;  /* 0x0012443101007387 */ /* 0x000fe20000100800 */
[----:B------:R-:W-:-:S03]  /*11450*/  PRMT R41, RZ, 0x7610, R41 ;  /* 0x00007610ff297816 */ /* 0x000fc60000000029 */
[----:B------:R-:W-:Y:S04]  /*11460*/  STL [R1+0x1240], R51 ;  /* 0x0012403301007387 */ /* 0x000fe80000100800 */
[----:B------:R-:W-:Y:S04]  /*11470*/  STL [R1+0x123c], R50 ;  /* 0x00123c3201007387 */ /* 0x000fe80000100800 */
[----:B-----5:R-:W-:Y:S04]  /*11480*/  STL [R1+0x1160], R2 ;  /* 0x0011600201007387 */ /* 0x020fe80000100800 */
[----:B------:R-:W-:Y:S04]  /*11490*/  STL [R1+0x11a4], R2 ;  /* 0x0011a40201007387 */ /* 0x000fe80000100800 */
[----:B------:R-:W-:Y:S04]  /*114a0*/  STL [R1+0x11a8], R2 ;  /* 0x0011a80201007387 */ /* 0x000fe80000100800 */
[----:B------:R-:W-:Y:S04]  /*114b0*/  STL [R1+0x11ac], R2 ;  /* 0x0011ac0201007387 */ /* 0x000fe80000100800 */
[----:B------:R-:W-:Y:S01]  /*114c0*/  STL [R1+0x11b0], R2 ;  /* 0x0011b00201007387 */ /* 0x000fe20000100800 */
[----:B---3--:R-:W-:-:S03]  /*114d0*/  IMAD R3, R7, R3, c[0x0][0x180] ;  /* 0x0000600007037624 */ /* 0x008fc600078e0203 */
[----:B------:R-:W3:Y:S02]  /*114e0*/  LDL.LU R7, [R1+0x1270] ;  /* 0x0012700001077983 */ /* 0x000ee40000300800 */
[----:B------:R-:W-:Y:S02]  /*114f0*/  ISETP.GT.AND P0, PT, R3, RZ, PT ;  /* 0x000000ff0300720c */ /* 0x000fe40003f04270 */
[----:B------:R-:W-:Y:S04]  /*11500*/  STL [R1+0xdbc], R60 ;  /* 0x000dbc3c01007387 */ /* 0x000fe80000100800 */
[----:B------:R-:W-:Y:S07]  /*11510*/  STL [R1+0xdb8], R61 ;  /* 0x000db83d01007387 */ /* 0x000fee0000100800 */
[----:B--2---:R1:W2:Y:S02]  /*11520*/  @P0 LDG.E.U16 R38, [R4.64] ;  /* 0x0000000a04260981 */ /* 0x0042a4000c1e1500 */
[----:B-1----:R-:W-:-:S02]  /*11530*/  @P0 IMAD.MOV.U32 R4, RZ, RZ, R60 ;  /* 0x000000ffff040224 */ /* 0x002fc400078e003c */
[----:B------:R-:W-:-:S05]  /*11540*/  @P0 IMAD.MOV.U32 R5, RZ, RZ, R61 ;  /* 0x000000ffff050224 */ /* 0x000fca00078e003d */
[----:B------:R1:W4:Y:S04]  /*11550*/  @P0 LDG.E.U16 R41, [R4.64] ;  /* 0x0000000a04290981 */ /* 0x000328000c1e1500 */
[----:B-1----:R-:W2:Y:S04]  /*11560*/  LDL R4, [R1+0x7c4] ;  /* 0x0007c40001047983 */ /* 0x002ea80000100800 */
[----:B------:R-:W2:Y:S01]  /*11570*/  LDL R5, [R1+0x7c8] ;  /* 0x0007c80001057983 */ /* 0x000ea20000100800 */
[----:B------:R-:W-:Y:S02]  /*11580*/  ISETP.GT.AND P1, PT, R3, 0x1, PT ;  /* 0x000000010300780c */ /* 0x000fe40003f24270 */
[----:B------:R-:W-:-:S11]  /*11590*/  PRMT R55, RZ, 0x7610, R55 ;  /* 0x00007610ff377816 */ /* 0x000fd60000000037 */
[----:B--2---:R-:W-:-:S04]  /*115a0*/  @P1 LOP3.LUT R5, R5, R4, RZ, 0x3c, !PT ;  /* 0x0000000405051212 */ /* 0x004fc800078e3cff */
[----:B------:R-:W-:-:S04]  /*115b0*/  @P1 LOP3.LUT R4, R5, R4, RZ, 0x3c, !PT ;  /* 0x0000000405041212 */ /* 0x000fc800078e3cff */
[----:B------:R-:W-:-:S05]  /*115c0*/  @P1 LOP3.LUT R5, R5, R4, RZ, 0x3c, !PT ;  /* 0x0000000405051212 */ /* 0x000fca00078e3cff */
[----:B------:R1:W2:Y:S04]  /*115d0*/  @P1 LDG.E.U16 R55, [R4.64] ;  /* 0x0000000a04371981 */ /* 0x0002a8000c1e1500 */
[----:B-1----:R-:W2:Y:S04]  /*115e0*/  LDL R4, [R1+0x7bc] ;  /* 0x0007bc0001047983 */ /* 0x002ea80000100800 */
[----:B------:R-:W2:Y:S01]  /*115f0*/  LDL R5, [R1+0x7c0] ;  /* 0x0007c00001057983 */ /* 0x000ea20000100800 */
[----:B------:R-:W-:Y:S02]  /*11600*/  PRMT R56, RZ, 0x7610, R56 ;  /* 0x00007610ff387816 */ /* 0x000fe40000000038 */
[----:B--2---:R-:W-:-:S04]  /*11610*/  @P1 LOP3.LUT R5, R5, R4, RZ, 0x3c, !PT ;  /* 0x0000000405051212 */ /* 0x004fc800078e3cff */
[----:B------:R-:W-:-:S04]  /*11620*/  @P1 LOP3.LUT R4, R5, R4, RZ, 0x3c, !PT ;  /* 0x0000000405041212 */ /* 0x000fc800078e3cff */
[----:B------:R-:W-:-:S05]  /*11630*/  @P1 LOP3.LUT R5, R5, R4, RZ, 0x3c, !PT ;  /* 0x0000000405051212 */ /* 0x000fca00078e3cff */
[----:B------:R1:W2:Y:S04]  /*11640*/  @P1 LDG.E.U16 R56, [R4.64] ;  /* 0x0000000a04381981 */ /* 0x0002a8000c1e1500 */
[----:B-1----:R-:W2:Y:S04]  /*11650*/  LDL R4, [R1+0x7b4] ;  /* 0x0007b40001047983 */ /* 0x002ea80000100800 */
[----:B------:R-:W2:Y:S01]  /*11660*/  LDL R5, [R1+0x7b8] ;  /* 0x0007b80001057983 */ /* 0x000ea20000100800 */
[----:B------:R-:W-:Y:S02]  /*11670*/  ISETP.GT.AND P2, PT, R3, 0x2, PT ;  /* 0x000000020300780c */ /* 0x000fe40003f44270 */
[----:B0-----:R-:W-:-:S11]  /*11680*/  PRMT R6, RZ, 0x7610, R6 ;  /* 0x00007610ff067816 */ /* 0x001fd60000000006 */
[----:B--2---:R-:W-:-:S04]  /*11690*/  @P2 LOP3.LUT R5, R5, R4, RZ, 0x3c, !PT ;  /* 0x0000000405052212 */ /* 0x004fc800078e3cff */
[----:B------:R-:W-:-:S04]  /*116a0*/  @P2 LOP3.LUT R4, R5, R4, RZ, 0x3c, !PT ;  /* 0x0000000405042212 */ /* 0x000fc800078e3cff */
[----:B------:R-:W-:-:S05]  /*116b0*/  @P2 LOP3.LUT R5, R5, R4, RZ, 0x3c, !PT ;  /* 0x0000000405052212 */ /* 0x000fca00078e3cff */
[----:B------:R-:W2:Y:S04]  /*116c0*/  @P2 LDG.E.U16 R6, [R4.64] ;  /* 0x0000000a04062981 */ /* 0x000ea8000c1e1500 */
[----:B------:R-:W-:Y:S04]  /*116d0*/  STL [R1+0x1238], R56 ;  /* 0x0012383801007387 */ /* 0x000fe80000100800 */
[----:B--2---:R0:W-:Y:S04]  /*116e0*/  STL [R1+0x1c], R6 ;  /* 0x00001c0601007387 */ /* 0x0041e80000100800 */
[----:B0-----:R-:W2:Y:S04]  /*116f0*/  LDL.LU R6, [R1+0x126c] ;  /* 0x00126c0001067983 */ /* 0x001ea80000300800 */
[----:B------:R-:W2:Y:S04]  /*11700*/  LDL R4, [R1+0x7ac] ;  /* 0x0007ac0001047983 */ /* 0x000ea80000100800 */
[----:B------:R-:W2:Y:S01]  /*11710*/  LDL R5, [R1+0x7b0] ;  /* 0x0007b00001057983 */ /* 0x000ea20000100800 */
[----:B------:R-:W-:-:S02]  /*11720*/  PRMT R47, RZ, 0x7610, R47 ;  /* 0x00007610ff2f7816 */ /* 0x000fc4000000002f */
[----:B--2---:R-:W-:-:S04]  /*11730*/  @P2 LOP3.LUT R5, R5, R4, RZ, 0x3c, !PT ;  /* 0x0000000405052212 */ /* 0x004fc800078e3cff */
[----:B------:R-:W-:-:S04]  /*11740*/  @P2 LOP3.LUT R4, R5, R4, RZ, 0x3c, !PT ;  /* 0x0000000405042212 */ /* 0x000fc800078e3cff */
[----:B------:R-:W-:-:S05]  /*11750*/  @P2 LOP3.LUT R5, R5, R4, RZ, 0x3c, !PT ;  /* 0x0000000405052212 */ /* 0x000fca00078e3cff */
[----:B------:R-:W2:Y:S01]  /*11760*/  @P2 LDG.E.U16 R47, [R4.64] ;  /* 0x0000000a042f2981 */ /* 0x000ea2000c1e1500 */
[----:B------:R-:W-:-:S03]  /*11770*/  ISETP.GT.AND P0, PT, R3, 0x3, PT ;  /* 0x000000030300780c */ /* 0x000fc60003f04270 */
        /* <DEDUP_REMOVED lines=8> */
[----:B------:R-:W2:Y:S04]  /*11800*/  @P0 LDG.E.U16 R23, [R4.64] ;  /* 0x0000000a04170981 */ /* 0x000ea8000c1e1500 */
        /* <DEDUP_REMOVED lines=18> */
[----:B------:R0:W2:Y:S04]  /*11930*/  @P1 LDG.E.U16 R33, [R4.64] ;  /* 0x0000000a04211981 */ /* 0x0000a8000c1e1500 */
[----:B0-----:R-:W2:Y:S04]  /*11940*/  LDL R4, [R1+0x78c] ;  /* 0x00078c0001047983 */ /* 0x001ea80000100800 */
[----:B------:R-:W2:Y:S01]  /*11950*/  LDL R5, [R1+0x790] ;  /* 0x0007900001057983 */ /* 0x000ea20000100800 */
[----:B------:R-:W-:Y:S02]  /*11960*/  PRMT R32, RZ, 0x7610, R32 ;  /* 0x00007610ff207816 */ /* 0x000fe40000000020 */
[----:B--2---:R-:W-:-:S04]  /*11970*/  @P1 LOP3.LUT R5, R5, R4, RZ, 0x3c, !PT ;  /* 0x0000000405051212 */ /* 0x004fc800078e3cff */
[----:B------:R-:W-:-:S04]  /*11980*/  @P1 LOP3.LUT R4, R5, R4, RZ, 0x3c, !PT ;  /* 0x0000000405041212 */ /* 0x000fc800078e3cff */
[----:B------:R-:W-:-:S05]  /*11990*/  @P1 LOP3.LUT R5, R5, R4, RZ, 0x3c, !PT ;  /* 0x0000000405051212 */ /* 0x000fca00078e3cff */
[----:B------:R0:W2:Y:S04]  /*119a0*/  @P1 LDG.E.U16 R32, [R4.64] ;  /* 0x0000000a04201981 */ /* 0x0000a8000c1e1500 */
[----:B0-----:R-:W2:Y:S04]  /*119b0*/  LDL R4, [R1+0x784] ;  /* 0x0007840001047983 */ /* 0x001ea80000100800 */
[----:B------:R-:W2:Y:S01]  /*119c0*/  LDL R5, [R1+0x788] ;  /* 0x0007880001057983 */ /* 0x000ea20000100800 */
[----:B------:R-:W-:Y:S02]  /*119d0*/  ISETP.GT.AND P2, PT, R3, 0x5, PT ;  /* 0x000000050300780c */ /* 0x000fe40003f44270 */
[----:B------:R-:W-:-:S11]  /*119e0*/  PRMT R54, RZ, 0x7610, R54 ;  /* 0x00007610ff367816 */ /* 0x000fd60000000036 */
[----:B--2---:R-:W-:-:S04]  /*119f0*/  @P2 LOP3.LUT R5, R5, R4, RZ, 0x3c, !PT ;  /* 0x0000000405052212 */ /* 0x004fc800078e3cff */
[----:B------:R-:W-:-:S04]  /*11a00*/  @P2 LOP3.LUT R4, R5, R4, RZ, 0x3c, !PT ;  /* 0x0000000405042212 */ /* 0x000fc800078e3cff */
[----:B------:R-:W-:-:S05]  /*11a10*/  @P2 LOP3.LUT R5, R5, R4, RZ, 0x3c, !PT ;  /* 0x0000000405052212 */ /* 0x000fca00078e3cff */
[----:B------:R0:W2:Y:S04]  /*11a20*/  @P2 LDG.E.U16 R54, [R4.64] ;  /* 0x0000000a04362981 */ /* 0x0000a8000c1e1500 */
[----:B0-----:R-:W3:Y:S04]  /*11a30*/  LDL R4, [R1+0x77c] ;  /* 0x00077c0001047983 */ /* 0x001ee80000100800 */
[----:B------:R-:W3:Y:S01]  /*11a40*/  LDL R5, [R1+0x780] ;  /* 0x0007800001057983 */ /* 0x000ee20000100800 */
[----:B------:R-:W-:-:S03]  /*11a50*/  PRMT R53, RZ, 0x7610, R53 ;  /* 0x00007610ff357816 */ /* 0x000fc60000000035 */
[----:B--2---:R-:W-:Y:S01]  /*11a60*/  STL [R1+0x1234], R54 ;  /* 0x0012343601007387 */ /* 0x004fe20000100800 */
[----:B---3--:R-:W-:-:S04]  /*11a70*/  @P2 LOP3.LUT R5, R5, R4, RZ, 0x3c, !PT ;  /* 0x0000000405052212 */ /* 0x008fc800078e3cff */
[----:B------:R-:W-:-:S04]  /*11a80*/  @P2 LOP3.LUT R4, R5, R4, RZ, 0x3c, !PT ;  /* 0x0000000405042212 */ /* 0x000fc800078e3cff */
[----:B------:R-:W-:-:S05]  /*11a90*/  @P2 LOP3.LUT R5, R5, R4, RZ, 0x3c, !PT ;  /* 0x0000000405052212 */ /* 0x000fca00078e3cff */
[----:B------:R0:W2:Y:S04]  /*11aa0*/  @P2 LDG.E.U16 R53, [R4.64] ;  /* 0x0000000a04352981 */ /* 0x0000a8000c1e1500 */
[----:B0-----:R-:W3:Y:S04]  /*11ab0*/  LDL R4, [R1+0x774] ;  /* 0x0007740001047983 */ /* 0x001ee80000100800 */
[----:B------:R-:W3:Y:S01]  /*11ac0*/  LDL R5, [R1+0x778] ;  /* 0x0007780001057983 */ /* 0x000ee20000100800 */
[----:B------:R-:W-:Y:S02]  /*11ad0*/  ISETP.GT.AND P0, PT, R3, 0x6, PT ;  /* 0x000000060300780c */ /* 0x000fe40003f04270 */
[----:B------:R-:W-:-:S11]  /*11ae0*/  PRMT R37, RZ, 0x7610, R37 ;  /* 0x00007610ff257816 */ /* 0x000fd60000000025 */
[----:B---3--:R-:W-:-:S04]  /*11af0*/  @P0 LOP3.LUT R5, R5, R4, RZ, 0x3c, !PT ;  /* 0x0000000405050212 */ /* 0x008fc800078e3cff */
[----:B------:R-:W-:-:S04]  /*11b00*/  @P0 LOP3.LUT R4, R5, R4, RZ, 0x3c, !PT ;  /* 0x0000000405040212 */ /* 0x000fc800078e3cff */
[----:B------:R-:W-:-:S05]  /*11b10*/  @P0 LOP3.LUT R5, R5, R4, RZ, 0x3c, !PT ;  /* 0x0000000405050212 */ /* 0x000fca00078e3cff */
[----:B------:R-:W3:Y:S04]  /*11b20*/  @P0 LDG.E.U16 R37, [R4.64] ;  /* 0x0000000a04250981 */ /* 0x000ee8000c1e1500 */
[----:B--2---:R-:W-:Y:S04]  /*11b30*/  STL [R1+0x1230], R53 ;  /* 0x0012303501007387 */ /* 0x004fe80000100800 */
[----:B---3--:R0:W-:Y:S04]  /*11b40*/  STL [R1+0x10], R37 ;  /* 0x0000102501007387 */ /* 0x0081e80000100800 */
[----:B0-----:R-:W2:Y:S04]  /*11b50*/  LDL.LU R37, [R1+0x125c] ;  /* 0x00125c0001257983 */ /* 0x001ea80000300800 */
[----:B------:R-:W3:Y:S04]  /*11b60*/  LDL R4, [R1+0x76c] ;  /* 0x00076c0001047983 */ /* 0x000ee80000100800 */
[----:B------:R-:W3:Y:S01]  /*11b70*/  LDL R5, [R1+0x770] ;  /* 0x0007700001057983 */ /* 0x000ee20000100800 */
[----:B------:R-:W-:-:S02]  /*11b80*/  PRMT R40, RZ, 0x7610, R40 ;  /* 0x00007610ff287816 */ /* 0x000fc40000000028 */
[----:B---3--:R-:W-:-:S04]  /*11b90*/  @P0 LOP3.LUT R5, R5, R4, RZ, 0x3c, !PT ;  /* 0x0000000405050212 */ /* 0x008fc800078e3cff */
[----:B------:R-:W-:-:S04]  /*11ba0*/  @P0 LOP3.LUT R4, R5, R4, RZ, 0x3c, !PT ;  /* 0x0000000405040212 */ /* 0x000fc800078e3cff */
[----:B------:R-:W-:-:S05]  /*11bb0*/  @P0 LOP3.LUT R5, R5, R4, RZ, 0x3c, !PT ;  /* 0x0000000405050212 */ /* 0x000fca00078e3cff */
[----:B------:R-:W3:Y:S01]  /*11bc0*/  @P0 LDG.E.U16 R40, [R4.64] ;  /* 0x0000000a04280981 */ /* 0x000ee2000c1e1500 */
[----:B------:R-:W-:-:S03]  /*11bd0*/  ISETP.GT.AND P1, PT, R3, 0x7, PT ;  /* 0x000000070300780c */ /* 0x000fc60003f24270 */
[----:B---3--:R0:W-:Y:S04]  /*11be0*/  STL [R1+0x18], R40 ;  /* 0x0000182801007387 */ /* 0x0081e80000100800 */
[----:B0-----:R-:W3:Y:S04]  /*11bf0*/  LDL.LU R40, [R1+0x1258] ;  /* 0x0012580001287983 */ /* 0x001ee80000300800 */
        /* <DEDUP_REMOVED lines=62> */
[----:B------:R-:W2:Y:S04]  /*11fe0*/  @P1 LDG.E.U16 R44, [R4.64] ;  /* 0x0000000a042c1981 */ /* 0x000ea8000c1e1500 */
[----:B------:R-:W-:Y:S04]  /*11ff0*/  STL [R1+0x1210], R59 ;  /* 0x0012103b01007387 */ /* 0x000fe80000100800 */
[----:B------:R-:W-:Y:S01]  /*12000*/  STL [R1+0x1214], R59 ;  /* 0x0012143b01007387 */ /* 0x000fe20000100800 */
[----:B------:R-:W-:-:S03]  /*12010*/  ISETP.GT.AND P0, PT, R3, 0xb, PT ;  /* 0x0000000b0300780c */ /* 0x000fc60003f04270 */
[----:B--2---:R0:W-:Y:S04]  /*12020*/  STL [R1], R44 ;  /* 0x0000002c01007387 */ /* 0x0041e80000100800 */
        /* <DEDUP_REMOVED lines=63> */
[----:B------:R-:W-:Y:S01]  /*12420*/  @P1 LOP3.LUT R5, R5, R4, RZ, 0x3c, !PT ;  /* 0x0000000405051212 */ /* 0x000fe200078e3cff */
[----:B------:R-:W-:Y:S04]  /*12430*/  STL [R1+0x1208], R58 ;  /* 0x0012083a01007387 */ /* 0x000fe80000100800 */
[----:B------:R0:W2:Y:S04]  /*12440*/  @P1 LDG.E.U16 R57, [R4.64] ;  /* 0x0000000a04391981 */ /* 0x0000a8000c1e1500 */
[----:B0-----:R-:W3:Y:S04]  /*12450*/  LDL R4, [R1+0x6e4] ;  /* 0x0006e40001047983 */ /* 0x001ee80000100800 */
[----:B------:R-:W3:Y:S01]  /*12460*/  LDL R5, [R1+0x6e8] ;  /* 0x0006e80001057983 */ /* 0x000ee20000100800 */
[----:B------:R-:W-:-:S02]  /*12470*/  ISETP.GT.AND P0, PT, R3, 0xf, PT ;  /* 0x0000000f0300780c */ /* 0x000fc40003f04270 */
[----:B------:R-:W-:-:S11]  /*12480*/  PRMT R51, RZ, 0x7610, R51 ;  /* 0x00007610ff337816 */ /* 0x000fd60000000033 */
[----:B---3--:R-:W-:-:S04]  /*12490*/  @P0 LOP3.LUT R5, R5, R4, RZ, 0x3c, !PT ;  /* 0x0000000405050212 */ /* 0x008fc800078e3cff */
[----:B------:R-:W-:-:S04]  /*124a0*/  @P0 LOP3.LUT R4, R5, R4, RZ, 0x3c, !PT ;  /* 0x0000000405040212 */ /* 0x000fc800078e3cff */
[----:B------:R-:W-:-:S05]  /*124b0*/  @P0 LOP3.LUT R5, R5, R4, RZ, 0x3c, !PT ;  /* 0x0000000405050212 */ /* 0x000fca00078e3cff */
[----:B------:R-:W3:Y:S04]  /*124c0*/  @P0 LDG.E.U16 R51, [R4.64] ;  /* 0x0000000a04330981 */ /* 0x000ee8000c1e1500 */
[----:B--2---:R-:W-:Y:S04]  /*124d0*/  STL [R1+0x1200], R57 ;  /* 0x0012003901007387 */ /* 0x004fe80000100800 */
[----:B------:R-:W-:Y:S04]  /*124e0*/  STL [R1+0x120c], R57 ;  /* 0x00120c3901007387 */ /* 0x000fe80000100800 */
[----:B------:R-:W-:Y:S04]  /*124f0*/  STL [R1+0x1218], R57 ;  /* 0x0012183901007387 */ /* 0x000fe80000100800 */
[----:B------:R-:W-:Y:S04]  /*12500*/  STL [R1+0x121c], R57 ;  /* 0x00121c3901007387 */ /* 0x000fe80000100800 */
        /* <DEDUP_REMOVED lines=8> */
[----:B------:R0:W3:Y:S04]  /*12590*/  @P0 LDG.E.U16 R58, [R4.64] ;  /* 0x0000000a043a0981 */ /* 0x0000e8000c1e1500 */
[----:B0-----:R-:W2:Y:S04]  /*125a0*/  LDL R4, [R1+0x6d4] ;  /* 0x0006d40001047983 */ /* 0x001ea80000100800 */
[----:B------:R-:W2:Y:S01]  /*125b0*/  LDL R5, [R1+0x6d8] ;  /* 0x0006d80001057983 */ /* 0x000ea20000100800 */
[----:B------:R-:W-:Y:S02]  /*125c0*/  ISETP.GT.AND P1, PT, R3, 0x10, PT ;  /* 0x000000100300780c */ /* 0x000fe40003f24270 */
[----:B------:R-:W-:Y:S01]  /*125d0*/  PRMT R17, RZ, 0x7610, R17 ;  /* 0x00007610ff117816 */ /* 0x000fe20000000011 */
[----:B---3--:R0:W-:Y:S01]  /*125e0*/  STL [R1+0x3f4], R58 ;  /* 0x0003f43a01007387 */ /* 0x0081e20000100800 */
[----:B------:R-:W-:-:S02]  /*125f0*/  PRMT R16, RZ, 0x7610, R16 ;  /* 0x00007610ff107816 */ /* 0x000fc40000000010 */
[----:B------:R-:W-:Y:S02]  /*12600*/  ISETP.GT.AND P0, PT, R3, 0x11, PT ;  /* 0x000000110300780c */ /* 0x000fe40003f04270 */
[----:B------:R-:W-:Y:S02]  /*12610*/  PRMT R29, RZ, 0x7610, R29 ;  /* 0x00007610ff1d7816 */ /* 0x000fe4000000001d */
[----:B------:R-:W-:Y:S01]  /*12620*/  PRMT R28, RZ, 0x7610, R28 ;  /* 0x00007610ff1c7816 */ /* 0x000fe2000000001c */
[----:B0-----:R-:W3:Y:S02]  /*12630*/  LDL R58, [R1+0x6b8] ;  /* 0x0006b800013a7983 */ /* 0x001ee40000100800 */
[----:B--2---:R-:W-:-:S04]  /*12640*/  @P1 LOP3.LUT R5, R5, R4, RZ, 0x3c, !PT ;  /* 0x0000000405051212 */ /* 0x004fc800078e3cff */
[----:B------:R-:W-:-:S04]  /*12650*/  @P1 LOP3.LUT R4, R5, R4, RZ, 0x3c, !PT ;  /* 0x0000000405041212 */ /* 0x000fc800078e3cff */
[----:B------:R-:W-:-:S05]  /*12660*/  @P1 LOP3.LUT R5, R5, R4, RZ, 0x3c, !PT ;  /* 0x0000000405051212 */ /* 0x000fca00078e3cff */
[----:B------:R0:W2:Y:S04]  /*12670*/  @P1 LDG.E.U16 R17, [R4.64] ;  /* 0x0000000a04111981 */ /* 0x0000a8000c1e1500 */
[----:B0-----:R-:W2:Y:S04]  /*12680*/  LDL R4, [R1+0x6cc] ;  /* 0x0006cc0001047983 */ /* 0x001ea80000100800 */
[----:B------:R-:W2:Y:S02]  /*12690*/  LDL R5, [R1+0x6d0] ;  /* 0x0006d00001057983 */ /* 0x000ea40000100800 */
        /* <DEDUP_REMOVED lines=11> */
[----:B------:R-:W2:Y:S01]  /*12750*/  LDL R5, [R1+0x6c0] ;  /* 0x0006c00001057983 */ /* 0x000ea20000100800 */
[----:B------:R-:W-:Y:S02]  /*12760*/  ISETP.GT.AND P1, PT, R3, 0x12, PT ;  /* 0x000000120300780c */ /* 0x000fe40003f24270 */
[----:B--2---:R-:W-:-:S04]  /*12770*/  @P0 LOP3.LUT R5, R5, R4, RZ, 0x3c, !PT ;  /* 0x0000000405050212 */ /* 0x004fc800078e3cff */
[----:B------:R-:W-:-:S04]  /*12780*/  @P0 LOP3.LUT R4, R5, R4, RZ, 0x3c, !PT ;  /* 0x0000000405040212 */ /* 0x000fc800078e3cff */
[----:B------:R-:W-:-:S05]  /*12790*/  @P0 LOP3.LUT R5, R5, R4, RZ, 0x3c, !PT ;  /* 0x0000000405050212 */ /* 0x000fca00078e3cff */
[----:B------:R0:W2:Y:S04]  /*127a0*/  @P0 LDG.E.U16 R28, [R4.64] ;  /* 0x0000000a041c0981 */ /* 0x0000a8000c1e1500 */
[----:B0-----:R-:W2:Y:S01]  /*127b0*/  LDL R5, [R1+0x6b4] ;  /* 0x0006b40001057983 */ /* 0x001ea20000100800 */
[----:B------:R-:W-:Y:S01]  /*127c0*/  PRMT R48, RZ, 0x7610, R48 ;  /* 0x00007610ff307816 */ /* 0x000fe20000000030 */
[----:B---3--:R-:W-:Y:S01]  /*127d0*/  @P1 IMAD.MOV.U32 R4, RZ, RZ, R58 ;  /* 0x000000ffff041224 */ /* 0x008fe200078e003a */
[----:B------:R-:W-:Y:S01]  /*127e0*/  ISETP.GT.AND P0, PT, R3, 0x14, PT ;  /* 0x000000140300780c */ /* 0x000fe20003f04270 */
[----:B------:R-:W3:Y:S04]  /*127f0*/  LDL R58, [R1+0x618] ;  /* 0x00061800013a7983 */ /* 0x000ee80000100800 */
[----:B--2---:R0:W2:Y:S04]  /*12800*/  @P1 LDG.E.U16 R48, [R4.64] ;  /* 0x0000000a04301981 */ /* 0x0040a8000c1e1500 */
        /* <DEDUP_REMOVED lines=27> */
[----:B------:R-:W-:-:S02]  /*129c0*/  ISETP.GT.AND P0, PT, R3, 0x1c, PT ;  /* 0x0000001c0300780c */ /* 0x000fc40003f04270 */
[----:B--2---:R-:W-:-:S04]  /*129d0*/  @P2 LOP3.LUT R5, R5, R4, RZ, 0x3c, !PT ;  /* 0x0000000405052212 */ /* 0x004fc800078e3cff */
[----:B------:R-:W-:-:S04]  /*129e0*/  @P2 LOP3.LUT R4, R5, R4, RZ, 0x3c, !PT ;  /* 0x0000000405042212 */ /* 0x000fc800078e3cff */
[----:B------:R-:W-:-:S05]  /*129f0*/  @P2 LOP3.LUT R5, R5, R4, RZ, 0x3c, !PT ;  /* 0x0000000405052212 */ /* 0x000fca00078e3cff */
[----:B------:R0:W2:Y:S04]  /*12a00*/  @P2 LDG.E.U16 R10, [R4.64] ;  /* 0x0000000a040a2981 */ /* 0x0000a8000c1e1500 */
[----:B0-----:R-:W2:Y:S01]  /*12a10*/  LDL R5, [R1+0x614] ;  /* 0x0006140001057983 */ /* 0x001ea20000100800 */
[----:B------:R-:W-:Y:S01]  /*12a20*/  PRMT R9, RZ, 0x7610, R9 ;  /* 0x00007610ff097816 */ /* 0x000fe20000000009 */
[----:B------:R-:W-:Y:S01]  /*12a30*/  @P0 IMAD.MOV.U32 R4, RZ, RZ, R58 ;  /* 0x000000ffff040224 */ /* 0x000fe200078e003a */
[----:B------:R-:W-:Y:S01]  /*12a40*/  PRMT R8, RZ, 0x7610, R8 ;  /* 0x00007610ff087816 */ /* 0x000fe20000000008 */
[----:B------:R-:W3:Y:S04]  /*12a50*/  LDL R58, [R1+0x688] ;  /* 0x00068800013a7983 */ /* 0x000ee80000100800 */
[----:B--2---:R0:W2:Y:S04]  /*12a60*/  @P0 LDG.E.U16 R9, [R4.64] ;  /* 0x0000000a04090981 */ /* 0x0040a8000c1e1500 */
        /* <DEDUP_REMOVED lines=20> */
[----:B------:R-:W2:Y:S04]  /*12bb0*/  @P0 LDG.E.U16 R50, [R4.64] ;  /* 0x0000000a04320981 */ /* 0x000ea8000c1e1500 */
[----:B------:R-:W-:Y:S04]  /*12bc0*/  STL [R1+0x1228], R36 ;  /* 0x0012282401007387 */ /* 0x000fe80000100800 */
        /* <DEDUP_REMOVED lines=10> */
[----:B------:R-:W-:Y:S02]  /*12c70*/  ISETP.GT.AND P1, PT, R3, 0x15, PT ;  /* 0x000000150300780c */ /* 0x000fe40003f24270 */
[----:B------:R-:W-:Y:S01]  /*12c80*/  PRMT R19, RZ, 0x7610, R19 ;  /* 0x00007610ff137816 */ /* 0x000fe20000000013 */
[----:B--2---:R-:W-:Y:S04]  /*12c90*/  STL [R1+0x14], R0 ;  /* 0x0000140001007387 */ /* 0x004fe80000100800 */
[----:B------:R-:W2:Y:S06]  /*12ca0*/  LDL R5, [R1+0x684] ;  /* 0x0006840001057983 */ /* 0x000eac0000100800 */
[----:B---3--:R-:W-:Y:S01]  /*12cb0*/  @P1 IMAD.MOV.U32 R4, RZ, RZ, R58 ;  /* 0x000000ffff041224 */ /* 0x008fe200078e003a */
[----:B------:R-:W-:-:S02]  /*12cc0*/  PRMT R18, RZ, 0x7610, R18 ;  /* 0x00007610ff127816 */ /* 0x000fc40000000012 */
[----:B------:R-:W-:Y:S01]  /*12cd0*/  ISETP.GT.AND P0, PT, R3, 0x16, PT ;  /* 0x000000160300780c */ /* 0x000fe20003f04270 */
        /* <DEDUP_REMOVED lines=30> */
[----:B0-----:R-:W4:Y:S01]  /*12ec0*/  LDL R5, [R1+0x65c] ;  /* 0x00065c0001057983 */ /* 0x001f220000100800 */
[----:B------:R-:W-:Y:S01]  /*12ed0*/  PRMT R2, RZ, 0x7610, R2 ;  /* 0x00007610ff027816 */ /* 0x000fe20000000002 */
[----:B---3--:R-:W-:Y:S02]  /*12ee0*/  @P1 IMAD.MOV.U32 R4, RZ, RZ, R58 ;  /* 0x000000ffff041224 */ /* 0x008fe400078e003a */
[----:B--2---:R0:W-:Y:S01]  /*12ef0*/  STL [R1+0x4], R60 ;  /* 0x0000043c01007387 */ /* 0x0041e20000100800 */
[----:B------:R-:W-:Y:S02]  /*12f00*/  ISETP.GT.AND P0, PT, R3, 0x19, PT ;  /* 0x000000190300780c */ /* 0x000fe40003f04270 */
[----:B------:R-:W-:Y:S01]  /*12f10*/  PRMT R15, RZ, 0x7610, R15 ;  /* 0x00007610ff0f7816 */ /* 0x000fe2000000000f */
[----:B------:R-:W2:Y:S04]  /*12f20*/  LDL R58, [R1+0x628] ;  /* 0x00062800013a7983 */ /* 0x000ea80000100800 */
[----:B----4-:R1:W3:Y:S04]  /*12f30*/  @P1 LDG.E.U16 R2, [R4.64] ;  /* 0x0000000a04021981 */ /* 0x0102e8000c1e1500 */
[----:B0-----:R-:W4:Y:S04]  /*12f40*/  LDL R60, [R1+0x638] ;  /* 0x00063800013c7983 */ /* 0x001f280000100800 */
[----:B-1----:R-:W2:Y:S04]  /*12f50*/  LDL R4, [R1+0x644] ;  /* 0x0006440001047983 */ /* 0x002ea80000100800 */
[----:B------:R-:W2:Y:S04]  /*12f60*/  LDL R5, [R1+0x648] ;  /* 0x0006480001057983 */ /* 0x000ea80000100800 */
[----:B---3--:R-:W-:Y:S04]  /*12f70*/  STL [R1+0x11b4], R2 ;  /* 0x0011b40201007387 */ /* 0x008fe80000100800 */
[----:B------:R-:W-:Y:S01]  /*12f80*/  STL [R1+0x11b8], R2 ;  /* 0x0011b80201007387 */ /* 0x000fe20000100800 */
[----:B--2---:R-:W-:-:S04]  /*12f90*/  @P0 LOP3.LUT R5, R5, R4, RZ, 0x3c, !PT ;  /* 0x0000000405050212 */ /* 0x004fc800078e3cff */
[C---:B------:R-:W-:Y:S01]  /*12fa0*/  @P0 LOP3.LUT R4, R5.reuse, R4, RZ, 0x3c, !PT ;  /* 0x0000000405040212 */ /* 0x040fe200078e3cff */
[----:B------:R-:W-:Y:S03]  /*12fb0*/  STL [R1+0x11f4], R2 ;  /* 0x0011f40201007387 */ /* 0x000fe60000100800 */
[----:B------:R-:W-:Y:S01]  /*12fc0*/  @P0 LOP3.LUT R5, R5, R4, RZ, 0x3c, !PT ;  /* 0x0000000405050212 */ /* 0x000fe200078e3cff */
[----:B------:R-:W-:Y:S04]  /*12fd0*/  STL [R1+0x11f8], R2 ;  /* 0x0011f80201007387 */ /* 0x000fe80000100800 */
[----:B------:R-:W-:Y:S04]  /*12fe0*/  STL [R1+0x11fc], R2 ;  /* 0x0011fc0201007387 */ /* 0x000fe80000100800 */
[----:B------:R0:W2:Y:S04]  /*12ff0*/  @P0 LDG.E.U16 R15, [R4.64] ;  /* 0x0000000a040f0981 */ /* 0x0000a8000c1e1500 */
[----:B0-----:R-:W3:Y:S04]  /*13000*/  LDL R4, [R1+0x63c] ;  /* 0x00063c0001047983 */ /* 0x001ee80000100800 */
[----:B------:R-:W3:Y:S01]  /*13010*/  LDL R5, [R1+0x640] ;  /* 0x0006400001057983 */ /* 0x000ee20000100800 */
[----:B------:R-:W-:-:S02]  /*13020*/  PRMT R14, RZ, 0x7610, R14 ;  /* 0x00007610ff0e7816 */ /* 0x000fc4000000000e */
[----:B------:R-:W-:Y:S02]  /*13030*/  ISETP.GT.AND P1, PT, R3, 0x1a, PT ;  /* 0x0000001a0300780c */ /* 0x000fe40003f24270 */
[----:B---3--:R-:W-:-:S04]  /*13040*/  @P0 LOP3.LUT R5, R5, R4, RZ, 0x3c, !PT ;  /* 0x0000000405050212 */ /* 0x008fc800078e3cff */
[----:B------:R-:W-:-:S04]  /*13050*/  @P0 LOP3.LUT R4, R5, R4, RZ, 0x3c, !PT ;  /* 0x0000000405040212 */ /* 0x000fc800078e3cff */
[----:B------:R-:W-:-:S05]  /*13060*/  @P0 LOP3.LUT R5, R5, R4, RZ, 0x3c, !PT ;  /* 0x0000000405050212 */ /* 0x000fca00078e3cff */
[----:B------:R0:W3:Y:S04]  /*13070*/  @P0 LDG.E.U16 R14, [R4.64] ;  /* 0x0000000a040e0981 */ /* 0x0000e8000c1e1500 */
[----:B0-----:R-:W2:Y:S01]  /*13080*/  LDL R5, [R1+0x634] ;  /* 0x0006340001057983 */ /* 0x001ea20000100800 */
[----:B------:R-:W-:Y:S01]  /*13090*/  PRMT R27, RZ, 0x7610, R27 ;  /* 0x00007610ff1b7816 */ /* 0x000fe2000000001b */
[----:B----4-:R-:W-:Y:S01]  /*130a0*/  @P1 IMAD.MOV.U32 R4, RZ, RZ, R60 ;  /* 0x000000ffff041224 */ /* 0x010fe200078e003c */
[----:B------:R-:W-:Y:S01]  /*130b0*/  PRMT R26, RZ, 0x7610, R26 ;  /* 0x00007610ff1a7816 */ /* 0x000fe2000000001a */
[----:B------:R-:W4:Y:S04]  /*130c0*/  LDL R60, [R1+0x600] ;  /* 0x00060000013c7983 */ /* 0x000f280000100800 */
[----:B--2---:R0:W2:Y:S04]  /*130d0*/  @P1 LDG.E.U16 R27, [R4.64] ;  /* 0x0000000a041b1981 */ /* 0x0040a8000c1e1500 */
[----:B0-----:R-:W2:Y:S04]  /*130e0*/  LDL R4, [R1+0x62c] ;  /* 0x00062c0001047983 */ /* 0x001ea80000100800 */
[----:B------:R-:W2:Y:S01]  /*130f0*/  LDL R5, [R1+0x630] ;  /* 0x0006300001057983 */ /* 0x000ea20000100800 */
        /* <DEDUP_REMOVED lines=20> */
[----:B0-----:R-:W3:Y:S01]  /*13240*/  LDL R5, [R1+0x5fc] ;  /* 0x0005fc0001057983 */ /* 0x001ee20000100800 */
[----:B------:R-:W-:Y:S01]  /*13250*/  PRMT R6, RZ, 0x7610, R6 ;  /* 0x00007610ff067816 */ /* 0x000fe20000000006 */
[----:B----4-:R-:W-:Y:S01]  /*13260*/  @P1 IMAD.MOV.U32 R4, RZ, RZ, R60 ;  /* 0x000000ffff041224 */ /* 0x010fe200078e003c */
[----:B------:R-:W-:Y:S01]  /*13270*/  PRMT R47, RZ, 0x7610, R47 ;  /* 0x00007610ff2f7816 */ /* 0x000fe2000000002f */
[----:B------:R-:W4:Y:S04]  /*13280*/  LDL R60, [R1+0x5e8] ;  /* 0x0005e800013c7983 */ /* 0x000f280000100800 */
[----:B---3--:R0:W3:Y:S04]  /*13290*/  @P1 LDG.E.U16 R6, [R4.64] ;  /* 0x0000000a04061981 */ /* 0x0080e8000c1e1500 */
[----:B0-----:R-:W2:Y:S04]  /*132a0*/  LDL R4, [R1+0x61c] ;  /* 0x00061c0001047983 */ /* 0x001ea80000100800 */
[----:B------:R-:W2:Y:S01]  /*132b0*/  LDL R5, [R1+0x620] ;  /* 0x0006200001057983 */ /* 0x000ea20000100800 */
[----:B------:R-:W-:-:S02]  /*132c0*/  ISETP.GT.AND P1, PT, R3, 0x1e, PT ;  /* 0x0000001e0300780c */ /* 0x000fc40003f24270 */
[----:B--2---:R-:W-:-:S04]  /*132d0*/  @P0 LOP3.LUT R5, R5, R4, RZ, 0x3c, !PT ;  /* 0x0000000405050212 */ /* 0x004fc800078e3cff */
[----:B------:R-:W-:-:S04]  /*132e0*/  @P0 LOP3.LUT R4, R5, R4, RZ, 0x3c, !PT ;  /* 0x0000000405040212 */ /* 0x000fc800078e3cff */
[----:B------:R-:W-:-:S05]  /*132f0*/  @P0 LOP3.LUT R5, R5, R4, RZ, 0x3c, !PT ;  /* 0x0000000405050212 */ /* 0x000fca00078e3cff */
[----:B------:R0:W2:Y:S04]  /*13300*/  @P0 LDG.E.U16 R47, [R4.64] ;  /* 0x0000000a042f0981 */ /* 0x0000a8000c1e1500 */
[----:B0-----:R-:W3:Y:S01]  /*13310*/  LDL R5, [R1+0x5f4] ;  /* 0x0005f40001057983 */ /* 0x001ee20000100800 */
[----:B------:R-:W-:Y:S01]  /*13320*/  PRMT R23, RZ, 0x7610, R23 ;  /* 0x00007610ff177816 */ /* 0x000fe20000000017 */
[----:B------:R-:W-:Y:S02]  /*13330*/  @P1 IMAD.MOV.U32 R4, RZ, RZ, R58 ;  /* 0x000000ffff041224 */ /* 0x000fe400078e003a */
[----:B--2---:R-:W-:Y:S04]  /*13340*/  STL [R1+0x11c4], R47 ;  /* 0x0011c42f01007387 */ /* 0x004fe80000100800 */
[----:B------:R-:W-:Y:S01]  /*13350*/  STL [R1+0x11c8], R47 ;  /* 0x0011c82f01007387 */ /* 0x000fe20000100800 */
[----:B------:R-:W-:-:S02]  /*13360*/  PRMT R22, RZ, 0x7610, R22 ;  /* 0x00007610ff167816 */ /* 0x000fc40000000016 */
[----:B------:R-:W-:Y:S01]  /*13370*/  ISETP.GT.AND P0, PT, R3, 0x1f, PT ;  /* 0x0000001f0300780c */ /* 0x000fe20003f04270 */
[----:B------:R-:W2:Y:S04]  /*13380*/  LDL R58, [R1+0x50c] ;  /* 0x00050c00013a7983 */ /* 0x000ea80000100800 */
[----:B---3--:R0:W3:Y:S04]  /*13390*/  @P1 LDG.E.U16 R23, [R4.64] ;  /* 0x0000000a04171981 */ /* 0x0080e8000c1e1500 */
[----:B0-----:R-:W2:Y:S04]  /*133a0*/  LDL R4, [R1+0x5ec] ;  /* 0x0005ec0001047983 */ /* 0x001ea80000100800 */
[----:B------:R-:W2:Y:S02]  /*133b0*/  LDL R5, [R1+0x5f0] ;  /* 0x0005f00001057983 */ /* 0x000ea40000100800 */
[----:B--2---:R-:W-:-:S04]  /*133c0*/  @P1 LOP3.LUT R5, R5, R4, RZ, 0x3c, !PT ;  /* 0x0000000405051212 */ /* 0x004fc800078e3cff */
[----:B------:R-:W-:-:S04]  /*133d0*/  @P1 LOP3.LUT R4, R5, R4, RZ, 0x3c, !PT ;  /* 0x0000000405041212 */ /* 0x000fc800078e3cff */
[----:B------:R-:W-:-:S05]  /*133e0*/  @P1 LOP3.LUT R5, R5, R4, RZ, 0x3c, !PT ;  /* 0x0000000405051212 */ /* 0x000fca00078e3cff */
[----:B------:R0:W2:Y:S04]  /*133f0*/  @P1 LDG.E.U16 R22, [R4.64] ;  /* 0x0000000a04161981 */ /* 0x0000a8000c1e1500 */
[----:B0-----:R-:W0:Y:S02]  /*13400*/  S2R R5, SR_TID.X ;  /* 0x0000000000057919 */ /* 0x001e240000002100 */
[----:B0-----:R-:W-:Y:S02]  /*13410*/  LOP3.LUT R4, R5, 0x1f, RZ, 0xc0, !PT ;  /* 0x0000001f05047812 */ /* 0x001fe400078ec0ff */
[----:B------:R-:W2:Y:S01]  /*13420*/  LDL R5, [R1+0x5e4] ;  /* 0x0005e40001057983 */ /* 0x000ea20000100800 */
[----:B------:R-:W-:Y:S02]  /*13430*/  PRMT R37, RZ, 0x7610, R37 ;  /* 0x00007610ff257816 */ /* 0x000fe40000000025 */
[----:B------:R-:W-:Y:S01]  /*13440*/  ISETP.GE.AND P1, PT, R4, R3, PT ;  /* 0x000000030400720c */ /* 0x000fe20003f26270 */
[----:B----4-:R-:W-:Y:S01]  /*13450*/  @P0 IMAD.MOV.U32 R4, RZ, RZ, R60 ;  /* 0x000000ffff040224 */ /* 0x010fe200078e003c */
[----:B------:R-:W-:Y:S01]  /*13460*/  PRMT R40, RZ, 0x7610, R40 ;  /* 0x00007610ff287816 */ /* 0x000fe20000000028 */
[----:B------:R-:W4:Y:S04]  /*13470*/  LDL R60, [R1+0xaf4] ;  /* 0x000af400013c7983 */ /* 0x000f280000100800 */
[----:B--2---:R0:W2:Y:S04]  /*13480*/  @P0 LDG.E.U16 R37, [R4.64] ;  /* 0x0000000a04250981 */ /* 0x0040a8000c1e1500 */
[----:B0-----:R-:W3:Y:S04]  /*13490*/  LDL R4, [R1+0x5dc] ;  /* 0x0005dc0001047983 */ /* 0x001ee80000100800 */
[----:B------:R-:W3:Y:S04]  /*134a0*/  LDL R5, [R1+0x5e0] ;  /* 0x0005e00001057983 */ /* 0x000ee80000100800 */
        /* <DEDUP_REMOVED lines=8> */
[----:B------:R-:W-:-:S02]  /*13530*/  @!P1 IMAD.MOV.U32 R4, RZ, RZ, R58 ;  /* 0x000000ffff049224 */ /* 0x000fc400078e003a */
[----:B------:R-:W-:Y:S06]  /*13540*/  BAR.SYNC.DEFER_BLOCKING 0x0 ;  /* 0x0000000000007b1d */ /* 0x000fec0000010000 */
[----:B--2---:R-:W-:Y:S04]  /*13550*/  STL [R1+0x11d4], R40 ;  /* 0x0011d42801007387 */ /* 0x004fe80000100800 */
[----:B------:R-:W-:Y:S01]  /*13560*/  STL [R1+0x11d8], R40 ;  /* 0x0011d82801007387 */ /* 0x000fe20000100800 */
[----:B------:R-:W-:-:S03]  /*13570*/  PRMT R3, RZ, 0x7610, R3 ;  /* 0x00007610ff037816 */ /* 0x000fc60000000003 */
[----:B------:R-:W2:Y:S04]  /*13580*/  LDL R58, [R1+0xacc] ;  /* 0x000acc00013a7983 */ /* 0x000ea80000100800 */
[----:B---3--:R0:W3:Y:S04]  /*13590*/  @!P1 LDG.E.U16 R61, [R4.64] ;  /* 0x0000000a043d9981 */ /* 0x0080e8000c1e1500 */
[----:B0-----:R-:W2:Y:S01]  /*135a0*/  LDL R5, [R1+0x7dc] ;  /* 0x0007dc0001057983 */ /* 0x001ea20000100800 */
[----:B----4-:R-:W-:-:S03]  /*135b0*/  @!P1 IMAD.MOV.U32 R4, RZ, RZ, R60 ;  /* 0x000000ffff049224 */ /* 0x010fc600078e003c */
[----:B---3--:R-:W-:Y:S04]  /*135c0*/  STL [R1+0x1164], R61 ;  /* 0x0011643d01007387 */ /* 0x008fe80000100800 */
[----:B------:R-:W-:Y:S04]  /*135d0*/  STL [R1+0x11dc], R61 ;  /* 0x0011dc3d01007387 */ /* 0x000fe80000100800 */
[----:B------:R-:W-:Y:S04]  /*135e0*/  STL [R1+0x11e0], R61 ;  /* 0x0011e03d01007387 */ /* 0x000fe80000100800 */
[----:B--2---:R0:W2:Y:S01]  /*135f0*/  @!P1 LDG.E.U16 R3, [R4.64] ;  /* 0x0000000a04039981 */ /* 0x0040a2000c1e1500 */
[----:B------:R-:W-:-:S03]  /*13600*/  PRMT R39, RZ, 0x7610, R39 ;  /* 0x00007610ff277816 */ /* 0x000fc60000000027 */
[----:B------:R-:W3:Y:S04]  /*13610*/  LDL R60, [R1+0xa94] ;  /* 0x000a9400013c7983 */ /* 0x000ee80000100800 */
[----:B0-----:R-:W4:Y:S04]  /*13620*/  LDL R4, [R1+0x5d8] ;  /* 0x0005d80001047983 */ /* 0x001f280000100800 */
[----:B------:R-:W4:Y:S04]  /*13630*/  LDL R5, [R1+0x7d8] ;  /* 0x0007d80001057983 */ /* 0x000f280000100800 */
[----:B--2---:R-:W-:Y:S01]  /*13640*/  STL [R1+0x11e4], R3 ;  /* 0x0011e40301007387 */ /* 0x004fe20000100800 */
[----:B----4-:R-:W-:-:S04]  /*13650*/  @!P1 LOP3.LUT R5, R5, R4, RZ, 0x3c, !PT ;  /* 0x0000000405059212 */ /* 0x010fc800078e3cff */
[----:B------:R-:W-:-:S04]  /*13660*/  @!P1 LOP3.LUT R4, R5, R4, RZ, 0x3c, !PT ;  /* 0x0000000405049212 */ /* 0x000fc800078e3cff */
[----:B------:R-:W-:Y:S01]  /*13670*/  @!P1 LOP3.LUT R5, R5, R4, RZ, 0x3c, !PT ;  /* 0x0000000405059212 */ /* 0x000fe200078e3cff */
[----:B------:R-:W-:Y:S04]  /*13680*/  STL [R1+0x11e8], R3 ;  /* 0x0011e80301007387 */ /* 0x000fe80000100800 */
[----:B------:R0:W2:Y:S04]  /*13690*/  @!P1 LDG.E.U16 R39, [R4.64] ;  /* 0x0000000a04279981 */ /* 0x0000a8000c1e1500 */
[----:B0-----:R-:W4:Y:S04]  /*136a0*/  LDL R4, [R1+0xad0] ;  /* 0x000ad00001047983 */ /* 0x001f280000100800 */
[----:B------:R-:W4:Y:S01]  /*136b0*/  LDL R5, [R1+0xad4] ;  /* 0x000ad40001057983 */ /* 0x000f220000100800 */
[----:B------:R-:W-:-:S03]  /*136c0*/  PRMT R42, RZ, 0x7610, R42 ;  /* 0x00007610ff2a7816 */ /* 0x000fc6000000002a */
[----:B--2---:R-:W-:Y:S01]  /*136d0*/  STL [R1+0x11ec], R39 ;  /* 0x0011ec2701007387 */ /* 0x004fe20000100800 */
[----:B----4-:R-:W-:-:S04]  /*136e0*/  @!P1 LOP3.LUT R5, R5, R4, RZ, 0x3c, !PT ;  /* 0x0000000405059212 */ /* 0x010fc800078e3cff */
[----:B------:R-:W-:-:S04]  /*136f0*/  @!P1 LOP3.LUT R4, R5, R4, RZ, 0x3c, !PT ;  /* 0x0000000405049212 */ /* 0x000fc800078e3cff */
[----:B------:R-:W-:Y:S01]  /*13700*/  @!P1 LOP3.LUT R5, R5, R4, RZ, 0x3c, !PT ;  /* 0x0000000405059212 */ /* 0x000fe200078e3cff */
[----:B------:R-:W-:Y:S04]  /*13710*/  STL [R1+0x11f0], R39 ;  /* 0x0011f02701007387 */ /* 0x000fe80000100800 */
[----:B------:R0:W2:Y:S04]  /*13720*/  @!P1 LDG.E.U16 R42, [R4.64] ;  /* 0x0000000a042a9981 */ /* 0x0000a8000c1e1500 */
[----:B0-----:R-:W4:Y:S01]  /*13730*/  LDL R5, [R1+0xac8] ;  /* 0x000ac80001057983 */ /* 0x001f220000100800 */
[----:B------:R-:W-:Y:S01]  /*13740*/  PRMT R44, RZ, 0x7610, R44 ;  /* 0x00007610ff2c7816 */ /* 0x000fe2000000002c */
[----:B------:R-:W-:Y:S01]  /*13750*/  @!P1 IMAD.MOV.U32 R4, RZ, RZ, R58 ;  /* 0x000000ffff049224 */ /* 0x000fe200078e003a */
[----:B------:R-:W-:Y:S01]  /*13760*/  PRMT R46, RZ, 0x7610, R46 ;  /* 0x00007610ff2e7816 */ /* 0x000fe2000000002e */
[----:B------:R-:W2:Y:S04]  /*13770*/  LDL R58, [R1+0xa14] ;  /* 0x000a1400013a7983 */ /* 0x000ea80000100800 */
[----:B----4-:R0:W4:Y:S04]  /*13780*/  @!P1 LDG.E.U16 R44, [R4.64] ;  /* 0x0000000a042c9981 */ /* 0x010128000c1e1500 */
[----:B0-----:R-:W2:Y:S01]  /*13790*/  LDL R5, [R1+0xa90] ;  /* 0x000a900001057983 */ /* 0x001ea20000100800 */
[----:B---3--:R-:W-:Y:S01]  /*137a0*/  @!P1 IMAD.MOV.U32 R4, RZ, RZ, R60 ;  /* 0x000000ffff049224 */ /* 0x008fe200078e003c */
[----:B------:R-:W-:-:S02]  /*137b0*/  PRMT R49, RZ, 0x7610, R49 ;  /* 0x00007610ff317816 */ /* 0x000fc40000000031 */
[----:B------:R-:W-:Y:S02]  /*137c0*/  PRMT R51, RZ, 0x7610, R51 ;  /* 0x00007610ff337816 */ /* 0x000fe40000000033 */
[----:B------:R-:W-:Y:S01]  /*137d0*/  PRMT R50, RZ, 0x7610, R50 ;  /* 0x00007610ff327816 */ /* 0x000fe20000000032 */
[----:B------:R-:W0:Y:S04]  /*137e0*/  S2R R0, SR_TID.X ;  /* 0x0000000000007919 */ /* 0x000e280000002100 */
[----:B------:R-:W3:Y:S04]  /*137f0*/  LDL R60, [R1+0xa0c] ;  /* 0x000a0c00013c7983 */ /* 0x000ee80000100800 */
[----:B--2---:R1:W2:Y:S04]  /*13800*/  @!P1 LDG.E.U16 R46, [R4.64] ;  /* 0x0000000a042e9981 */ /* 0x0042a8000c1e1500 */
[----:B-1----:R-:W2:Y:S04]  /*13810*/  LDL R4, [R1+0xa88] ;  /* 0x000a880001047983 */ /* 0x002ea80000100800 */
[----:B------:R-:W2:Y:S02]  /*13820*/  LDL R5, [R1+0xa8c] ;  /* 0x000a8c0001057983 */ /* 0x000ea40000100800 */
[----:B--2---:R-:W-:-:S04]  /*13830*/  @!P1 LOP3.LUT R5, R5, R4, RZ, 0x3c, !PT ;  /* 0x0000000405059212 */ /* 0x004fc800078e3cff */
[----:B------:R-:W-:-:S04]  /*13840*/  @!P1 LOP3.LUT R4, R5, R4, RZ, 0x3c, !PT ;  /* 0x0000000405049212 */ /* 0x000fc800078e3cff */
[----:B------:R-:W-:-:S05]  /*13850*/  @!P1 LOP3.LUT R5, R5, R4, RZ, 0x3c, !PT ;  /* 0x0000000405059212 */ /* 0x000fca00078e3cff */
[----:B------:R1:W2:Y:S04]  /*13860*/  @!P1 LDG.E.U16 R49, [R4.64] ;  /* 0x0000000a04319981 */ /* 0x0002a8000c1e1500 */
[----:B-1----:R-:W2:Y:S04]  /*13870*/  LDL R4, [R1+0xa50] ;  /* 0x000a500001047983 */ /* 0x002ea80000100800 */
[----:B------:R-:W2:Y:S02]  /*13880*/  LDL R5, [R1+0xa54] ;  /* 0x000a540001057983 */ /* 0x000ea40000100800 */
[----:B--2---:R-:W-:-:S04]  /*13890*/  @!P1 LOP3.LUT R5, R5, R4, RZ, 0x3c, !PT ;  /* 0x0000000405059212 */ /* 0x004fc800078e3cff */
[----:B------:R-:W-:-:S04]  /*138a0*/  @!P1 LOP3.LUT R4, R5, R4, RZ, 0x3c, !PT ;  /* 0x0000000405049212 */ /* 0x000fc800078e3cff */
[----:B------:R-:W-:-:S05]  /*138b0*/  @!P1 LOP3.LUT R5, R5, R4, RZ, 0x3c, !PT ;  /* 0x0000000405059212 */ /* 0x000fca00078e3cff */
[----:B------:R1:W2:Y:S04]  /*138c0*/  @!P1 LDG.E.U16 R51, [R4.64] ;  /* 0x0000000a04339981 */ /* 0x0002a8000c1e1500 */
[----:B-1----:R-:W2:Y:S04]  /*138d0*/  LDL R4, [R1+0xa48] ;  /* 0x000a480001047983 */ /* 0x002ea80000100800 */
[----:B------:R-:W2:Y:S01]  /*138e0*/  LDL R5, [R1+0xa4c] ;  /* 0x000a4c0001057983 */ /* 0x000ea20000100800 */
[----:B0-----:R-:W-:Y:S02]  /*138f0*/  LOP3.LUT R0, R0, 0x1f, RZ, 0xc0, !PT ;  /* 0x0000001f00007812 */ /* 0x001fe400078ec0ff */
[----:B--2---:R-:W-:-:S04]  /*13900*/  @!P1 LOP3.LUT R5, R5, R4, RZ, 0x3c, !PT ;  /* 0x0000000405059212 */ /* 0x004fc800078e3cff */
[----:B------:R-:W-:-:S04]  /*13910*/  @!P1 LOP3.LUT R4, R5, R4, RZ, 0x3c, !PT ;  /* 0x0000000405049212 */ /* 0x000fc800078e3cff */
[----:B------:R-:W-:-:S05]  /*13920*/  @!P1 LOP3.LUT R5, R5, R4, RZ, 0x3c, !PT ;  /* 0x0000000405059212 */ /* 0x000fca00078e3cff */
[----:B------:R0:W2:Y:S04]  /*13930*/  @!P1 LDG.E.U16 R50, [R4.64] ;  /* 0x0000000a04329981 */ /* 0x0000a8000c1e1500 */
[----:B0-----:R-:W2:Y:S01]  /*13940*/  LDL R5, [R1+0xa10] ;  /* 0x000a100001057983 */ /* 0x001ea20000100800 */
[----:B------:R-:W-:Y:S02]  /*13950*/  IMAD.SHL.U32 R0, R0, 0x2, RZ ;  /* 0x0000000200007824 */ /* 0x000fe400078e00ff */
[----:B------:R-:W-:Y:S02]  /*13960*/  @!P1 IMAD.MOV.U32 R4, RZ, RZ, R58 ;  /* 0x000000ffff049224 */ /* 0x000fe400078e003a */
[----:B------:R-:W3:Y:S04]  /*13970*/  LDL R58, [R1+0x994] ;  /* 0x00099400013a7983 */ /* 0x000ee80000100800 */
[----:B------:R0:W-:Y:S02]  /*13980*/  STS.U16 [R0+0x2000], R38 ;  /* 0x0020002600007388 */ /* 0x0001e40000000400 */
[----:B0-----:R-:W-:-:S06]  /*13990*/  PRMT R38, RZ, 0x7610, R38 ;  /* 0x00007610ff267816 */ /* 0x001fcc0000000026 */
[----:B--2---:R0:W2:Y:S04]  /*139a0*/  @!P1 LDG.E.U16 R38, [R4.64] ;  /* 0x0000000a04269981 */ /* 0x0040a8000c1e1500 */
[----:B0-----:R-:W2:Y:S01]  /*139b0*/  LDL R5, [R1+0xa08] ;  /* 0x000a080001057983 */ /* 0x001ea20000100800 */
[----:B---3--:R-:W-:-:S03]  /*139c0*/  @!P1 IMAD.MOV.U32 R4, RZ, RZ, R60 ;  /* 0x000000ffff049224 */ /* 0x008fc600078e003c */
[----:B------:R0:W-:Y:S04]  /*139d0*/  STS.U16 [R0+0x2240], R33 ;  /* 0x0022402100007388 */ /* 0x0001e80000000400 */
[----:B------:R1:W-:Y:S04]  /*139e0*/  STS.U16 [R0+0x2200], R32 ;  /* 0x0022002000007388 */ /* 0x0003e80000000400 */
[----:B------:R3:W-:Y:S01]  /*139f0*/  STS.U16 [R0+0x2400], R25 ;  /* 0x0024001900007388 */ /* 0x0007e20000000400 */
[----:B0-----:R-:W-:-:S03]  /*13a00*/  PRMT R33, RZ, 0x7610, R33 ;  /* 0x00007610ff217816 */ /* 0x001fc60000000021 */
[----:B------:R0:W-:Y:S04]  /*13a10*/  STS.U16 [R0+0x2440], R24 ;  /* 0x0024401800007388 */ /* 0x0001e80000000400 */
[----:B------:R-:W3:Y:S04]  /*13a20*/  LDL R60, [R1+0x98c] ;  /* 0x00098c00013c7983 */ /* 0x000ee80000100800 */
[----:B--2---:R2:W3:Y:S04]  /*13a30*/  @!P1 LDG.E.U16 R33, [R4.64] ;  /* 0x0000000a04219981 */ /* 0x0044e8000c1e1500 */
[----:B--2---:R-:W2:Y:S04]  /*13a40*/  LDL R4, [R1+0x9d0] ;  /* 0x0009d00001047983 */ /* 0x004ea80000100800 */
[----:B------:R-:W2:Y:S01]  /*13a50*/  LDL R5, [R1+0x9d4] ;  /* 0x0009d40001057983 */ /* 0x000ea20000100800 */
[----:B-1----:R-:W-:-:S02]  /*13a60*/  PRMT R32, RZ, 0x7610, R32 ;  /* 0x00007610ff207816 */ /* 0x002fc40000000020 */
[----:B--2---:R-:W-:-:S04]  /*13a70*/  @!P1 LOP3.LUT R5, R5, R4, RZ, 0x3c, !PT ;  /* 0x0000000405059212 */ /* 0x004fc800078e3cff */
[----:B------:R-:W-:-:S04]  /*13a80*/  @!P1 LOP3.LUT R4, R5, R4, RZ, 0x3c, !PT ;  /* 0x0000000405049212 */ /* 0x000fc800078e3cff */
[----:B------:R-:W-:-:S05]  /*13a90*/  @!P1 LOP3.LUT R5, R5, R4, RZ, 0x3c, !PT ;  /* 0x0000000405059212 */ /* 0x000fca00078e3cff */
[----:B------:R1:W2:Y:S04]  /*13aa0*/  @!P1 LDG.E.U16 R32, [R4.64] ;  /* 0x0000000a04209981 */ /* 0x0002a8000c1e1500 */
[----:B-1----:R-:W2:Y:S04]  /*13ab0*/  LDL R4, [R1+0x9c8] ;  /* 0x0009c80001047983 */ /* 0x002ea80000100800 */
[----:B------:R-:W2:Y:S01]  /*13ac0*/  LDL R5, [R1+0x9cc] ;  /* 0x0009cc0001057983 */ /* 0x000ea20000100800 */
[----:B---3--:R-:W-:Y:S02]  /*13ad0*/  PRMT R25, RZ, 0x7610, R25 ;  /* 0x00007610ff197816 */ /* 0x008fe40000000019 */
[----:B--2---:R-:W-:-:S04]  /*13ae0*/  @!P1 LOP3.LUT R5, R5, R4, RZ, 0x3c, !PT ;  /* 0x0000000405059212 */ /* 0x004fc800078e3cff */
[----:B------:R-:W-:-:S04]  /*13af0*/  @!P1 LOP3.LUT R4, R5, R4, RZ, 0x3c, !PT ;  /* 0x0000000405049212 */ /* 0x000fc800078e3cff */
[----:B------:R-:W-:-:S05]  /*13b00*/  @!P1 LOP3.LUT R5, R5, R4, RZ, 0x3c, !PT ;  /* 0x0000000405059212 */ /* 0x000fca00078e3cff */
[----:B------:R1:W2:Y:S04]  /*13b10*/  @!P1 LDG.E.U16 R25, [R4.64] ;  /* 0x0000000a04199981 */ /* 0x0002a8000c1e1500 */
[----:B-1----:R-:W3:Y:S01]  /*13b20*/  LDL R5, [R1+0x990] ;  /* 0x0009900001057983 */ /* 0x002ee20000100800 */
[----:B0-----:R-:W-:Y:S01]  /*13b30*/  PRMT R24, RZ, 0x7610, R24 ;  /* 0x00007610ff187816 */ /* 0x001fe20000000018 */
[----:B------:R-:W-:Y:S02]  /*13b40*/  @!P1 IMAD.MOV.U32 R4, RZ, RZ, R58 ;  /* 0x000000ffff049224 */ /* 0x000fe400078e003a */
[----:B------:R0:W-:Y:S04]  /*13b50*/  STS.U16 [R0+0x2640], R21 ;  /* 0x0026401500007388 */ /* 0x0001e80000000400 */
[----:B------:R1:W-:Y:S04]  /*13b60*/  STS.U16 [R0+0x2600], R20 ;  /* 0x0026001400007388 */ /* 0x0003e80000000400 */
[----:B------:R0:W-:Y:S04]  /*13b70*/  STS.U16 [R0+0x2800], R17 ;  /* 0x0028001100007388 */ /* 0x0001e80000000400 */
[----:B------:R-:W2:Y:S04]  /*13b80*/  LDL R58, [R1+0x914] ;  /* 0x00091400013a7983 */ /* 0x000ea80000100800 */
[----:B---3--:R3:W2:Y:S04]  /*13b90*/  @!P1 LDG.E.U16 R24, [R4.64] ;  /* 0x0000000a04189981 */ /* 0x0086a8000c1e1500 */
[----:B---3--:R-:W3:Y:S01]  /*13ba0*/  LDL R5, [R1+0x988] ;  /* 0x0009880001057983 */ /* 0x008ee20000100800 */
[----:B0-----:R-:W-:Y:S01]  /*13bb0*/  PRMT R21, RZ, 0x7610, R21 ;  /* 0x00007610ff157816 */ /* 0x001fe20000000015 */
[----:B------:R-:W-:Y:S01]  /*13bc0*/  @!P1 IMAD.MOV.U32 R4, RZ, RZ, R60 ;  /* 0x000000ffff049224 */ /* 0x000fe200078e003c */
[----:B-1----:R-:W-:Y:S01]  /*13bd0*/  PRMT R20, RZ, 0x7610, R20 ;  /* 0x00007610ff147816 */ /* 0x002fe20000000014 */
[----:B------:R0:W-:Y:S01]  /*13be0*/  STS.U16 [R0+0x2840], R16 ;  /* 0x0028401000007388 */ /* 0x0001e20000000400 */
[----:B------:R-:W-:-:S03]  /*13bf0*/  PRMT R17, RZ, 0x7610, R17 ;  /* 0x00007610ff117816 */ /* 0x000fc60000000011 */
[----:B------:R-:W2:Y:S04]  /*13c00*/  LDL R60, [R1+0x90c] ;  /* 0x00090c00013c7983 */ /* 0x000ea80000100800 */
[----:B---3--:R1:W3:Y:S04]  /*13c10*/  @!P1 LDG.E.U16 R21, [R4.64] ;  /* 0x0000000a04159981 */ /* 0x0082e8000c1e1500 */
        /* <DEDUP_REMOVED lines=12> */
[----:B-1----:R-:W2:Y:S01]  /*13ce0*/  LDL R5, [R1+0x910] ;  /* 0x0009100001057983 */ /* 0x002ea20000100800 */
[----:B0-----:R-:W-:Y:S01]  /*13cf0*/  PRMT R16, RZ, 0x7610, R16 ;  /* 0x00007610ff107816 */ /* 0x001fe20000000010 */
[----:B------:R-:W-:Y:S02]  /*13d00*/  @!P1 IMAD.MOV.U32 R4, RZ, RZ, R58 ;  /* 0x000000ffff049224 */ /* 0x000fe400078e003a */
[----:B------:R0:W-:Y:S04]  /*13d10*/  STS.U16 [R0+0x2a40], R13 ;  /* 0x002a400d00007388 */ /* 0x0001e80000000400 */
[----:B------:R1:W-:Y:S04]  /*13d20*/  STS.U16 [R0+0x2a00], R12 ;  /* 0x002a000c00007388 */ /* 0x0003e80000000400 */
[----:B------:R0:W-:Y:S04]  /*13d30*/  STS.U16 [R0+0x2c00], R11 ;  /* 0x002c000b00007388 */ /* 0x0001e80000000400 */
[----:B------:R-:W3:Y:S04]  /*13d40*/  LDL R58, [R1+0x894] ;  /* 0x00089400013a7983 */ /* 0x000ee80000100800 */
[----:B--2---:R2:W3:Y:S04]  /*13d50*/  @!P1 LDG.E.U16 R16, [R4.64] ;  /* 0x0000000a04109981 */ /* 0x0044e8000c1e1500 */
[----:B--2---:R-:W2:Y:S01]  /*13d60*/  LDL R5, [R1+0x908] ;  /* 0x0009080001057983 */ /* 0x004ea20000100800 */
[----:B0-----:R-:W-:Y:S01]  /*13d70*/  PRMT R13, RZ, 0x7610, R13 ;  /* 0x00007610ff0d7816 */ /* 0x001fe2000000000d */
[----:B------:R-:W-:Y:S01]  /*13d80*/  @!P1 IMAD.MOV.U32 R4, RZ, RZ, R60 ;  /* 0x000000ffff049224 */ /* 0x000fe200078e003c */
[----:B-1----:R-:W-:Y:S01]  /*13d90*/  PRMT R12, RZ, 0x7610, R12 ;  /* 0x00007610ff0c7816 */ /* 0x002fe2000000000c */
[----:B------:R0:W-:Y:S01]  /*13da0*/  STS.U16 [R0+0x2c40], R10 ;  /* 0x002c400a00007388 */ /* 0x0001e20000000400 */
[----:B------:R-:W-:-:S03]  /*13db0*/  PRMT R11, RZ, 0x7610, R11 ;  /* 0x00007610ff0b7816 */ /* 0x000fc6000000000b */
        /* <DEDUP_REMOVED lines=16> */
[----:B---3--:R-:W-:Y:S02]  /*13ec0*/  @!P1 IMAD.MOV.U32 R4, RZ, RZ, R58 ;  /* 0x000000ffff049224 */ /* 0x008fe400078e003a */
[----:B------:R0:W-:Y:S04]  /*13ed0*/  STS.U16 [R0+0x2e40], R9 ;  /* 0x002e400900007388 */ /* 0x0001e80000000400 */
[----:B------:R1:W-:Y:S01]  /*13ee0*/  STS.U16 [R0+0x2e00], R8 ;  /* 0x002e000800007388 */ /* 0x0003e20000000400 */
[----:B------:R-:W-:-:S03]  /*13ef0*/  PRMT R56, RZ, 0x7610, R56 ;  /* 0x00007610ff387816 */ /* 0x000fc60000000038 */
[----:B------:R-:W3:Y:S04]  /*13f00*/  LDL R58, [R1+0x814] ;  /* 0x00081400013a7983 */ /* 0x000ee80000100800 */
[----:B--2---:R2:W3:Y:S04]  /*13f10*/  @!P1 LDG.E.U16 R10, [R4.64] ;  /* 0x0000000a040a9981 */ /* 0x0044e8000c1e1500 */
[----:B--2---:R-:W2:Y:S01]  /*13f20*/  LDL R5, [R1+0x888] ;  /* 0x0008880001057983 */ /* 0x004ea20000100800 */
[----:B0-----:R-:W-:Y:S01]  /*13f30*/  PRMT R9, RZ, 0x7610, R9 ;  /* 0x00007610ff097816 */ /* 0x001fe20000000009 */
[----:B------:R-:W-:-:S05]  /*13f40*/  @!P1 IMAD.MOV.U32 R4, RZ, RZ, R60 ;  /* 0x000000ffff049224 */ /* 0x000fca00078e003c */
[----:B--2---:R0:W2:Y:S04]  /*13f50*/  @!P1 LDG.E.U16 R9, [R4.64] ;  /* 0x0000000a04099981 */ /* 0x0040a8000c1e1500 */
[----:B0-----:R-:W2:Y:S04]  /*13f60*/  LDL R4, [R1+0x850] ;  /* 0x0008500001047983 */ /* 0x001ea80000100800 */
[----:B------:R-:W2:Y:S01]  /*13f70*/  LDL R5, [R1+0x854] ;  /* 0x0008540001057983 */ /* 0x000ea20000100800 */
[----:B-1----:R-:W-:Y:S02]  /*13f80*/  PRMT R8, RZ, 0x7610, R8 ;  /* 0x00007610ff087816 */ /* 0x002fe40000000008 */
[----:B--2---:R-:W-:-:S04]  /*13f90*/  @!P1 LOP3.LUT R5, R5, R4, RZ, 0x3c, !PT ;  /* 0x0000000405059212 */ /* 0x004fc800078e3cff */
[----:B------:R-:W-:-:S04]  /*13fa0*/  @!P1 LOP3.LUT R4, R5, R4, RZ, 0x3c, !PT ;  /* 0x0000000405049212 */ /* 0x000fc800078e3cff */
[----:B------:R-:W-:-:S05]  /*13fb0*/  @!P1 LOP3.LUT R5, R5, R4, RZ, 0x3c, !PT ;  /* 0x0000000405059212 */ /* 0x000fca00078e3cff */
[----:B------:R0:W2:Y:S04]  /*13fc0*/  @!P1 LDG.E.U16 R8, [R4.64] ;  /* 0x0000000a04089981 */ /* 0x0000a8000c1e1500 */
[----:B0-----:R-:W2:Y:S04]  /*13fd0*/  LDL R4, [R1+0x848] ;  /* 0x0008480001047983 */ /* 0x001ea80000100800 */
[----:B------:R-:W2:Y:S02]  /*13fe0*/  LDL R5, [R1+0x84c] ;  /* 0x00084c0001057983 */ /* 0x000ea40000100800 */
[----:B--2---:R-:W-:-:S04]  /*13ff0*/  @!P1 LOP3.LUT R5, R5, R4, RZ, 0x3c, !PT ;  /* 0x0000000405059212 */ /* 0x004fc800078e3cff */
[----:B------:R-:W-:-:S04]  /*14000*/  @!P1 LOP3.LUT R4, R5, R4, RZ, 0x3c, !PT ;  /* 0x0000000405049212 */ /* 0x000fc800078e3cff */
[----:B------:R-:W-:-:S05]  /*14010*/  @!P1 LOP3.LUT R5, R5, R4, RZ, 0x3c, !PT ;  /* 0x0000000405059212 */ /* 0x000fca00078e3cff */
[----:B------:R-:W2:Y:S01]  /*14020*/  @!P1 LDG.E.U16 R56, [R4.64] ;  /* 0x0000000a04389981 */ /* 0x000ea2000c1e1500 */
[----:B------:R-:W-:-:S03]  /*14030*/  PRMT R54, RZ, 0x7610, R54 ;  /* 0x00007610ff367816 */ /* 0x000fc60000000036 */
[----:B--2---:R0:W-:Y:S04]  /*14040*/  STL [R1+0x24], R56 ;  /* 0x0000243801007387 */ /* 0x0041e80000100800 */
[----:B0-----:R-:W2:Y:S04]  /*14050*/  LDL.LU R56, [R1+0x1238] ;  /* 0x0012380001387983 */ /* 0x001ea80000300800 */
[----:B------:R-:W2:Y:S01]  /*14060*/  LDL R5, [R1+0x810] ;  /* 0x0008100001057983 */ /* 0x000ea20000100800 */
[----:B---3--:R-:W-:-:S03]  /*14070*/  @!P1 IMAD.MOV.U32 R4, RZ, RZ, R58 ;  /* 0x000000ffff049224 */ /* 0x008fc600078e003a */
[----:B------:R-:W3:Y:S04]  /*14080*/  LDL R58, [R1+0x584] ;  /* 0x00058400013a7983 */ /* 0x000ee80000100800 */
[----:B--2---:R-:W2:Y:S04]  /*14090*/  @!P1 LDG.E.U16 R54, [R4.64] ;  /* 0x0000000a04369981 */ /* 0x004ea8000c1e1500 */
[----:B--2---:R0:W-:Y:S04]  /*140a0*/  STL [R1+0x48], R54 ;  /* 0x0000483601007387 */ /* 0x0041e80000100800 */
[----:B0-----:R-:W2:Y:S04]  /*140b0*/  LDL.LU R54, [R1+0x1234] ;  /* 0x0012340001367983 */ /* 0x001ea80000300800 */
[----:B------:R-:W2:Y:S04]  /*140c0*/  LDL R4, [R1+0x808] ;  /* 0x0008080001047983 */ /* 0x000ea80000100800 */
[----:B------:R-:W2:Y:S01]  /*140d0*/  LDL R5, [R1+0x80c] ;  /* 0x00080c0001057983 */ /* 0x000ea20000100800 */
[----:B------:R-:W-:-:S02]  /*140e0*/  PRMT R53, RZ, 0x7610, R53 ;  /* 0x00007610ff357816 */ /* 0x000fc40000000035 */
[----:B--2---:R-:W-:-:S04]  /*140f0*/  @!P1 LOP3.LUT R5, R5, R4, RZ, 0x3c, !PT ;  /* 0x0000000405059212 */ /* 0x004fc800078e3cff */
[----:B------:R-:W-:-:S04]  /*14100*/  @!P1 LOP3.LUT R4, R5, R4, RZ, 0x3c, !PT ;  /* 0x0000000405049212 */ /* 0x000fc800078e3cff */
[----:B------:R-:W-:-:S05]  /*14110*/  @!P1 LOP3.LUT R5, R5, R4, RZ, 0x3c, !PT ;  /* 0x0000000405059212 */ /* 0x000fca00078e3cff */
[----:B------:R-:W2:Y:S04]  /*14120*/  @!P1 LDG.E.U16 R53, [R4.64] ;  /* 0x0000000a04359981 */ /* 0x000ea8000c1e1500 */
        /* <DEDUP_REMOVED lines=8> */
[----:B------:R0:W2:Y:S04]  /*141b0*/  @!P1 LDG.E.U16 R59, [R4.64] ;  /* 0x0000000a043b9981 */ /* 0x0000a8000c1e1500 */
[----:B0-----:R-:W2:Y:S04]  /*141c0*/  LDL R4, [R1+0x5b8] ;  /* 0x0005b80001047983 */ /* 0x001ea80000100800 */
[----:B------:R-:W2:Y:S01]  /*141d0*/  LDL R5, [R1+0x5bc] ;  /* 0x0005bc0001057983 */ /* 0x000ea20000100800 */
[----:B------:R-:W-:-:S03]  /*141e0*/  LOP3.LUT R60, R0, 0x10, RZ, 0x3c, !PT ;  /* 0x00000010003c7812 */ /* 0x000fc600078e3cff */
[----:B------:R0:W-:Y:S02]  /*141f0*/  STS.U16 [R0+0x2040], R41 ;  /* 0x0020402900007388 */ /* 0x0001e40000000400 */
[----:B0-----:R-:W-:Y:S02]  /*14200*/  PRMT R0, RZ, 0x7610, R0 ;  /* 0x00007610ff007816 */ /* 0x001fe40000000000 */
[----:B--2---:R-:W-:-:S04]  /*14210*/  @!P1 LOP3.LUT R5, R5, R4, RZ, 0x3c, !PT ;  /* 0x0000000405059212 */ /* 0x004fc800078e3cff */
[----:B------:R-:W-:-:S04]  /*14220*/  @!P1 LOP3.LUT R4, R5, R4, RZ, 0x3c, !PT ;  /* 0x0000000405049212 */ /* 0x000fc800078e3cff */
[----:B------:R-:W-:-:S05]  /*14230*/  @!P1 LOP3.LUT R5, R5, R4, RZ, 0x3c, !PT ;  /* 0x0000000405059212 */ /* 0x000fca00078e3cff */
[----:B------:R-:W2:Y:S04]  /*14240*/  @!P1 LDG.E.U16 R0, [R4.64] ;  /* 0x0000000a04009981 */ /* 0x000ea8000c1e1500 */
[----:B------:R0:W-:Y:S04]  /*14250*/  STL [R1+0x40], R59 ;  /* 0x0000403b01007387 */ /* 0x0001e80000100800 */
[----:B0-----:R-:W4:Y:S04]  /*14260*/  LDL R59, [R1+0x544] ;  /* 0x00054400013b7983 */ /* 0x001f280000100800 */
[----:B--2---:R-:W-:Y:S04]  /*14270*/  STL [R1+0x3c], R0 ;  /* 0x00003c0001007387 */ /* 0x004fe80000100800 */
[----:B------:R-:W2:Y:S01]  /*14280*/  LDL R5, [R1+0x580] ;  /* 0x0005800001057983 */ /* 0x000ea20000100800 */
[----:B------:R-:W-:Y:S01]  /*14290*/  PRMT R36, RZ, 0x7610, R36 ;  /* 0x00007610ff247816 */ /* 0x000fe20000000024 */
[----:B---3--:R-:W-:Y:S01]  /*142a0*/  @!P1 IMAD.MOV.U32 R4, RZ, RZ, R58 ;  /* 0x000000ffff049224 */ /* 0x008fe200078e003a */
[----:B------:R-:W-:Y:S01]  /*142b0*/  PRMT R48, RZ, 0x7610, R48 ;  /* 0x00007610ff307816 */ /* 0x000fe20000000030 */
[----:B------:R-:W3:Y:S04]  /*142c0*/  LDL R58, [R1+0x7d4] ;  /* 0x0007d400013a7983 */ /* 0x000ee80000100800 */
[----:B--2---:R0:W2:Y:S04]  /*142d0*/  @!P1 LDG.E.U16 R36, [R4.64] ;  /* 0x0000000a04249981 */ /* 0x0040a8000c1e1500 */
[----:B0-----:R-:W3:Y:S04]  /*142e0*/  LDL R4, [R1+0x578] ;  /* 0x0005780001047983 */ /* 0x001ee80000100800 */
[----:B------:R-:W3:Y:S04]  /*142f0*/  LDL R5, [R1+0x57c] ;  /* 0x00057c0001057983 */ /* 0x000ee80000100800 */
[----:B--2---:R0:W-:Y:S01]  /*14300*/  STL [R1+0x38], R36 ;  /* 0x0000382401007387 */ /* 0x0041e20000100800 */
[----:B------:R-:W-:-:S03]  /*14310*/  PRMT R57, RZ, 0x7610, R57 ;  /* 0x00007610ff397816 */ /* 0x000fc60000000039 */
[----:B0-----:R-:W2:Y:S01]  /*14320*/  LDL R36, [R1+0xaf0] ;  /* 0x000af00001247983 */ /* 0x001ea20000100800 */
[----:B---3--:R-:W-:-:S04]  /*14330*/  @!P1 LOP3.LUT R5, R5, R4, RZ, 0x3c, !PT ;  /* 0x0000000405059212 */ /* 0x008fc800078e3cff */
[----:B------:R-:W-:-:S04]  /*14340*/  @!P1 LOP3.LUT R4, R5, R4, RZ, 0x3c, !PT ;  /* 0x0000000405049212 */ /* 0x000fc800078e3cff */
[----:B------:R-:W-:-:S05]  /*14350*/  @!P1 LOP3.LUT R5, R5, R4, RZ, 0x3c, !PT ;  /* 0x0000000405059212 */ /* 0x000fca00078e3cff */
[----:B------:R0:W3:Y:S04]  /*14360*/  @!P1 LDG.E.U16 R48, [R4.64] ;  /* 0x0000000a04309981 */ /* 0x0000e8000c1e1500 */
[----:B0-----:R-:W2:Y:S01]  /*14370*/  LDL R5, [R1+0x540] ;  /* 0x0005400001057983 */ /* 0x001ea20000100800 */
[----:B----4-:R-:W-:-:S03]  /*14380*/  @!P1 IMAD.MOV.U32 R4, RZ, RZ, R59 ;  /* 0x000000ffff049224 */ /* 0x010fc600078e003b */
[----:B---3--:R0:W-:Y:S04]  /*14390*/  STL [R1+0x34], R48 ;  /* 0x0000343001007387 */ /* 0x0081e80000100800 */
[----:B------:R-:W-:Y:S04]  /*143a0*/  STS.U16 [R60+0x2080], R55 ;  /* 0x002080373c007388 */ /* 0x000fe80000000400 */
[----:B--2---:R1:W2:Y:S04]  /*143b0*/  @!P1 LDG.E.U16 R57, [R4.64] ;  /* 0x0000000a04399981 */ /* 0x0042a8000c1e1500 */
[----:B0-----:R-:W3:Y:S04]  /*143c0*/  LDL R48, [R1+0xaec] ;  /* 0x000aec0001307983 */ /* 0x001ee80000100800 */
[----:B------:R-:W4:Y:S04]  /*143d0*/  LDL R59, [R1+0xac0] ;  /* 0x000ac000013b7983 */ /* 0x000f280000100800 */
[----:B-1----:R-:W2:Y:S04]  /*143e0*/  LDL R4, [R1+0x538] ;  /* 0x0005380001047983 */ /* 0x002ea80000100800 */
[----:B------:R-:W2:Y:S04]  /*143f0*/  LDL R5, [R1+0x53c] ;  /* 0x00053c0001057983 */ /* 0x000ea80000100800 */
[----:B------:R-:W-:Y:S04]  /*14400*/  STS.U16 [R60+0x20c0], R56 ;  /* 0x0020c0383c007388 */ /* 0x000fe80000000400 */
[----:B------:R-:W-:Y:S04]  /*14410*/  STS.U16 [R60+0x22c0], R54 ;  /* 0x0022c0363c007388 */ /* 0x000fe80000000400 */
[----:B------:R-:W-:Y:S04]  /*14420*/  STS.U16 [R60+0x2280], R53 ;  /* 0x002280353c007388 */ /* 0x000fe80000000400 */
[----:B------:R-:W-:Y:S04]  /*14430*/  STS.U16 [R60+0x2480], R45 ;  /* 0x0024802d3c007388 */ /* 0x000fe80000000400 */
[----:B------:R-:W-:Y:S04]  /*14440*/  STS.U16 [R60+0x24c0], R43 ;  /* 0x0024c02b3c007388 */ /* 0x000fe80000000400 */
[----:B------:R-:W-:Y:S04]  /*14450*/  STS.U16 [R60+0x26c0], R35 ;  /* 0x0026c0233c007388 */ /* 0x000fe80000000400 */
[----:B------:R-:W-:Y:S04]  /*14460*/  STS.U16 [R60+0x2680], R34 ;  /* 0x002680223c007388 */ /* 0x000fe80000000400 */
[----:B------:R0:W-:Y:S04]  /*14470*/  STS.U16 [R60+0x2880], R29 ;  /* 0x0028801d3c007388 */ /* 0x0001e80000000400 */
[----:B------:R1:W-:Y:S01]  /*14480*/  STS.U16 [R60+0x28c0], R28 ;  /* 0x0028c01c3c007388 */ /* 0x0003e20000000400 */
[----:B0-----:R-:W-:-:S02]  /*14490*/  PRMT R29, RZ, 0x7610, R29 ;  /* 0x00007610ff1d7816 */ /* 0x001fc4000000001d */
[----:B-1----:R-:W-:Y:S02]  /*144a0*/  PRMT R28, RZ, 0x7610, R28 ;  /* 0x00007610ff1c7816 */ /* 0x002fe4000000001c */
[----:B--2---:R-:W-:-:S04]  /*144b0*/  @!P1 LOP3.LUT R5, R5, R4, RZ, 0x3c, !PT ;  /* 0x0000000405059212 */ /* 0x004fc800078e3cff */
[----:B------:R-:W-:-:S04]  /*144c0*/  @!P1 LOP3.LUT R4, R5, R4, RZ, 0x3c, !PT ;  /* 0x0000000405049212 */ /* 0x000fc800078e3cff */
[----:B------:R-:W-:Y:S01]  /*144d0*/  @!P1 LOP3.LUT R5, R5, R4, RZ, 0x3c, !PT ;  /* 0x0000000405059212 */ /* 0x000fe200078e3cff */
[----:B------:R0:W-:Y:S04]  /*144e0*/  STL [R1+0x2c], R57 ;  /* 0x00002c3901007387 */ /* 0x0001e80000100800 */
[----:B------:R1:W2:Y:S04]  /*144f0*/  @!P1 LDG.E.U16 R29, [R4.64] ;  /* 0x0000000a041d9981 */ /* 0x0002a8000c1e1500 */
[----:B0-----:R-:W2:Y:S01]  /*14500*/  LDL R57, [R1+0xac4] ;  /* 0x000ac40001397983 */ /* 0x001ea20000100800 */
[----:B-1----:R-:W-:-:S02]  /*14510*/  @!P1 IMAD.MOV.U32 R4, RZ, RZ, R36 ;  /* 0x000000ffff049224 */ /* 0x002fc400078e0024 */
[----:B------:R-:W-:Y:S02]  /*14520*/  @!P1 IMAD.MOV.U32 R5, RZ, RZ, R58 ;  /* 0x000000ffff059224 */ /* 0x000fe400078e003a */
[----:B------:R-:W2:Y:S04]  /*14530*/  LDL R58, [R1+0xa84] ;  /* 0x000a8400013a7983 */ /* 0x000ea80000100800 */
[----:B------:R-:W2:Y:S04]  /*14540*/  LDL.LU R36, [R1+0x1c] ;  /* 0x00001c0001247983 */ /* 0x000ea80000300800 */
[----:B------:R0:W2:Y:S04]  /*14550*/  @!P1 LDG.E.U16 R28, [R4.64] ;  /* 0x0000000a041c9981 */ /* 0x0000a8000c1e1500 */
[----:B0-----:R-:W2:Y:S01]  /*14560*/  LDL R5, [R1+0x7d0] ;  /* 0x0007d00001057983 */ /* 0x001ea20000100800 */
[----:B---3--:R-:W-:-:S03]  /*14570*/  @!P1 IMAD.MOV.U32 R4, RZ, RZ, R48 ;  /* 0x000000ffff049224 */ /* 0x008fc600078e0030 */
[----:B------:R0:W-:Y:S04]  /*14580*/  STS.U16 [R60+0x2ac0], R19 ;  /* 0x002ac0133c007388 */ /* 0x0001e80000000400 */
[----:B------:R1:W-:Y:S04]  /*14590*/  STS.U16 [R60+0x2a80], R18 ;  /* 0x002a80123c007388 */ /* 0x0003e80000000400 */
[----:B------:R-:W3:Y:S01]  /*145a0*/  LDL.LU R48, [R1+0x20] ;  /* 0x0000200001307983 */ /* 0x000ee20000300800 */
[----:B0-----:R-:W-:Y:S02]  /*145b0*/  PRMT R19, RZ, 0x7610, R19 ;  /* 0x00007610ff137816 */ /* 0x001fe40000000013 */
[----:B-1----:R-:W-:-:S04]  /*145c0*/  PRMT R18, RZ, 0x7610, R18 ;  /* 0x00007610ff127816 */ /* 0x002fc80000000012 */
[----:B--2---:R0:W2:Y:S02]  /*145d0*/  @!P1 LDG.E.U16 R19, [R4.64] ;  /* 0x0000000a04139981 */ /* 0x0040a4000c1e1500 */
[----:B0-----:R-:W-:Y:S02]  /*145e0*/  @!P1 IMAD.MOV.U32 R4, RZ, RZ, R57 ;  /* 0x000000ffff049224 */ /* 0x001fe400078e0039 */
[----:B----4-:R-:W-:Y:S01]  /*145f0*/  @!P1 IMAD.MOV.U32 R5, RZ, RZ, R59 ;  /* 0x000000ffff059224 */ /* 0x010fe200078e003b */
[----:B------:R-:W4:Y:S04]  /*14600*/  LDL.LU R57, [R1+0x10] ;  /* 0x0000100001397983 */ /* 0x000f280000300800 */
[----:B------:R-:W2:Y:S04]  /*14610*/  LDL.LU R59, [R1+0x18] ;  /* 0x00001800013b7983 */ /* 0x000ea80000300800 */
[----:B------:R0:W2:Y:S04]  /*14620*/  @!P1 LDG.E.U16 R18, [R4.64] ;  /* 0x0000000a04129981 */ /* 0x0000a8000c1e1500 */
[----:B0-----:R-:W2:Y:S04]  /*14630*/  LDL R4, [R1+0xab8] ;  /* 0x000ab80001047983 */ /* 0x001ea80000100800 */
[----:B------:R-:W2:Y:S04]  /*14640*/  LDL R5, [R1+0xabc] ;  /* 0x000abc0001057983 */ /* 0x000ea80000100800 */
[----:B------:R0:W-:Y:S02]  /*14650*/  STS.U16 [R60+0x2c80], R15 ;  /* 0x002c800f3c007388 */ /* 0x0001e40000000400 */
[----:B0-----:R-:W-:-:S02]  /*14660*/  PRMT R15, RZ, 0x7610, R15 ;  /* 0x00007610ff0f7816 */ /* 0x001fc4000000000f */
[----:B--2---:R-:W-:-:S04]  /*14670*/  @!P1 LOP3.LUT R5, R5, R4, RZ, 0x3c, !PT ;  /* 0x0000000405059212 */ /* 0x004fc800078e3cff */
[----:B------:R-:W-:-:S04]  /*14680*/  @!P1 LOP3.LUT R4, R5, R4, RZ, 0x3c, !PT ;  /* 0x0000000405049212 */ /* 0x000fc800078e3cff */
[----:B------:R-:W-:-:S05]  /*14690*/  @!P1 LOP3.LUT R5, R5, R4, RZ, 0x3c, !PT ;  /* 0x0000000405059212 */ /* 0x000fca00078e3cff */
[----:B------:R0:W2:Y:S04]  /*146a0*/  @!P1 LDG.E.U16 R15, [R4.64] ;  /* 0x0000000a040f9981 */ /* 0x0000a8000c1e1500 */
[----:B0-----:R-:W2:Y:S01]  /*146b0*/  LDL R5, [R1+0xa80] ;  /* 0x000a800001057983 */ /* 0x001ea20000100800 */
[----:B------:R-:W-:-:S03]  /*146c0*/  @!P1 IMAD.MOV.U32 R4, RZ, RZ, R58 ;  /* 0x000000ffff049224 */ /* 0x000fc600078e003a */
[----:B------:R0:W-:Y:S04]  /*146d0*/  STS.U16 [R60+0x2cc0], R14 ;  /* 0x002cc00e3c007388 */ /* 0x0001e80000000400 */
[----:B------:R-:W3:Y:S01]  /*146e0*/  LDL.LU R58, [R1] ;  /* 0x00000000013a7983 */ /* 0x000ee20000300800 */
[----:B0-----:R-:W-:-:S06]  /*146f0*/  PRMT R14, RZ, 0x7610, R14 ;  /* 0x00007610ff0e7816 */ /* 0x001fcc000000000e */
[----:B--2---:R0:W2:Y:S04]  /*14700*/  @!P1 LDG.E.U16 R14, [R4.64] ;  /* 0x0000000a040e9981 */ /* 0x0040a8000c1e1500 */
        /* <DEDUP_REMOVED lines=8> */
[----:B0-----:R-:W2:Y:S04]  /*14790*/  LDL R4, [R1+0xa40] ;  /* 0x000a400001047983 */ /* 0x001ea80000100800 */
[----:B------:R-:W2:Y:S04]  /*147a0*/  LDL R5, [R1+0xa44] ;  /* 0x000a440001057983 */ /* 0x000ea80000100800 */
[----:B------:R-:W0:Y:S04]  /*147b0*/  S2R R0, SR_TID.X ;  /* 0x0000000000007919 */ /* 0x000e280000002100 */
[----:B------:R1:W-:Y:S02]  /*147c0*/  STS.U16 [R60+0x2e80], R6 ;  /* 0x002e80063c007388 */ /* 0x0003e40000000400 */
[----:B-1----:R-:W-:-:S02]  /*147d0*/  PRMT R6, RZ, 0x7610, R6 ;  /* 0x00007610ff067816 */ /* 0x002fc40000000006 */
[----:B0-----:R-:W-:-:S05]  /*147e0*/  LOP3.LUT R0, R0, 0x1f, RZ, 0xc0, !PT ;  /* 0x0000001f00007812 */ /* 0x001fca00078ec0ff */
[----:B------:R-:W-:-:S05]  /*147f0*/  IMAD.SHL.U32 R0, R0, 0x2, RZ ;  /* 0x0000000200007824 */ /* 0x000fca00078e00ff */
[----:B------:R-:W-:-:S05]  /*14800*/  LOP3.LUT R60, R0, 0x20, RZ, 0x3c, !PT ;  /* 0x00000020003c7812 */ /* 0x000fca00078e3cff */
[----:B------:R0:W-:Y:S01]  /*14810*/  STS.U16 [R60+0x2100], R36 ;  /* 0x002100243c007388 */ /* 0x0001e20000000400 */
[----:B--2---:R-:W-:-:S04]  /*14820*/  @!P1 LOP3.LUT R5, R5, R4, RZ, 0x3c, !PT ;  /* 0x0000000405059212 */ /* 0x004fc800078e3cff */
[----:B------:R-:W-:-:S04]  /*14830*/  @!P1 LOP3.LUT R4, R5, R4, RZ, 0x3c, !PT ;  /* 0x0000000405049212 */ /* 0x000fc800078e3cff */
[----:B------:R-:W-:-:S05]  /*14840*/  @!P1 LOP3.LUT R5, R5, R4, RZ, 0x3c, !PT ;  /* 0x0000000405059212 */ /* 0x000fca00078e3cff */
[----:B------:R1:W2:Y:S04]  /*14850*/  @!P1 LDG.E.U16 R6, [R4.64] ;  /* 0x0000000a04069981 */ /* 0x0002a8000c1e1500 */
[----:B-1----:R-:W2:Y:S04]  /*14860*/  LDL R4, [R1+0xa38] ;  /* 0x000a380001047983 */ /* 0x002ea80000100800 */
[----:B------:R-:W2:Y:S04]  /*14870*/  LDL R5, [R1+0xa3c] ;  /* 0x000a3c0001057983 */ /* 0x000ea80000100800 */
[----:B0-----:R-:W3:Y:S01]  /*14880*/  LDL.LU R36, [R1+0x122c] ;  /* 0x00122c0001247983 */ /* 0x001ee20000300800 */
[----:B--2---:R-:W-:-:S04]  /*14890*/  @!P1 LOP3.LUT R5, R5, R4, RZ, 0x3c, !PT ;  /* 0x0000000405059212 */ /* 0x004fc800078e3cff */
[C---:B------:R-:W-:Y:S02]  /*148a0*/  @!P1 LOP3.LUT R4, R5.reuse, R4, RZ, 0x3c, !PT ;  /* 0x0000000405049212 */ /* 0x040fe400078e3cff */
[----:B---3--:R-:W-:Y:S02]  /*148b0*/  PRMT R36, RZ, 0x7610, R36 ;  /* 0x00007610ff247816 */ /* 0x008fe40000000024 */
[----:B------:R-:W-:-:S05]  /*148c0*/  @!P1 LOP3.LUT R5, R5, R4, RZ, 0x3c, !PT ;  /* 0x0000000405059212 */ /* 0x000fca00078e3cff */
[----:B------:R-:W2:Y:S04]  /*148d0*/  @!P1 LDG.E.U16 R36, [R4.64] ;  /* 0x0000000a04249981 */ /* 0x000ea8000c1e1500 */
[----:B------:R-:W-:Y:S04]  /*148e0*/  STS.U16 [R60+0x2140], R48 ;  /* 0x002140303c007388 */ /* 0x000fe80000000400 */
[----:B--2---:R0:W-:Y:S04]  /*148f0*/  STL [R1+0x4c], R36 ;  /* 0x00004c2401007387 */ /* 0x0041e80000100800 */
[----:B0-----:R-:W2:Y:S04]  /*14900*/  LDL.LU R36, [R1+0x1228] ;  /* 0x0012280001247983 */ /* 0x001ea80000300800 */
[----:B------:R-:W3:Y:S04]  /*14910*/  LDL R4, [R1+0xa00] ;  /* 0x000a000001047983 */ /* 0x000ee80000100800 */
[----:B------:R-:W3:Y:S04]  /*14920*/  LDL R5, [R1+0xa04] ;  /* 0x000a040001057983 */ /* 0x000ee80000100800 */
[----:B------:R-:W2:Y:S01]  /*14930*/  LDL.LU R48, [R1+0x1224] ;  /* 0x0012240001307983 */ /* 0x000ea20000300800 */
[----:B---3--:R-:W-:-:S04]  /*14940*/  @!P1 LOP3.LUT R5, R5, R4, RZ, 0x3c, !PT ;  /* 0x0000000405059212 */ /* 0x008fc800078e3cff */
[C---:B------:R-:W-:Y:S02]  /*14950*/  @!P1 LOP3.LUT R4, R5.reuse, R4, RZ, 0x3c, !PT ;  /* 0x0000000405049212 */ /* 0x040fe400078e3cff */
[----:B--2---:R-:W-:Y:S02]  /*14960*/  PRMT R48, RZ, 0x7610, R48 ;  /* 0x00007610ff307816 */ /* 0x004fe40000000030 */
[----:B------:R-:W-:-:S05]  /*14970*/  @!P1 LOP3.LUT R5, R5, R4, RZ, 0x3c, !PT ;  /* 0x0000000405059212 */ /* 0x000fca00078e3cff */
[----:B------:R-:W2:Y:S04]  /*14980*/  @!P1 LDG.E.U16 R48, [R4.64] ;  /* 0x0000000a04309981 */ /* 0x000ea8000c1e1500 */
[----:B----4-:R-:W-:Y:S04]  /*14990*/  STS.U16 [R60+0x2340], R57 ;  /* 0x002340393c007388 */ /* 0x010fe80000000400 */
[----:B--2---:R0:W-:Y:S04]  /*149a0*/  STL [R1+0x54], R48 ;  /* 0x0000543001007387 */ /* 0x0041e80000100800 */
[----:B0-----:R-:W2:Y:S04]  /*149b0*/  LDL.LU R48, [R1+0x1220] ;  /* 0x0012200001307983 */ /* 0x001ea80000300800 */
[----:B------:R-:W3:Y:S04]  /*149c0*/  LDL R4, [R1+0x9f8] ;  /* 0x0009f80001047983 */ /* 0x000ee80000100800 */
[----:B------:R-:W3:Y:S04]  /*149d0*/  LDL R5, [R1+0x9fc] ;  /* 0x0009fc0001057983 */ /* 0x000ee80000100800 */
[----:B------:R-:W4:Y:S01]  /*149e0*/  LDL.LU R57, [R1+0x121c] ;  /* 0x00121c0001397983 */ /* 0x000f220000300800 */
[----:B---3--:R-:W-:-:S04]  /*149f0*/  @!P1 LOP3.LUT R5, R5, R4, RZ, 0x3c, !PT ;  /* 0x0000000405059212 */ /* 0x008fc800078e3cff */
[C---:B------:R-:W-:Y:S02]  /*14a00*/  @!P1 LOP3.LUT R4, R5.reuse, R4, RZ, 0x3c, !PT ;  /* 0x0000000405049212 */ /* 0x040fe400078e3cff */
[----:B----4-:R-:W-:Y:S02]  /*14a10*/  PRMT R57, RZ, 0x7610, R57 ;  /* 0x00007610ff397816 */ /* 0x010fe40000000039 */
[----:B------:R-:W-:-:S05]  /*14a20*/  @!P1 LOP3.LUT R5, R5, R4, RZ, 0x3c, !PT ;  /* 0x0000000405059212 */ /* 0x000fca00078e3cff */
[----:B------:R-:W3:Y:S04]  /*14a30*/  @!P1 LDG.E.U16 R57, [R4.64] ;  /* 0x0000000a04399981 */ /* 0x000ee8000c1e1500 */
[----:B------:R-:W-:Y:S04]  /*14a40*/  STS.U16 [R60+0x2300], R59 ;  /* 0x0023003b3c007388 */ /* 0x000fe80000000400 */
[----:B---3--:R0:W-:Y:S04]  /*14a50*/  STL [R1+0x58], R57 ;  /* 0x0000583901007387 */ /* 0x0081e80000100800 */
[----:B0-----:R-:W3:Y:S04]  /*14a60*/  LDL.LU R57, [R1+0x1218] ;  /* 0x0012180001397983 */ /* 0x001ee80000300800 */
[----:B------:R-:W4:Y:S04]  /*14a70*/  LDL R4, [R1+0x9c0] ;  /* 0x0009c00001047983 */ /* 0x000f280000100800 */
[----:B------:R-:W4:Y:S04]  /*14a80*/  LDL R5, [R1+0x9c4] ;  /* 0x0009c40001057983 */ /* 0x000f280000100800 */
[----:B------:R-:W2:Y:S01]  /*14a90*/  LDL.LU R59, [R1+0x1214] ;  /* 0x00121400013b7983 */ /* 0x000ea20000300800 */
[----:B----4-:R-:W-:-:S04]  /*14aa0*/  @!P1 LOP3.LUT R5, R5, R4, RZ, 0x3c, !PT ;  /* 0x0000000405059212 */ /* 0x010fc800078e3cff */
[C---:B------:R-:W-:Y:S02]  /*14ab0*/  @!P1 LOP3.LUT R4, R5.reuse, R4, RZ, 0x3c, !PT ;  /* 0x0000000405049212 */ /* 0x040fe400078e3cff */
[----:B--2---:R-:W-:Y:S02]  /*14ac0*/  PRMT R59, RZ, 0x7610, R59 ;  /* 0x00007610ff3b7816 */ /* 0x004fe4000000003b */
[----:B------:R-:W-:-:S05]  /*14ad0*/  @!P1 LOP3.LUT R5, R5, R4, RZ, 0x3c, !PT ;  /* 0x0000000405059212 */ /* 0x000fca00078e3cff */
[----:B------:R-:W2:Y:S04]  /*14ae0*/  @!P1 LDG.E.U16 R59, [R4.64] ;  /* 0x0000000a043b9981 */ /* 0x000ea8000c1e1500 */
[----:B--2---:R0:W-:Y:S04]  /*14af0*/  STL [R1+0x220], R59 ;  /* 0x0002203b01007387 */ /* 0x0041e80000100800 */
[----:B0-----:R-:W2:Y:S04]  /*14b00*/  LDL.LU R59, [R1+0x1210] ;  /* 0x00121000013b7983 */ /* 0x001ea80000300800 */
[----:B------:R-:W4:Y:S04]  /*14b10*/  LDL R4, [R1+0x9b8] ;  /* 0x0009b80001047983 */ /* 0x000f280000100800 */
[----:B------:R-:W4:Y:S01]  /*14b20*/  LDL R5, [R1+0x9bc] ;  /* 0x0009bc0001057983 */ /* 0x000f220000100800 */
[----:B---3--:R-:W-:-:S02]  /*14b30*/  PRMT R57, RZ, 0x7610, R57 ;  /* 0x00007610ff397816 */ /* 0x008fc40000000039 */
[----:B----4-:R-:W-:-:S04]  /*14b40*/  @!P1 LOP3.LUT R5, R5, R4, RZ, 0x3c, !PT ;  /* 0x0000000405059212 */ /* 0x010fc800078e3cff */
[----:B------:R-:W-:-:S04]  /*14b50*/  @!P1 LOP3.LUT R4, R5, R4, RZ, 0x3c, !PT ;  /* 0x0000000405049212 */ /* 0x000fc800078e3cff */
[----:B------:R-:W-:-:S05]  /*14b60*/  @!P1 LOP3.LUT R5, R5, R4, RZ, 0x3c, !PT ;  /* 0x0000000405059212 */ /* 0x000fca00078e3cff */
[----:B------:R-:W3:Y:S04]  /*14b70*/  @!P1 LDG.E.U16 R57, [R4.64] ;  /* 0x0000000a04399981 */ /* 0x000ee8000c1e1500 */
[----:B--2---:R-:W-:Y:S04]  /*14b80*/  STS.U16 [R60+0x2500], R59 ;  /* 0x0025003b3c007388 */ /* 0x004fe80000000400 */
[----:B------:R-:W-:Y:S04]  /*14b90*/  STS.U16 [R60+0x2540], R58 ;  /* 0x0025403a3c007388 */ /* 0x000fe80000000400 */
[----:B---3--:R0:W-:Y:S04]  /*14ba0*/  STL [R1+0x228], R57 ;  /* 0x0002283901007387 */ /* 0x0081e80000100800 */
        /* <DEDUP_REMOVED lines=9> */
[----:B---3--:R0:W-:Y:S04]  /*14c40*/  STL [R1+0x3e8], R58 ;  /* 0x0003e83a01007387 */ /* 0x0081e80000100800 */
[----:B0-----:R-:W3:Y:S04]  /*14c50*/  LDL.LU R58, [R1+0x1204] ;  /* 0x00120400013a7983 */ /* 0x001ee80000300800 */
[----:B------:R-:W4:Y:S04]  /*14c60*/  LDL R4, [R1+0x978] ;  /* 0x0009780001047983 */ /* 0x000f280000100800 */
[----:B------:R-:W4:Y:S01]  /*14c70*/  LDL R5, [R1+0x97c] ;  /* 0x00097c0001057983 */ /* 0x000f220000100800 */
[----:B--2---:R-:W-:-:S02]  /*14c80*/  PRMT R57, RZ, 0x7610, R57 ;  /* 0x00007610ff397816 */ /* 0x004fc40000000039 */
[----:B----4-:R-:W-:-:S04]  /*14c90*/  @!P1 LOP3.LUT R5, R5, R4, RZ, 0x3c, !PT ;  /* 0x0000000405059212 */ /* 0x010fc800078e3cff */
[----:B------:R-:W-:-:S04]  /*14ca0*/  @!P1 LOP3.LUT R4, R5, R4, RZ, 0x3c, !PT ;  /* 0x0000000405049212 */ /* 0x000fc800078e3cff */
[----:B------:R-:W-:-:S05]  /*14cb0*/  @!P1 LOP3.LUT R5, R5, R4, RZ, 0x3c, !PT ;  /* 0x0000000405059212 */ /* 0x000fca00078e3cff */
[----:B------:R-:W2:Y:S04]  /*14cc0*/  @!P1 LDG.E.U16 R57, [R4.64] ;  /* 0x0000000a04399981 */ /* 0x000ea8000c1e1500 */
[----:B--2---:R0:W-:Y:S04]  /*14cd0*/  STL [R1+0x3e4], R57 ;  /* 0x0003e43901007387 */ /* 0x0041e80000100800 */
[----:B0-----:R-:W2:Y:S04]  /*14ce0*/  LDL.LU R57, [R1+0x1200] ;  /* 0x0012000001397983 */ /* 0x001ea80000300800 */
[----:B------:R-:W4:Y:S04]  /*14cf0*/  LDL R4, [R1+0x940] ;  /* 0x0009400001047983 */ /* 0x000f280000100800 */
[----:B------:R-:W4:Y:S01]  /*14d00*/  LDL R5, [R1+0x944] ;  /* 0x0009440001057983 */ /* 0x000f220000100800 */
[----:B------:R-:W-:-:S02]  /*14d10*/  PRMT R47, RZ, 0x7610, R47 ;  /* 0x00007610ff2f7816 */ /* 0x000fc4000000002f */
[----:B----4-:R-:W-:-:S04]  /*14d20*/  @!P1 LOP3.LUT R5, R5, R4, RZ, 0x3c, !PT ;  /* 0x0000000405059212 */ /* 0x010fc800078e3cff */
[----:B------:R-:W-:-:S04]  /*14d30*/  @!P1 LOP3.LUT R4, R5, R4, RZ, 0x3c, !PT ;  /* 0x0000000405049212 */ /* 0x000fc800078e3cff */
[----:B------:R-:W-:-:S05]  /*14d40*/  @!P1 LOP3.LUT R5, R5, R4, RZ, 0x3c, !PT ;  /* 0x0000000405059212 */ /* 0x000fca00078e3cff */
[----:B------:R0:W4:Y:S04]  /*14d50*/  @!P1 LDG.E.U16 R47, [R4.64] ;  /* 0x0000000a042f9981 */ /* 0x000128000c1e1500 */
[----:B0-----:R-:W2:Y:S04]  /*14d60*/  LDL R4, [R1+0x938] ;  /* 0x0009380001047983 */ /* 0x001ea80000100800 */
[----:B------:R-:W2:Y:S01]  /*14d70*/  LDL R5, [R1+0x93c] ;  /* 0x00093c0001057983 */ /* 0x000ea20000100800 */
[----:B------:R-:W-:-:S03]  /*14d80*/  PRMT R52, RZ, 0x7610, R52 ;  /* 0x00007610ff347816 */ /* 0x000fc60000000034 */
[----:B----4-:R0:W-:Y:S01]  /*14d90*/  STL [R1+0x3e0], R47 ;  /* 0x0003e02f01007387 */ /* 0x0101e20000100800 */
[----:B------:R-:W-:-:S03]  /*14da0*/  PRMT R37, RZ, 0x7610, R37 ;  /* 0x00007610ff257816 */ /* 0x000fc60000000025 */
[----:B0-----:R-:W4:Y:S01]  /*14db0*/  LDL R47, [R1+0x8c4] ;  /* 0x0008c400012f7983 */ /* 0x001f220000100800 */
[----:B--2---:R-:W-:-:S04]  /*14dc0*/  @!P1 LOP3.LUT R5, R5, R4, RZ, 0x3c, !PT ;  /* 0x0000000405059212 */ /* 0x004fc800078e3cff */
[----:B------:R-:W-:-:S04]  /*14dd0*/  @!P1 LOP3.LUT R4, R5, R4, RZ, 0x3c, !PT ;  /* 0x0000000405049212 */ /* 0x000fc800078e3cff */
[----:B------:R-:W-:-:S05]  /*14de0*/  @!P1 LOP3.LUT R5, R5, R4, RZ, 0x3c, !PT ;  /* 0x0000000405059212 */ /* 0x000fca00078e3cff */
[----:B------:R0:W2:Y:S04]  /*14df0*/  @!P1 LDG.E.U16 R52, [R4.64] ;  /* 0x0000000a04349981 */ /* 0x0000a8000c1e1500 */
        /* <DEDUP_REMOVED lines=9> */
[----:B0-----:R-:W2:Y:S04]  /*14e90*/  LDL R4, [R1+0x8f8] ;  /* 0x0008f80001047983 */ /* 0x001ea80000100800 */
[----:B------:R-:W2:Y:S04]  /*14ea0*/  LDL R5, [R1+0x8fc] ;  /* 0x0008fc0001057983 */ /* 0x000ea80000100800 */
[----:B---3--:R0:W-:Y:S01]  /*14eb0*/  STL [R1+0x3d8], R37 ;  /* 0x0003d82501007387 */ /* 0x0081e20000100800 */
[----:B------:R-:W-:-:S03]  /*14ec0*/  PRMT R2, RZ, 0x7610, R2 ;  /* 0x00007610ff027816 */ /* 0x000fc60000000002 */
[----:B0-----:R-:W3:Y:S01]  /*14ed0*/  LDL R37, [R1+0x884] ;  /* 0x0008840001257983 */ /* 0x001ee20000100800 */
[----:B--2---:R-:W-:-:S04]  /*14ee0*/  @!P1 LOP3.LUT R5, R5, R4, RZ, 0x3c, !PT ;  /* 0x0000000405059212 */ /* 0x004fc800078e3cff */
[----:B------:R-:W-:-:S04]  /*14ef0*/  @!P1 LOP3.LUT R4, R5, R4, RZ, 0x3c, !PT ;  /* 0x0000000405049212 */ /* 0x000fc800078e3cff */
[----:B------:R-:W-:-:S05]  /*14f00*/  @!P1 LOP3.LUT R5, R5, R4, RZ, 0x3c, !PT ;  /* 0x0000000405059212 */ /* 0x000fca00078e3cff */
[----:B------:R0:W2:Y:S04]  /*14f10*/  @!P1 LDG.E.U16 R3, [R4.64] ;  /* 0x0000000a04039981 */ /* 0x0000a8000c1e1500 */
[----:B0-----:R-:W2:Y:S01]  /*14f20*/  LDL R5, [R1+0x8c0] ;  /* 0x0008c00001057983 */ /* 0x001ea20000100800 */
[----:B----4-:R-:W-:-:S05]  /*14f30*/  @!P1 IMAD.MOV.U32 R4, RZ, RZ, R47 ;  /* 0x000000ffff049224 */ /* 0x010fca00078e002f */
[----:B--2---:R-:W2:Y:S04]  /*14f40*/  @!P1 LDG.E.U16 R2, [R4.64] ;  /* 0x0000000a04029981 */ /* 0x004ea8000c1e1500 */
[----:B------:R0:W-:Y:S04]  /*14f50*/  STL [R1+0x3d4], R3 ;  /* 0x0003d40301007387 */ /* 0x0001e80000100800 */
[----:B0-----:R-:W4:Y:S04]  /*14f60*/  LDL R3, [R1+0x87c] ;  /* 0x00087c0001037983 */ /* 0x001f280000100800 */
[----:B------:R-:W3:Y:S04]  /*14f70*/  LDL.LU R47, [R1+0x3f0] ;  /* 0x0003f000012f7983 */ /* 0x000ee80000300800 */
[----:B--2---:R0:W-:Y:S04]  /*14f80*/  STL [R1+0x3d0], R2 ;  /* 0x0003d00201007387 */ /* 0x0041e80000100800 */
[----:B0-----:R-:W2:Y:S04]  /*14f90*/  LDL.LU R2, [R1+0x11fc] ;  /* 0x0011fc0001027983 */ /* 0x001ea80000300800 */
[----:B------:R-:W2:Y:S01]  /*14fa0*/  LDL R5, [R1+0x8b8] ;  /* 0x0008b80001057983 */ /* 0x000ea20000100800 */
[----:B------:R-:W-:Y:S01]  /*14fb0*/  PRMT R0, RZ, 0x7610, R0 ;  /* 0x00007610ff007816 */ /* 0x000fe20000000000 */
[----:B------:R-:W-:-:S02]  /*14fc0*/  @!P1 IMAD.MOV.U32 R4, RZ, RZ, R52 ;  /* 0x000000ffff049224 */ /* 0x000fc400078e0034 */
[----:B------:R-:W3:Y:S04]  /*14fd0*/  LDL.LU R52, [R1+0x5c] ;  /* 0x00005c0001347983 */ /* 0x000ee80000300800 */
[----:B--2---:R-:W2:Y:S01]  /*14fe0*/  @!P1 LDG.E.U16 R0, [R4.64] ;  /* 0x0000000a04009981 */ /* 0x004ea2000c1e1500 */
[----:B------:R-:W-:-:S03]  /*14ff0*/  PRMT R39, RZ, 0x7610, R39 ;  /* 0x00007610ff277816 */ /* 0x000fc60000000027 */
[----:B--2---:R-:W-:Y:S04]  /*15000*/  STL [R1+0x32c], R0 ;  /* 0x00032c0001007387 */ /* 0x004fe80000100800 */
[----:B------:R-:W2:Y:S01]  /*15010*/  LDL R5, [R1+0x880] ;  /* 0x0008800001057983 */ /* 0x000ea20000100800 */
[----:B---3--:R-:W-:Y:S01]  /*15020*/  @!P1 IMAD.MOV.U32 R4, RZ, RZ, R37 ;  /* 0x000000ffff049224 */ /* 0x008fe200078e0025 */
[----:B------:R-:W-:Y:S02]  /*15030*/  PRMT R61, RZ, 0x7610, R61 ;  /* 0x00007610ff3d7816 */ /* 0x000fe4000000003d */
[----:B------:R-:W3:Y:S04]  /*15040*/  LDL R37, [R1+0x83c] ;  /* 0x00083c0001257983 */ /* 0x000ee80000100800 */
[----:B--2---:R0:W2:Y:S04]  /*15050*/  @!P1 LDG.E.U16 R39, [R4.64] ;  /* 0x0000000a04279981 */ /* 0x0040a8000c1e1500 */
[----:B0-----:R-:W3:Y:S01]  /*15060*/  LDL R5, [R1+0x878] ;  /* 0x0008780001057983 */ /* 0x001ee20000100800 */
[----:B----4-:R-:W-:-:S03]  /*15070*/  @!P1 IMAD.MOV.U32 R4, RZ, RZ, R3 ;  /* 0x000000ffff049224 */ /* 0x010fc600078e0003 */
[----:B--2---:R0:W-:Y:S04]  /*15080*/  STL [R1+0x328], R39 ;  /* 0x0003282701007387 */ /* 0x0041e80000100800 */
[----:B0-----:R-:W2:Y:S04]  /*15090*/  LDL.LU R39, [R1+0x224] ;  /* 0x0002240001277983 */ /* 0x001ea80000300800 */
[----:B------:R-:W4:Y:S04]  /*150a0*/  LDL.LU R3, [R1+0x30] ;  /* 0x0000300001037983 */ /* 0x000f280000300800 */
[----:B---3--:R0:W3:Y:S04]  /*150b0*/  @!P1 LDG.E.U16 R61, [R4.64] ;  /* 0x0000000a043d9981 */ /* 0x0080e8000c1e1500 */
[----:B0-----:R-:W2:Y:S04]  /*150c0*/  LDL R4, [R1+0x840] ;  /* 0x0008400001047983 */ /* 0x001ea80000100800 */
[----:B------:R-:W2:Y:S01]  /*150d0*/  LDL R5, [R1+0x844] ;  /* 0x0008440001057983 */ /* 0x000ea20000100800 */
[----:B------:R-:W-:-:S03]  /*150e0*/  PRMT R40, RZ, 0x7610, R40 ;  /* 0x00007610ff287816 */ /* 0x000fc60000000028 */
[----:B------:R-:W0:Y:S04]  /*150f0*/  S2R R0, SR_TID.X ;  /* 0x0000000000007919 */ /* 0x000e280000002100 */
[----:B---3--:R1:W-:Y:S04]  /*15100*/  STL [R1+0x324], R61 ;  /* 0x0003243d01007387 */ /* 0x0083e80000100800 */
[----:B-1----:R-:W3:Y:S01]  /*15110*/  LDL.LU R61, [R1+0x50] ;  /* 0x00005000013d7983 */ /* 0x002ee20000300800 */
[----:B--2---:R-:W-:-:S04]  /*15120*/  @!P1 LOP3.LUT R5, R5, R4, RZ, 0x3c, !PT ;  /* 0x0000000405059212 */ /* 0x004fc800078e3cff */
[----:B------:R-:W-:-:S04]  /*15130*/  @!P1 LOP3.LUT R4, R5, R4, RZ, 0x3c, !PT ;  /* 0x0000000405049212 */ /* 0x000fc800078e3cff */
[----:B------:R-:W-:-:S05]  /*15140*/  @!P1 LOP3.LUT R5, R5, R4, RZ, 0x3c, !PT ;  /* 0x0000000405059212 */ /* 0x000fca00078e3cff */
[----:B------:R1:W2:Y:S04]  /*15150*/  @!P1 LDG.E.U16 R40, [R4.64] ;  /* 0x0000000a04289981 */ /* 0x0002a8000c1e1500 */
[----:B-1----:R-:W2:Y:S04]  /*15160*/  LDL.LU R4, [R1+0x22c] ;  /* 0x00022c0001047983 */ /* 0x002ea80000300800 */
[----:B------:R-:W3:Y:S01]  /*15170*/  LDL R5, [R1+0x838] ;  /* 0x0008380001057983 */ /* 0x000ee20000100800 */
[----:B0-----:R-:W-:-:S03]  /*15180*/  LOP3.LUT R0, R0, 0x1f, RZ, 0xc0, !PT ;  /* 0x0000001f00007812 */ /* 0x001fc600078ec0ff */
[----:B------:R-:W-:Y:S04]  /*15190*/  STS.U16 [R60+0x2740], R58 ;  /* 0x0027403a3c007388 */ /* 0x000fe80000000400 */
[----:B------:R-:W-:Y:S01]  /*151a0*/  STS.U16 [R60+0x2700], R57 ;  /* 0x002700393c007388 */ /* 0x000fe20000000400 */
[----:B------:R-:W-:-:S03]  /*151b0*/  IMAD.SHL.U32 R0, R0, 0x2, RZ ;  /* 0x0000000200007824 */ /* 0x000fc600078e00ff */
[----:B------:R-:W-:Y:S04]  /*151c0*/  STS.U16 [R60+0x2900], R48 ;  /* 0x002900303c007388 */ /* 0x000fe80000000400 */
[----:B------:R-:W-:Y:S04]  /*151d0*/  STS.U16 [R60+0x2940], R36 ;  /* 0x002940243c007388 */ /* 0x000fe80000000400 */
[----:B------:R-:W-:Y:S04]  /*151e0*/  STS.U16 [R60+0x2b40], R31 ;  /* 0x002b401f3c007388 */ /* 0x000fe80000000400 */
[----:B------:R-:W-:Y:S04]  /*151f0*/  STS.U16 [R60+0x2b00], R30 ;  /* 0x002b001e3c007388 */ /* 0x000fe80000000400 */
[----:B------:R-:W-:Y:S04]  /*15200*/  STS.U16 [R60+0x2d00], R27 ;  /* 0x002d001b3c007388 */ /* 0x000fe80000000400 */
[----:B------:R-:W-:Y:S04]  /*15210*/  STS.U16 [R60+0x2d40], R26 ;  /* 0x002d401a3c007388 */ /* 0x000fe80000000400 */
[----:B------:R-:W-:Y:S04]  /*15220*/  STS.U16 [R60+0x2f40], R23 ;  /* 0x002f40173c007388 */ /* 0x000fe80000000400 */
[----:B------:R0:W-:Y:S01]  /*15230*/  STS.U16 [R60+0x2f00], R22 ;  /* 0x002f00163c007388 */ /* 0x0001e20000000400 */
[----:B------:R-:W-:-:S02]  /*15240*/  PRMT R2, RZ, 0x7610, R2 ;  /* 0x00007610ff027816 */ /* 0x000fc40000000002 */
[----:B0-----:R-:W-:-:S05]  /*15250*/  LOP3.LUT R60, R0, 0x30, RZ, 0x3c, !PT ;  /* 0x00000030003c7812 */ /* 0x001fca00078e3cff */
[----:B--2---:R0:W-:Y:S02]  /*15260*/  STS.U16 [R60+0x2180], R4 ;  /* 0x002180043c007388 */ /* 0x0041e40000000400 */
[----:B0-----:R-:W-:-:S05]  /*15270*/  @!P1 IMAD.MOV.U32 R4, RZ, RZ, R37 ;  /* 0x000000ffff049224 */ /* 0x001fca00078e0025 */
[----:B---3--:R-:W2:Y:S04]  /*15280*/  @!P1 LDG.E.U16 R2, [R4.64] ;  /* 0x0000000a04029981 */ /* 0x008ea8000c1e1500 */
[----:B------:R0:W-:Y:S04]  /*15290*/  STL [R1+0x320], R40 ;  /* 0x0003202801007387 */ /* 0x0001e80000100800 */
[----:B0-----:R-:W3:Y:S04]  /*152a0*/  LDL.LU R40, [R1+0x28] ;  /* 0x0000280001287983 */ /* 0x001ee80000300800 */
[----:B------:R-:W3:Y:S04]  /*152b0*/  LDL.LU R37, [R1+0x3f4] ;  /* 0x0003f40001257983 */ /* 0x000ee80000300800 */
[----:B--2---:R0:W-:Y:S04]  /*152c0*/  STL [R1+0x3ec], R2 ;  /* 0x0003ec0201007387 */ /* 0x0041e80000100800 */
[----:B0-----:R-:W2:Y:S04]  /*152d0*/  LDL.LU R2, [R1+0x11f8] ;  /* 0x0011f80001027983 */ /* 0x001ea80000300800 */
[----:B------:R-:W3:Y:S04]  /*152e0*/  LDL R4, [R1+0x800] ;  /* 0x0008000001047983 */ /* 0x000ee80000100800 */
[----:B------:R-:W3:Y:S01]  /*152f0*/  LDL R5, [R1+0x804] ;  /* 0x0008040001057983 */ /* 0x000ee20000100800 */
[----:B--2---:R-:W-:-:S02]  /*15300*/  PRMT R2, RZ, 0x7610, R2 ;  /* 0x00007610ff027816 */ /* 0x004fc40000000002 */
[----:B---3--:R-:W-:-:S04]  /*15310*/  @!P1 LOP3.LUT R5, R5, R4, RZ, 0x3c, !PT ;  /* 0x0000000405059212 */ /* 0x008fc800078e3cff */
[----:B------:R-:W-:-:S04]  /*15320*/  @!P1 LOP3.LUT R4, R5, R4, RZ, 0x3c, !PT ;  /* 0x0000000405049212 */ /* 0x000fc800078e3cff */
[----:B------:R-:W-:-:S05]  /*15330*/  @!P1 LOP3.LUT R5, R5, R4, RZ, 0x3c, !PT ;  /* 0x0000000405059212 */ /* 0x000fca00078e3cff */
[----:B------:R-:W2:Y:S04]  /*15340*/  @!P1 LDG.E.U16 R2, [R4.64] ;  /* 0x0000000a04029981 */ /* 0x000ea8000c1e1500 */
[----:B------:R0:W-:Y:S04]  /*15350*/  STS.U16 [R60+0x21c0], R47 ;  /* 0x0021c02f3c007388 */ /* 0x0001e80000000400 */
[----:B0-----:R-:W3:Y:S04]  /*15360*/  LDL.LU R47, [R1+0xc] ;  /* 0x00000c00012f7983 */ /* 0x001ee80000300800 */
        /* <DEDUP_REMOVED lines=8> */
[----:B------:R0:W2:Y:S04]  /*153f0*/  @!P1 LDG.E.U16 R2, [R4.64] ;  /* 0x0000000a04029981 */ /* 0x0000a8000c1e1500 */
[----:B------:R1:W-:Y:S04]  /*15400*/  STS.U16 [R60+0x23c0], R52 ;  /* 0x0023c0343c007388 */ /* 0x0003e80000000400 */
[----:B-1----:R-:W3:Y:S04]  /*15410*/  LDL.LU R52, [R1+0x14] ;  /* 0x0000140001347983 */ /* 0x002ee80000300800 */
[----:B0-----:R-:W3:Y:S04]  /*15420*/  LDL R4, [R1+0x5b0] ;  /* 0x0005b00001047983 */ /* 0x001ee80000100800 */
[----:B------:R-:W3:Y:S04]  /*15430*/  LDL R5, [R1+0x5b4] ;  /* 0x0005b40001057983 */ /* 0x000ee80000100800 */
[----:B------:R-:W-:Y:S04]  /*15440*/  STS.U16 [R60+0x2380], R39 ;  /* 0x002380273c007388 */ /* 0x000fe80000000400 */
[----:B--2---:R0:W-:Y:S04]  /*15450*/  STL [R1+0x22c], R2 ;  /* 0x00022c0201007387 */ /* 0x0041e80000100800 */
[----:B0-----:R-:W2:Y:S04]  /*15460*/  LDL.LU R2, [R1+0x4] ;  /* 0x0000040001027983 */ /* 0x001ea80000300800 */
[----:B------:R-:W2:Y:S01]  /*15470*/  LDL.LU R39, [R1+0x11f0] ;  /* 0x0011f00001277983 */ /* 0x000ea20000300800 */
[----:B---3--:R-:W-:-:S04]  /*15480*/  @!P1 LOP3.LUT R5, R5, R4, RZ, 0x3c, !PT ;  /* 0x0000000405059212 */ /* 0x008fc800078e3cff */
[----:B------:R-:W-:-:S04]  /*15490*/  @!P1 LOP3.LUT R4, R5, R4, RZ, 0x3c, !PT ;  /* 0x0000000405049212 */ /* 0x000fc800078e3cff */
[----:B------:R-:W-:Y:S02]  /*154a0*/  @!P1 LOP3.LUT R5, R5, R4, RZ, 0x3c, !PT ;  /* 0x0000000405059212 */ /* 0x000fe400078e3cff */
[----:B--2---:R-:W-:-:S06]  /*154b0*/  PRMT R39, RZ, 0x7610, R39 ;  /* 0x00007610ff277816 */ /* 0x004fcc0000000027 */
        /* <DEDUP_REMOVED lines=23> */
[----:B------:R-:W-:Y:S04]  /*15630*/  STS.U16 [R60+0x27c0], R40 ;  /* 0x0027c0283c007388 */ /* 0x000fe80000000400 */
[----:B--2---:R0:W-:Y:S04]  /*15640*/  STL [R1+0x50], R61 ;  /* 0x0000503d01007387 */ /* 0x0041e80000100800 */
[----:B0-----:R-:W2:Y:S04]  /*15650*/  LDL.LU R61, [R1+0x11dc] ;  /* 0x0011dc00013d7983 */ /* 0x001ea80000300800 */
        /* <DEDUP_REMOVED lines=55> */
[----:B------:R-:W4:Y:S04]  /*159d0*/  LDL R5, [R1+0xab4] ;  /* 0x000ab40001057983 */ /* 0x000f280000100800 */
[----:B--2---:R0:W-:Y:S04]  /*159e0*/  STS.U16 [R60+0x2b80], R2 ;  /* 0x002b80023c007388 */ /* 0x0041e80000000400 */
[----:B0-----:R-:W2:Y:S01]  /*159f0*/  LDL.LU R2, [R1+0x11b0] ;  /* 0x0011b00001027983 */ /* 0x001ea20000300800 */
[----:B----4-:R-:W-:-:S04]  /*15a00*/  @!P1 LOP3.LUT R5, R5, R4, RZ, 0x3c, !PT ;  /* 0x0000000405059212 */ /* 0x010fc800078e3cff */
[----:B------:R-:W-:-:S04]  /*15a10*/  @!P1 LOP3.LUT R4, R5, R4, RZ, 0x3c, !PT ;  /* 0x0000000405049212 */ /* 0x000fc800078e3cff */
[----:B------:R-:W-:Y:S02]  /*15a20*/  @!P1 LOP3.LUT R5, R5, R4, RZ, 0x3c, !PT ;  /* 0x0000000405059212 */ /* 0x000fe400078e3cff */
[----:B--2---:R-:W-:-:S06]  /*15a30*/  PRMT R2, RZ, 0x7610, R2 ;  /* 0x00007610ff027816 */ /* 0x004fcc0000000002 */
[----:B------:R-:W2:Y:S04]  /*15a40*/  @!P1 LDG.E.U16 R2, [R4.64] ;  /* 0x0000000a04029981 */ /* 0x000ea8000c1e1500 */
[----:B--2---:R0:W-:Y:S04]  /*15a50*/  STL [R1+0x14], R2 ;  /* 0x0000140201007387 */ /* 0x0041e80000100800 */
[----:B0-----:R-:W2:Y:S04]  /*15a60*/  LDL.LU R2, [R1+0x11ac] ;  /* 0x0011ac0001027983 */ /* 0x001ea80000300800 */
        /* <DEDUP_REMOVED lines=24> */
[----:B------:R-:W4:Y:S04]  /*15bf0*/  @!P1 LDG.E.U16 R0, [R4.64] ;  /* 0x0000000a04009981 */ /* 0x000f28000c1e1500 */
[----:B----4-:R-:W-:Y:S04]  /*15c00*/  STL [R1+0x8], R0 ;  /* 0x0000080001007387 */ /* 0x010fe80000100800 */
[----:B------:R-:W4:Y:S04]  /*15c10*/  LDL R4, [R1+0xa30] ;  /* 0x000a300001047983 */ /* 0x000f280000100800 */
[----:B------:R-:W4:Y:S01]  /*15c20*/  LDL R5, [R1+0xa34] ;  /* 0x000a340001057983 */ /* 0x000f220000100800 */
[----:B------:R-:W-:-:S03]  /*15c30*/  PRMT R61, RZ, 0x7610, R61 ;  /* 0x00007610ff3d7816 */ /* 0x000fc6000000003d */
[----:B------:R-:W-:Y:S04]  /*15c40*/  STS.U16 [R60+0x2d80], R52 ;  /* 0x002d80343c007388 */ /* 0x000fe80000000400 */
[----:B------:R-:W-:Y:S04]  /*15c50*/  STS.U16 [R60+0x2dc0], R47 ;  /* 0x002dc02f3c007388 */ /* 0x000fe80000000400 */
[----:B------:R-:W-:Y:S04]  /*15c60*/  STS.U16 [R60+0x2fc0], R37 ;  /* 0x002fc0253c007388 */ /* 0x000fe80000000400 */
[----:B------:R-:W-:Y:S04]  /*15c70*/  STS.U16 [R60+0x2f80], R40 ;  /* 0x002f80283c007388 */ /* 0x000fe80000000400 */
[----:B------:R0:W-:Y:S04]  /*15c80*/  STL [R1+0x1168], R60 ;  /* 0x0011683c01007387 */ /* 0x0001e80000100800 */
[----:B0-----:R-:W3:Y:S01]  /*15c90*/  LDL R60, [R1+0xa2c] ;  /* 0x000a2c00013c7983 */ /* 0x001ee20000100800 */
[----:B----4-:R-:W-:-:S04]  /*15ca0*/  @!P1 LOP3.LUT R5, R5, R4, RZ, 0x3c, !PT ;  /* 0x0000000405059212 */ /* 0x010fc800078e3cff */
[----:B------:R-:W-:-:S04]  /*15cb0*/  @!P1 LOP3.LUT R4, R5, R4, RZ, 0x3c, !PT ;  /* 0x0000000405049212 */ /* 0x000fc800078e3cff */
[----:B------:R-:W-:-:S05]  /*15cc0*/  @!P1 LOP3.LUT R5, R5, R4, RZ, 0x3c, !PT ;  /* 0x0000000405059212 */ /* 0x000fca00078e3cff */
[----:B------:R0:W4:Y:S04]  /*15cd0*/  @!P1 LDG.E.U16 R61, [R4.64] ;  /* 0x0000000a043d9981 */ /* 0x000128000c1e1500 */
[----:B0-----:R-:W4:Y:S01]  /*15ce0*/  LDL R5, [R1+0xa28] ;  /* 0x000a280001057983 */ /* 0x001f220000100800 */
[----:B--2---:R-:W-:Y:S01]  /*15cf0*/  PRMT R2, RZ, 0x7610, R2 ;  /* 0x00007610ff027816 */ /* 0x004fe20000000002 */
[----:B---3--:R-:W-:Y:S02]  /*15d00*/  @!P1 IMAD.MOV.U32 R4, RZ, RZ, R60 ;  /* 0x000000ffff049224 */ /* 0x008fe400078e003c */
[----:B------:R-:W0:Y:S04]  /*15d10*/  S2R R0, SR_TID.X ;  /* 0x0000000000007919 */ /* 0x000e280000002100 */
[----:B----4-:R1:W-:Y:S04]  /*15d20*/  STL [R1+0x116c], R61 ;  /* 0x00116c3d01007387 */ /* 0x0103e80000100800 */
[----:B-1----:R-:W2:Y:S04]  /*15d30*/  LDL R61, [R1+0x9ec] ;  /* 0x0009ec00013d7983 */ /* 0x002ea80000100800 */
[----:B------:R-:W-:Y:S04]  /*15d40*/  STL [R1+0x119c], R3 ;  /* 0x00119c0301007387 */ /* 0x000fe80000100800 */
[----:B------:R1:W3:Y:S01]  /*15d50*/  @!P1 LDG.E.U16 R2, [R4.64] ;  /* 0x0000000a04029981 */ /* 0x0002e2000c1e1500 */
[----:B0-----:R-:W-:-:S02]  /*15d60*/  LOP3.LUT R0, R0, 0x1f, RZ, 0xc0, !PT ;  /* 0x0000001f00007812 */ /* 0x001fc400078ec0ff */
[----:B------:R-:W-:Y:S01]  /*15d70*/  PRMT R59, RZ, 0x7610, R59 ;  /* 0x00007610ff3b7816 */ /* 0x000fe2000000003b */
[----:B------:R-:W4:Y:S04]  /*15d80*/  LDL R60, [R1+0x9b0] ;  /* 0x0009b000013c7983 */ /* 0x000f280000100800 */
[----:B-1----:R-:W2:Y:S04]  /*15d90*/  LDL R4, [R1+0x9f0] ;  /* 0x0009f00001047983 */ /* 0x002ea80000100800 */
[----:B------:R-:W2:Y:S01]  /*15da0*/  LDL R5, [R1+0x9f4] ;  /* 0x0009f40001057983 */ /* 0x000ea20000100800 */
[----:B------:R-:W-:-:S05]  /*15db0*/  IMAD.SHL.U32 R0, R0, 0x2, RZ ;  /* 0x0000000200007824 */ /* 0x000fca00078e00ff */
[----:B------:R0:W-:Y:S04]  /*15dc0*/  STS.U16 [R0], R3 ;  /* 0x0000000300007388 */ /* 0x0001e80000000400 */
[----:B0-----:R-:W4:Y:S04]  /*15dd0*/  LDL R3, [R1+0x9b4] ;  /* 0x0009b40001037983 */ /* 0x001f280000100800 */
[----:B---3--:R0:W-:Y:S01]  /*15de0*/  STL [R1+0x1170], R2 ;  /* 0x0011700201007387 */ /* 0x0081e20000100800 */
[----:B------:R-:W-:Y:S02]  /*15df0*/  PRMT R58, RZ, 0x7610, R58 ;  /* 0x00007610ff3a7816 */ /* 0x000fe4000000003a */
[----:B------:R-:W-:Y:S01]  /*15e00*/  PRMT R57, RZ, 0x7610, R57 ;  /* 0x00007610ff397816 */ /* 0x000fe20000000039 */
[----:B0-----:R-:W3:Y:S01]  /*15e10*/  LDL R2, [R1+0x9ac] ;  /* 0x0009ac0001027983 */ /* 0x001ee20000100800 */
[----:B--2---:R-:W-:-:S04]  /*15e20*/  @!P1 LOP3.LUT R5, R5, R4, RZ, 0x3c, !PT ;  /* 0x0000000405059212 */ /* 0x004fc800078e3cff */
[----:B------:R-:W-:-:S04]  /*15e30*/  @!P1 LOP3.LUT R4, R5, R4, RZ, 0x3c, !PT ;  /* 0x0000000405049212 */ /* 0x000fc800078e3cff */
[----:B------:R-:W-:-:S05]  /*15e40*/  @!P1 LOP3.LUT R5, R5, R4, RZ, 0x3c, !PT ;  /* 0x0000000405059212 */ /* 0x000fca00078e3cff */
[----:B------:R0:W2:Y:S04]  /*15e50*/  @!P1 LDG.E.U16 R59, [R4.64] ;  /* 0x0000000a043b9981 */ /* 0x0000a8000c1e1500 */
[----:B0-----:R-:W2:Y:S01]  /*15e60*/  LDL R5, [R1+0x9e8] ;  /* 0x0009e80001057983 */ /* 0x001ea20000100800 */
[----:B------:R-:W-:-:S05]  /*15e70*/  @!P1 IMAD.MOV.U32 R4, RZ, RZ, R61 ;  /* 0x000000ffff049224 */ /* 0x000fca00078e003d */
[----:B--2---:R4:W2:Y:S04]  /*15e80*/  @!P1 LDG.E.U16 R58, [R4.64] ;  /* 0x0000000a043a9981 */ /* 0x0048a8000c1e1500 */
[----:B------:R0:W-:Y:S04]  /*15e90*/  STL [R1+0x1174], R59 ;  /* 0x0011743b01007387 */ /* 0x0001e80000100800 */
[----:B------:R-:W2:Y:S01]  /*15ea0*/  LDL R61, [R1+0x974] ;  /* 0x00097400013d7983 */ /* 0x000ea20000100800 */
[----:B----4-:R-:W-:Y:S02]  /*15eb0*/  @!P1 IMAD.MOV.U32 R4, RZ, RZ, R3 ;  /* 0x000000ffff049224 */ /* 0x010fe400078e0003 */
[----:B------:R-:W-:Y:S01]  /*15ec0*/  @!P1 IMAD.MOV.U32 R5, RZ, RZ, R60 ;  /* 0x000000ffff059224 */ /* 0x000fe200078e003c */
[----:B0-----:R-:W4:Y:S04]  /*15ed0*/  LDL R59, [R1+0x9a8] ;  /* 0x0009a800013b7983 */ /* 0x001f280000100800 */
[----:B------:R3:W4:Y:S02]  /*15ee0*/  @!P1 LDG.E.U16 R57, [R4.64] ;  /* 0x0000000a04399981 */ /* 0x000724000c1e1500 */
[----:B---3--:R-:W-:-:S02]  /*15ef0*/  @!P1 IMAD.MOV.U32 R4, RZ, RZ, R2 ;  /* 0x000000ffff049224 */ /* 0x008fc400078e0002 */
[----:B--2---:R0:W-:Y:S04]  /*15f00*/  STL [R1+0x1178], R58 ;  /* 0x0011783a01007387 */ /* 0x0041e80000100800 */
[----:B------:R-:W2:Y:S04]  /*15f10*/  LDL R60, [R1+0x968] ;  /* 0x00096800013c7983 */ /* 0x000ea80000100800 */
[----:B------:R-:W3:Y:S04]  /*15f20*/  LDL R3, [R1+0x96c] ;  /* 0x00096c0001037983 */ /* 0x000ee80000100800 */
[----:B0-----:R-:W2:Y:S01]  /*15f30*/  LDL R58, [R1+0x970] ;  /* 0x00097000013a7983 */ /* 0x001ea20000100800 */
[----:B----4-:R-:W-:-:S03]  /*15f40*/  @!P1 IMAD.MOV.U32 R5, RZ, RZ, R59 ;  /* 0x000000ffff059224 */ /* 0x010fc600078e003b */
[----:B------:R0:W-:Y:S04]  /*15f50*/  STL [R1+0x117c], R57 ;  /* 0x00117c3901007387 */ /* 0x0001e80000100800 */
[----:B------:R-:W4:Y:S04]  /*15f60*/  LDL R59, [R1+0x930] ;  /* 0x00093000013b7983 */ /* 0x000f280000100800 */
[----:B------:R-:W3:Y:S01]  /*15f70*/  LDL R2, [R1+0x934] ;  /* 0x0009340001027983 */ /* 0x000ee20000100800 */
[----:B------:R-:W-:Y:S02]  /*15f80*/  PRMT R56, RZ, 0x7610, R56 ;  /* 0x00007610ff387816 */ /* 0x000fe40000000038 */
[----:B------:R-:W-:-:S04]  /*15f90*/  PRMT R55, RZ, 0x7610, R55 ;  /* 0x00007610ff377816 */ /* 0x000fc80000000037 */
[----:B------:R1:W4:Y:S01]  /*15fa0*/  @!P1 LDG.E.U16 R56, [R4.64] ;  /* 0x0000000a04389981 */ /* 0x000322000c1e1500 */
[----:B------:R-:W-:Y:S01]  /*15fb0*/  PRMT R54, RZ, 0x7610, R54 ;  /* 0x00007610ff367816 */ /* 0x000fe20000000036 */
[----:B-1----:R-:W-:Y:S01]  /*15fc0*/  @!P1 IMAD.MOV.U32 R4, RZ, RZ, R61 ;  /* 0x000000ffff049224 */ /* 0x002fe200078e003d */
[----:B------:R-:W-:Y:S01]  /*15fd0*/  PRMT R53, RZ, 0x7610, R53 ;  /* 0x00007610ff357816 */ /* 0x000fe20000000035 */
[----:B--2---:R-:W-:-:S05]  /*15fe0*/  @!P1 IMAD.MOV.U32 R5, RZ, RZ, R58 ;  /* 0x000000ffff059224 */ /* 0x004fca00078e003a */
[----:B------:R3:W2:Y:S02]  /*15ff0*/  @!P1 LDG.E.U16 R55, [R4.64] ;  /* 0x0000000a04379981 */ /* 0x0006a4000c1e1500 */
[----:B---3--:R-:W-:Y:S02]  /*16000*/  @!P1 IMAD.MOV.U32 R4, RZ, RZ, R3 ;  /* 0x000000ffff049224 */ /* 0x008fe400078e0003 */
[----:B------:R-:W-:-:S05]  /*16010*/  @!P1 IMAD.MOV.U32 R5, RZ, RZ, R60 ;  /* 0x000000ffff059224 */ /* 0x000fca00078e003c */
[----:B------:R1:W3:Y:S02]  /*16020*/  @!P1 LDG.E.U16 R54, [R4.64] ;  /* 0x0000000a04369981 */ /* 0x0002e4000c1e1500 */
[----:B-1----:R-:W-:Y:S02]  /*16030*/  @!P1 IMAD.MOV.U32 R4, RZ, RZ, R2 ;  /* 0x000000ffff049224 */ /* 0x002fe400078e0002 */
[----:B----4-:R-:W-:-:S05]  /*16040*/  @!P1 IMAD.MOV.U32 R5, RZ, RZ, R59 ;  /* 0x000000ffff059224 */ /* 0x010fca00078e003b */
[----:B------:R-:W4:Y:S04]  /*16050*/  @!P1 LDG.E.U16 R53, [R4.64] ;  /* 0x0000000a04359981 */ /* 0x000f28000c1e1500 */
[----:B------:R1:W-:Y:S04]  /*16060*/  STL [R1+0x1180], R56 ;  /* 0x0011803801007387 */ /* 0x0003e80000100800 */
[----:B------:R-:W4:Y:S04]  /*16070*/  LDL R58, [R1+0x928] ;  /* 0x00092800013a7983 */ /* 0x000f280000100800 */
[----:B0-----:R-:W4:Y:S04]  /*16080*/  LDL R57, [R1+0x92c] ;  /* 0x00092c0001397983 */ /* 0x001f280000100800 */
[----:B--2---:R0:W-:Y:S04]  /*16090*/  STL [R1+0x1184], R55 ;  /* 0x0011843701007387 */ /* 0x0041e80000100800 */
[----:B-1----:R-:W2:Y:S04]  /*160a0*/  LDL R56, [R1+0x8f0] ;  /* 0x0008f00001387983 */ /* 0x002ea80000100800 */
[----:B------:R-:W2:Y:S04]  /*160b0*/  LDL R3, [R1+0x8f4] ;  /* 0x0008f40001037983 */ /* 0x000ea80000100800 */
[----:B---3--:R1:W-:Y:S04]  /*160c0*/  STL [R1+0x1188], R54 ;  /* 0x0011883601007387 */ /* 0x0083e80000100800 */
[----:B0-----:R-:W3:Y:S04]  /*160d0*/  LDL R55, [R1+0x8e8] ;  /* 0x0008e80001377983 */ /* 0x001ee80000100800 */
[----:B------:R-:W3:Y:S04]  /*160e0*/  LDL R2, [R1+0x8ec] ;  /* 0x0008ec0001027983 */ /* 0x000ee80000100800 */
[----:B----4-:R0:W-:Y:S04]  /*160f0*/  STL [R1+0x118c], R53 ;  /* 0x00118c3501007387 */ /* 0x0101e80000100800 */
[----:B-1----:R-:W4:Y:S04]  /*16100*/  LDL R54, [R1+0x8b0] ;  /* 0x0008b00001367983 */ /* 0x002f280000100800 */
[----:B0-----:R-:W4:Y:S01]  /*16110*/  LDL R53, [R1+0x8b4] ;  /* 0x0008b40001357983 */ /* 0x001f220000100800 */
[----:B------:R-:W-:Y:S01]  /*16120*/  PRMT R52, RZ, 0x7610, R52 ;  /* 0x00007610ff347816 */ /* 0x000fe20000000034 */
[----:B------:R-:W-:-:S02]  /*16130*/  @!P1 IMAD.MOV.U32 R4, RZ, RZ, R57 ;  /* 0x000000ffff049224 */ /* 0x000fc400078e0039 */
[----:B------:R-:W-:Y:S01]  /*16140*/  @!P1 IMAD.MOV.U32 R5, RZ, RZ, R58 ;  /* 0x000000ffff059224 */ /* 0x000fe200078e003a */
[----:B------:R0:W-:Y:S04]  /*16150*/  STS.U16 [R0+0x600], R51 ;  /* 0x0006003300007388 */ /* 0x0001e80000000400 */
[----:B------:R2:W4:Y:S01]  /*16160*/  @!P1 LDG.E.U16 R52, [R4.64] ;  /* 0x0000000a04349981 */ /* 0x000522000c1e1500 */
[----:B0-----:R-:W-:-:S03]  /*16170*/  PRMT R51, RZ, 0x7610, R51 ;  /* 0x00007610ff337816 */ /* 0x001fc60000000033 */
[----:B------:R0:W-:Y:S02]  /*16180*/  STS.U16 [R0+0x640], R50 ;  /* 0x0006403200007388 */ /* 0x0001e40000000400 */
[----:B0-----:R-:W-:Y:S02]  /*16190*/  PRMT R50, RZ, 0x7610, R50 ;  /* 0x00007610ff327816 */ /* 0x001fe40000000032 */
[----:B------:R0:W-:Y:S02]  /*161a0*/  STS.U16 [R0+0x440], R49 ;  /* 0x0004403100007388 */ /* 0x0001e40000000400 */
[----:B0-----:R-:W-:Y:S01]  /*161b0*/  PRMT R49, RZ, 0x7610, R49 ;  /* 0x00007610ff317816 */ /* 0x001fe20000000031 */
[----:B--2---:R-:W-:Y:S02]  /*161c0*/  @!P1 IMAD.MOV.U32 R5, RZ, RZ, R56 ;  /* 0x000000ffff059224 */ /* 0x004fe400078e0038 */
[----:B------:R-:W-:-:S05]  /*161d0*/  @!P1 IMAD.MOV.U32 R4, RZ, RZ, R3 ;  /* 0x000000ffff049224 */ /* 0x000fca00078e0003 */
[----:B------:R3:W2:Y:S02]  /*161e0*/  @!P1 LDG.E.U16 R51, [R4.64] ;  /* 0x0000000a04339981 */ /* 0x0006a4000c1e1500 */
[----:B---3--:R-:W-:Y:S02]  /*161f0*/  @!P1 IMAD.MOV.U32 R5, RZ, RZ, R55 ;  /* 0x000000ffff059224 */ /* 0x008fe400078e0037 */
[----:B------:R-:W-:-:S05]  /*16200*/  @!P1 IMAD.MOV.U32 R4, RZ, RZ, R2 ;  /* 0x000000ffff049224 */ /* 0x000fca00078e0002 */
[----:B------:R4:W3:Y:S02]  /*16210*/  @!P1 LDG.E.U16 R50, [R4.64] ;  /* 0x0000000a04329981 */ /* 0x0008e4000c1e1500 */
[----:B----4-:R-:W-:Y:S02]  /*16220*/  @!P1 IMAD.MOV.U32 R5, RZ, RZ, R54 ;  /* 0x000000ffff059224 */ /* 0x010fe400078e0036 */
[----:B------:R-:W-:-:S05]  /*16230*/  @!P1 IMAD.MOV.U32 R4, RZ, RZ, R53 ;  /* 0x000000ffff049224 */ /* 0x000fca00078e0035 */
[----:B------:R-:W4:Y:S04]  /*16240*/  @!P1 LDG.E.U16 R49, [R4.64] ;  /* 0x0000000a04319981 */ /* 0x000f28000c1e1500 */
[----:B------:R0:W-:Y:S04]  /*16250*/  STL [R1+0x1190], R52 ;  /* 0x0011903401007387 */ /* 0x0001e80000100800 */
[----:B------:R-:W4:Y:S04]  /*16260*/  LDL R56, [R1+0x8a8] ;  /* 0x0008a80001387983 */ /* 0x000f280000100800 */
[----:B------:R-:W4:Y:S04]  /*16270*/  LDL R3, [R1+0x8ac] ;  /* 0x0008ac0001037983 */ /* 0x000f280000100800 */
[----:B--2---:R1:W-:Y:S04]  /*16280*/  STL [R1+0x1194], R51 ;  /* 0x0011943301007387 */ /* 0x0043e80000100800 */
[----:B------:R-:W2:Y:S04]  /*16290*/  LDL R55, [R1+0x870] ;  /* 0x0008700001377983 */ /* 0x000ea80000100800 */
[----:B------:R-:W2:Y:S04]  /*162a0*/  LDL R2, [R1+0x874] ;  /* 0x0008740001027983 */ /* 0x000ea80000100800 */
[----:B---3--:R3:W-:Y:S04]  /*162b0*/  STL [R1+0x1198], R50 ;  /* 0x0011983201007387 */ /* 0x0087e80000100800 */
[----:B------:R-:W2:Y:S04]  /*162c0*/  LDL R54, [R1+0x868] ;  /* 0x0008680001367983 */ /* 0x000ea80000100800 */
[----:B------:R-:W2:Y:S04]  /*162d0*/  LDL R53, [R1+0x86c] ;  /* 0x00086c0001357983 */ /* 0x000ea80000100800 */
[----:B0-----:R-:W2:Y:S04]  /*162e0*/  LDL R52, [R1+0x830] ;  /* 0x0008300001347983 */ /* 0x001ea80000100800 */
[----:B-1----:R-:W2:Y:S04]  /*162f0*/  LDL R51, [R1+0x834] ;  /* 0x0008340001337983 */ /* 0x002ea80000100800 */
[----:B----4-:R0:W-:Y:S04]  /*16300*/  STL [R1+0x11a0], R49 ;  /* 0x0011a03101007387 */ /* 0x0101e80000100800 */
[----:B---3--:R-:W3:Y:S01]  /*16310*/  LDL R50, [R1+0x828] ;  /* 0x0008280001327983 */ /* 0x008ee20000100800 */
[----:B------:R-:W-:Y:S01]  /*16320*/  PRMT R48, RZ, 0x7610, R48 ;  /* 0x00007610ff307816 */ /* 0x000fe20000000030 */
[----:B------:R-:W-:Y:S01]  /*16330*/  @!P1 IMAD.MOV.U32 R5, RZ, RZ, R56 ;  /* 0x000000ffff059224 */ /* 0x000fe200078e0038 */
[----:B------:R-:W-:Y:S01]  /*16340*/  PRMT R47, RZ, 0x7610, R47 ;  /* 0x00007610ff2f7816 */ /* 0x000fe2000000002f */
[----:B0-----:R-:W4:Y:S01]  /*16350*/  LDL R49, [R1+0x7f0] ;  /* 0x0007f00001317983 */ /* 0x001f220000100800 */
[----:B------:R-:W-:-:S03]  /*16360*/  @!P1 IMAD.MOV.U32 R4, RZ, RZ, R3 ;  /* 0x000000ffff049224 */ /* 0x000fc600078e0003 */
[----:B------:R-:W3:Y:S04]  /*16370*/  LDL R3, [R1+0x82c] ;  /* 0x00082c0001037983 */ /* 0x000ee80000100800 */
[----:B------:R2:W3:Y:S04]  /*16380*/  @!P1 LDG.E.U16 R48, [R4.64] ;  /* 0x0000000a04309981 */ /* 0x0004e8000c1e1500 */
[----:B------:R0:W-:Y:S01]  /*16390*/  STS.U16 [R0+0x400], R46 ;  /* 0x0004002e00007388 */ /* 0x0001e20000000400 */
[----:B------:R-:W-:Y:S02]  /*163a0*/  PRMT R45, RZ, 0x7610, R45 ;  /* 0x00007610ff2d7816 */ /* 0x000fe4000000002d */
[----:B0-----:R-:W-:Y:S01]  /*163b0*/  PRMT R46, RZ, 0x7610, R46 ;  /* 0x00007610ff2e7816 */ /* 0x001fe2000000002e */
[----:B--2---:R-:W-:-:S02]  /*163c0*/  @!P1 IMAD.MOV.U32 R5, RZ, RZ, R55 ;  /* 0x000000ffff059224 */ /* 0x004fc400078e0037 */
[----:B------:R-:W-:Y:S02]  /*163d0*/  @!P1 IMAD.MOV.U32 R4, RZ, RZ, R2 ;  /* 0x000000ffff049224 */ /* 0x000fe400078e0002 */
[----:B------:R-:W2:Y:S04]  /*163e0*/  LDL R2, [R1+0x7f4] ;  /* 0x0007f40001027983 */ /* 0x000ea80000100800 */
[----:B------:R0:W2:Y:S02]  /*163f0*/  @!P1 LDG.E.U16 R47, [R4.64] ;  /* 0x0000000a042f9981 */ /* 0x0000a4000c1e1500 */
[----:B0-----:R-:W-:Y:S02]  /*16400*/  @!P1 IMAD.MOV.U32 R5, RZ, RZ, R54 ;  /* 0x000000ffff059224 */ /* 0x001fe400078e0036 */
[----:B------:R-:W-:-:S05]  /*16410*/  @!P1 IMAD.MOV.U32 R4, RZ, RZ, R53 ;  /* 0x000000ffff049224 */ /* 0x000fca00078e0035 */
[----:B------:R0:W2:Y:S02]  /*16420*/  @!P1 LDG.E.U16 R46, [R4.64] ;  /* 0x0000000a042e9981 */ /* 0x0000a4000c1e1500 */
[----:B0-----:R-:W-:Y:S02]  /*16430*/  @!P1 IMAD.MOV.U32 R4, RZ, RZ, R51 ;  /* 0x000000ffff049224 */ /* 0x001fe400078e0033 */
[----:B------:R-:W-:Y:S01]  /*16440*/  @!P1 IMAD.MOV.U32 R5, RZ, RZ, R52 ;  /* 0x000000ffff059224 */ /* 0x000fe200078e0034 */
[----:B------:R-:W2:Y:S04]  /*16450*/  LDL R51, [R1+0x7ec] ;  /* 0x0007ec0001337983 */ /* 0x000ea80000100800 */
[----:B------:R-:W2:Y:S04]  /*16460*/  LDL R52, [R1+0x7e8] ;  /* 0x0007e80001347983 */ /* 0x000ea80000100800 */
[----:B------:R3:W2:Y:S02]  /*16470*/  @!P1 LDG.E.U16 R45, [R4.64] ;  /* 0x0000000a042d9981 */ /* 0x0006a4000c1e1500 */
[----:B---3--:R-:W-:-:S02]  /*16480*/  @!P1 IMAD.MOV.U32 R5, RZ, RZ, R50 ;  /* 0x000000ffff059224 */ /* 0x008fc400078e0032 */
[----:B------:R-:W3:Y:S01]  /*16490*/  LDL R50, [R1+0x5a0] ;  /* 0x0005a00001327983 */ /* 0x000ee20000100800 */
[----:B------:R-:W-:-:S03]  /*164a0*/  @!P1 IMAD.MOV.U32 R4, RZ, RZ, R3 ;  /* 0x000000ffff049224 */ /* 0x000fc600078e0003 */
[----:B------:R0:W-:Y:S04]  /*164b0*/  STS.U16 [R0+0x240], R44 ;  /* 0x0002402c00007388 */ /* 0x0001e80000000400 */
[----:B------:R-:W3:Y:S01]  /*164c0*/  LDL R3, [R1+0x5a4] ;  /* 0x0005a40001037983 */ /* 0x000ee20000100800 */
[----:B0-----:R-:W-:-:S06]  /*164d0*/  PRMT R44, RZ, 0x7610, R44 ;  /* 0x00007610ff2c7816 */ /* 0x001fcc000000002c */
[----:B------:R4:W3:Y:S01]  /*164e0*/  @!P1 LDG.E.U16 R44, [R4.64] ;  /* 0x0000000a042c9981 */ /* 0x0008e2000c1e1500 */
[----:B------:R-:W-:Y:S01]  /*164f0*/  PRMT R43, RZ, 0x7610, R43 ;  /* 0x00007610ff2b7816 */ /* 0x000fe2000000002b */
[----:B----4-:R-:W-:Y:S02]  /*16500*/  @!P1 IMAD.MOV.U32 R5, RZ, RZ, R49 ;  /* 0x000000ffff059224 */ /* 0x010fe400078e0031 */
[----:B------:R-:W4:Y:S04]  /*16510*/  LDL R49, [R1+0x598] ;  /* 0x0005980001317983 */ /* 0x000f280000100800 */
[----:B------:R0:W-:Y:S02]  /*16520*/  STS.U16 [R0+0x200], R42 ;  /* 0x0002002a00007388 */ /* 0x0001e40000000400 */
[----:B0-----:R-:W-:Y:S01]  /*16530*/  PRMT R42, RZ, 0x7610, R42 ;  /* 0x00007610ff2a7816 */ /* 0x001fe2000000002a */
[----:B--2---:R-:W-:-:S02]  /*16540*/  @!P1 IMAD.MOV.U32 R4, RZ, RZ, R2 ;  /* 0x000000ffff049224 */ /* 0x004fc400078e0002 */
[----:B------:R-:W2:Y:S04]  /*16550*/  LDL R2, [R1+0x59c] ;  /* 0x00059c0001027983 */ /* 0x000ea80000100800 */
[----:B------:R0:W2:Y:S04]  /*16560*/  @!P1 LDG.E.U16 R43, [R4.64] ;  /* 0x0000000a042b9981 */ /* 0x0000a8000c1e1500 */
[----:B------:R-:W2:Y:S04]  /*16570*/  LDL.LU R60, [R1+0x24] ;  /* 0x00002400013c7983 */ /* 0x000ea80000300800 */
[----:B------:R-:W2:Y:S01]  /*16580*/  LDL R54, [R1+0x560] ;  /* 0x0005600001367983 */ /* 0x000ea20000100800 */
[----:B0-----:R-:W-:-:S02]  /*16590*/  @!P1 IMAD.MOV.U32 R4, RZ, RZ, R51 ;  /* 0x000000ffff049224 */ /* 0x001fc400078e0033 */
[----:B------:R-:W-:Y:S02]  /*165a0*/  @!P1 IMAD.MOV.U32 R5, RZ, RZ, R52 ;  /* 0x000000ffff059224 */ /* 0x000fe400078e0034 */
[----:B------:R-:W2:Y:S04]  /*165b0*/  LDL R52, [R1+0x564] ;  /* 0x0005640001347983 */ /* 0x000ea80000100800 */
[----:B------:R3:W2:Y:S04]  /*165c0*/  @!P1 LDG.E.U16 R42, [R4.64] ;  /* 0x0000000a042a9981 */ /* 0x0006a8000c1e1500 */
[----:B------:R-:W2:Y:S01]  /*165d0*/  LDL.LU R57, [R1+0x48] ;  /* 0x0000480001397983 */ /* 0x000ea20000300800 */
[----:B------:R-:W-:-:S03]  /*165e0*/  PRMT R41, RZ, 0x7610, R41 ;  /* 0x00007610ff297816 */ /* 0x000fc60000000029 */
[----:B------:R-:W2:Y:S01]  /*165f0*/  LDL R53, [R1+0x558] ;  /* 0x0005580001357983 */ /* 0x000ea20000100800 */
[----:B---3--:R-:W-:-:S03]  /*16600*/  @!P1 IMAD.MOV.U32 R5, RZ, RZ, R50 ;  /* 0x000000ffff059224 */ /* 0x008fc600078e0032 */
[----:B------:R-:W3:Y:S01]  /*16610*/  LDL R50, [R1+0x55c] ;  /* 0x00055c0001327983 */ /* 0x000ee20000100800 */
[----:B------:R-:W-:-:S03]  /*16620*/  @!P1 IMAD.MOV.U32 R4, RZ, RZ, R3 ;  /* 0x000000ffff049224 */ /* 0x000fc600078e0003 */
[----:B------:R-:W3:Y:S04]  /*16630*/  LDL.LU R3, [R1+0x44] ;  /* 0x0000440001037983 */ /* 0x000ee80000300800 */
[----:B------:R4:W3:Y:S01]  /*16640*/  @!P1 LDG.E.U16 R41, [R4.64] ;  /* 0x0000000a04299981 */ /* 0x0008e2000c1e1500 */
[----:B------:R-:W-:-:S03]  /*16650*/  PRMT R40, RZ, 0x7610, R40 ;  /* 0x00007610ff287816 */ /* 0x000fc60000000028 */
[----:B------:R-:W3:Y:S04]  /*16660*/  LDL R51, [R1+0x520] ;  /* 0x0005200001337983 */ /* 0x000ee80000100800 */
[----:B------:R0:W-:Y:S01]  /*16670*/  STS.U16 [R0+0x40], R39 ;  /* 0x0000402700007388 */ /* 0x0001e20000000400 */
[----:B----4-:R-:W-:-:S03]  /*16680*/  @!P1 IMAD.MOV.U32 R5, RZ, RZ, R49 ;  /* 0x000000ffff059224 */ /* 0x010fc600078e0031 */
[----:B------:R-:W4:Y:S01]  /*16690*/  LDL R49, [R1+0x524] ;  /* 0x0005240001317983 */ /* 0x000f220000100800 */
[----:B0-----:R-:W-:Y:S01]  /*166a0*/  PRMT R39, RZ, 0x7610, R39 ;  /* 0x00007610ff277816 */ /* 0x001fe20000000027 */
[----:B--2---:R-:W-:Y:S02]  /*166b0*/  @!P1 IMAD.MOV.U32 R4, RZ, RZ, R2 ;  /* 0x000000ffff049224 */ /* 0x004fe400078e0002 */
[----:B------:R-:W2:Y:S04]  /*166c0*/  LDL.LU R2, [R1+0x40] ;  /* 0x0000400001027983 */ /* 0x000ea80000300800 */
[----:B------:R0:W2:Y:S04]  /*166d0*/  @!P1 LDG.E.U16 R40, [R4.64] ;  /* 0x0000000a04289981 */ /* 0x0000a8000c1e1500 */
[----:B------:R-:W2:Y:S01]  /*166e0*/  LDL R56, [R1+0x518] ;  /* 0x0005180001387983 */ /* 0x000ea20000100800 */
[----:B0-----:R-:W-:-:S02]  /*166f0*/  @!P1 IMAD.MOV.U32 R5, RZ, RZ, R54 ;  /* 0x000000ffff059224 */ /* 0x001fc400078e0036 */
[----:B------:R-:W-:Y:S02]  /*16700*/  @!P1 IMAD.MOV.U32 R4, RZ, RZ, R52 ;  /* 0x000000ffff049224 */ /* 0x000fe400078e0034 */
[----:B------:R-:W2:Y:S04]  /*16710*/  LDL R52, [R1+0x51c] ;  /* 0x00051c0001347983 */ /* 0x000ea80000100800 */
[----:B------:R-:W2:Y:S04]  /*16720*/  LDL.LU R58, [R1+0x3c] ;  /* 0x00003c00013a7983 */ /* 0x000ea80000300800 */
[----:B------:R3:W2:Y:S04]  /*16730*/  @!P1 LDG.E.U16 R39, [R4.64] ;  /* 0x0000000a04279981 */ /* 0x0006a8000c1e1500 */
[----:B------:R-:W2:Y:S04]  /*16740*/  LDL.LU R59, [R1+0x38] ;  /* 0x00003800013b7983 */ /* 0x000ea80000300800 */
[----:B------:R-:W2:Y:S01]  /*16750*/  LDL R55, [R1+0x5d0] ;  /* 0x0005d00001377983 */ /* 0x000ea20000100800 */
[----:B---3--:R-:W-:-:S03]  /*16760*/  @!P1 IMAD.MOV.U32 R4, RZ, RZ, R50 ;  /* 0x000000ffff049224 */ /* 0x008fc600078e0032 */
[----:B------:R-:W3:Y:S01]  /*16770*/  LDL R50, [R1+0xae0] ;  /* 0x000ae00001327983 */ /* 0x000ee20000100800 */
[----:B------:R-:W-:-:S03]  /*16780*/  @!P1 IMAD.MOV.U32 R5, RZ, RZ, R53 ;  /* 0x000000ffff059224 */ /* 0x000fc600078e0035 */
[----:B------:R0:W-:Y:S04]  /*16790*/  STS.U16 [R0+0x800], R38 ;  /* 0x0008002600007388 */ /* 0x0001e80000000400 */
[----:B------:R-:W3:Y:S04]  /*167a0*/  LDL.LU R61, [R1+0x34] ;  /* 0x00003400013d7983 */ /* 0x000ee80000300800 */
[----:B------:R-:W3:Y:S01]  /*167b0*/  LDL R54, [R1+0xad8] ;  /* 0x000ad80001367983 */ /* 0x000ee20000100800 */
[----:B0-----:R-:W-:-:S03]  /*167c0*/  PRMT R38, RZ, 0x7610, R38 ;  /* 0x00007610ff267816 */ /* 0x001fc60000000026 */
[----:B------:R-:W3:Y:S04]  /*167d0*/  LDL R53, [R1+0xadc] ;  /* 0x000adc0001357983 */ /* 0x000ee80000100800 */
[----:B------:R4:W3:Y:S04]  /*167e0*/  @!P1 LDG.E.U16 R38, [R4.64] ;  /* 0x0000000a04269981 */ /* 0x0008e8000c1e1500 */
[----:B------:R0:W-:Y:S01]  /*167f0*/  STS.U16 [R0+0x1640], R60 ;  /* 0x0016403c00007388 */ /* 0x0001e20000000400 */
[----:B------:R-:W-:Y:S01]  /*16800*/  PRMT R37, RZ, 0x7610, R37 ;  /* 0x00007610ff257816 */ /* 0x000fe20000000025 */
[----:B----4-:R-:W-:-:S02]  /*16810*/  @!P1 IMAD.MOV.U32 R4, RZ, RZ, R49 ;  /* 0x000000ffff049224 */ /* 0x010fc400078e0031 */
[----:B0-----:R-:W4:Y:S04]  /*16820*/  LDL.LU R60, [R1+0x2c] ;  /* 0x00002c00013c7983 */ /* 0x001f280000300800 */
[----:B------:R-:W4:Y:S01]  /*16830*/  LDL R49, [R1+0xaa4] ;  /* 0x000aa40001317983 */ /* 0x000f220000100800 */
[----:B------:R-:W-:-:S03]  /*16840*/  @!P1 IMAD.MOV.U32 R5, RZ, RZ, R51 ;  /* 0x000000ffff059224 */ /* 0x000fc600078e0033 */
[----:B------:R-:W4:Y:S01]  /*16850*/  LDL R51, [R1+0xaa0] ;  /* 0x000aa00001337983 */ /* 0x000f220000100800 */
[----:B------:R-:W-:-:S03]  /*16860*/  PRMT R36, RZ, 0x7610, R36 ;  /* 0x00007610ff247816 */ /* 0x000fc60000000024 */
[----:B------:R2:W4:Y:S04]  /*16870*/  @!P1 LDG.E.U16 R37, [R4.64] ;  /* 0x0000000a04259981 */ /* 0x000528000c1e1500 */
[----:B------:R0:W-:Y:S04]  /*16880*/  STS.U16 [R0+0x1840], R3 ;  /* 0x0018400300007388 */ /* 0x0001e80000000400 */
[----:B0-----:R-:W4:Y:S01]  /*16890*/  LDL R3, [R1+0xa9c] ;  /* 0x000a9c0001037983 */ /* 0x001f220000100800 */
[----:B--2---:R-:W-:Y:S02]  /*168a0*/  @!P1 IMAD.MOV.U32 R5, RZ, RZ, R56 ;  /* 0x000000ffff059224 */ /* 0x004fe400078e0038 */
[----:B------:R-:W-:-:S02]  /*168b0*/  @!P1 IMAD.MOV.U32 R4, RZ, RZ, R52 ;  /* 0x000000ffff049224 */ /* 0x000fc400078e0034 */
[----:B------:R-:W2:Y:S04]  /*168c0*/  LDL R52, [R1+0xa98] ;  /* 0x000a980001347983 */ /* 0x000ea80000100800 */
[----:B------:R3:W2:Y:S02]  /*168d0*/  @!P1 LDG.E.U16 R36, [R4.64] ;  /* 0x0000000a04249981 */ /* 0x0006a4000c1e1500 */
[----:B---3--:R-:W-:Y:S02]  /*168e0*/  @!P1 IMAD.MOV.U32 R4, RZ, RZ, R50 ;  /* 0x000000ffff049224 */ /* 0x008fe400078e0032 */
[----:B------:R-:W3:Y:S01]  /*168f0*/  LDL R50, [R1+0xa60] ;  /* 0x000a600001327983 */ /* 0x000ee20000100800 */
[----:B------:R-:W-:Y:S01]  /*16900*/  PRMT R35, RZ, 0x7610, R35 ;  /* 0x00007610ff237816 */ /* 0x000fe20000000023 */
[----:B------:R-:W-:Y:S01]  /*16910*/  @!P1 IMAD.MOV.U32 R5, RZ, RZ, R55 ;  /* 0x000000ffff059224 */ /* 0x000fe200078e0037 */
[----:B------:R-:W-:Y:S01]  /*16920*/  PRMT R34, RZ, 0x7610, R34 ;  /* 0x00007610ff227816 */ /* 0x000fe20000000022 */
[----:B------:R0:W-:Y:S04]  /*16930*/  STS.U16 [R0+0x1a00], R2 ;  /* 0x001a000200007388 */ /* 0x0001e80000000400 */
[----:B------:R1:W3:Y:S04]  /*16940*/  @!P1 LDG.E.U16 R35, [R4.64] ;  /* 0x0000000a04239981 */ /* 0x0002e8000c1e1500 */
[----:B0-----:R-:W3:Y:S01]  /*16950*/  LDL R2, [R1+0xa64] ;  /* 0x000a640001027983 */ /* 0x001ee20000100800 */
[----:B-1----:R-:W-:-:S02]  /*16960*/  @!P1 IMAD.MOV.U32 R4, RZ, RZ, R53 ;  /* 0x000000ffff049224 */ /* 0x002fc400078e0035 */
[----:B------:R-:W-:-:S05]  /*16970*/  @!P1 IMAD.MOV.U32 R5, RZ, RZ, R54 ;  /* 0x000000ffff059224 */ /* 0x000fca00078e0036 */
[----:B------:R4:W3:Y:S04]  /*16980*/  @!P1 LDG.E.U16 R34, [R4.64] ;  /* 0x0000000a04229981 */ /* 0x0008e8000c1e1500 */
[----:B------:R0:W-:Y:S01]  /*16990*/  STS.U16 [R0+0x840], R33 ;  /* 0x0008402100007388 */ /* 0x0001e20000000400 */
[----:B----4-:R-:W-:-:S03]  /*169a0*/  @!P1 IMAD.MOV.U32 R4, RZ, RZ, R49 ;  /* 0x000000ffff049224 */ /* 0x010fc600078e0031 */
[----:B------:R-:W4:Y:S01]  /*169b0*/  LDL R49, [R1+0xa5c] ;  /* 0x000a5c0001317983 */ /* 0x000f220000100800 */
[----:B0-----:R-:W-:Y:S01]  /*169c0*/  PRMT R33, RZ, 0x7610, R33 ;  /* 0x00007610ff217816 */ /* 0x001fe20000000021 */
[----:B------:R-:W-:Y:S02]  /*169d0*/  @!P1 IMAD.MOV.U32 R5, RZ, RZ, R51 ;  /* 0x000000ffff059224 */ /* 0x000fe400078e0033 */
[----:B------:R-:W4:Y:S04]  /*169e0*/  LDL R51, [R1+0xa58] ;  /* 0x000a580001337983 */ /* 0x000f280000100800 */
[----:B------:R0:W-:Y:S04]  /*169f0*/  STS.U16 [R0+0xa00], R32 ;  /* 0x000a002000007388 */ /* 0x0001e80000000400 */
[----:B------:R1:W4:Y:S01]  /*16a00*/  @!P1 LDG.E.U16 R33, [R4.64] ;  /* 0x0000000a04219981 */ /* 0x000322000c1e1500 */
[----:B0-----:R-:W-:Y:S01]  /*16a10*/  PRMT R32, RZ, 0x7610, R32 ;  /* 0x00007610ff207816 */ /* 0x001fe20000000020 */
[----:B-1----:R-:W-:-:S02]  /*16a20*/  @!P1 IMAD.MOV.U32 R4, RZ, RZ, R3 ;  /* 0x000000ffff049224 */ /* 0x002fc400078e0003 */
[----:B------:R-:W4:Y:S01]  /*16a30*/  LDL R3, [R1+0xa24] ;  /* 0x000a240001037983 */ /* 0x000f220000100800 */
[----:B--2---:R-:W-:-:S03]  /*16a40*/  @!P1 IMAD.MOV.U32 R5, RZ, RZ, R52 ;  /* 0x000000ffff059224 */ /* 0x004fc600078e0034 */
[----:B------:R-:W2:Y:S04]  /*16a50*/  LDL R52, [R1+0xa20] ;  /* 0x000a200001347983 */ /* 0x000ea80000100800 */
[----:B------:R3:W2:Y:S02]  /*16a60*/  @!P1 LDG.E.U16 R32, [R4.64] ;  /* 0x0000000a04209981 */ /* 0x0006a4000c1e1500 */
[----:B---3--:R-:W-:Y:S02]  /*16a70*/  @!P1 IMAD.MOV.U32 R5, RZ, RZ, R50 ;  /* 0x000000ffff059224 */ /* 0x008fe400078e0032 */
[----:B------:R-:W3:Y:S01]  /*16a80*/  LDL R50, [R1+0xa18] ;  /* 0x000a180001327983 */ /* 0x000ee20000100800 */
[----:B------:R-:W-:Y:S01]  /*16a90*/  PRMT R31, RZ, 0x7610, R31 ;  /* 0x00007610ff1f7816 */ /* 0x000fe2000000001f */
[----:B------:R-:W-:-:S02]  /*16aa0*/  @!P1 IMAD.MOV.U32 R4, RZ, RZ, R2 ;  /* 0x000000ffff049224 */ /* 0x000fc400078e0002 */
[----:B------:R-:W3:Y:S04]  /*16ab0*/  LDL R2, [R1+0xa1c] ;  /* 0x000a1c0001027983 */ /* 0x000ee80000100800 */
[----:B------:R4:W3:Y:S01]  /*16ac0*/  @!P1 LDG.E.U16 R31, [R4.64] ;  /* 0x0000000a041f9981 */ /* 0x0008e2000c1e1500 */
[----:B------:R-:W-:-:S03]  /*16ad0*/  PRMT R30, RZ, 0x7610, R30 ;  /* 0x00007610ff1e7816 */ /* 0x000fc6000000001e */
[----:B------:R0:W-:Y:S01]  /*16ae0*/  STS.U16 [R0+0x1e40], R29 ;  /* 0x001e401d00007388 */ /* 0x0001e20000000400 */
[----:B----4-:R-:W-:-:S03]  /*16af0*/  @!P1 IMAD.MOV.U32 R4, RZ, RZ, R49 ;  /* 0x000000ffff049224 */ /* 0x010fc600078e0031 */
[----:B------:R-:W4:Y:S01]  /*16b00*/  LDL R49, [R1+0x9e4] ;  /* 0x0009e40001317983 */ /* 0x000f220000100800 */
[----:B------:R-:W-:-:S03]  /*16b10*/  @!P1 IMAD.MOV.U32 R5, RZ, RZ, R51 ;  /* 0x000000ffff059224 */ /* 0x000fc600078e0033 */
[----:B------:R-:W4:Y:S01]  /*16b20*/  LDL R51, [R1+0x9e0] ;  /* 0x0009e00001337983 */ /* 0x000f220000100800 */
[----:B0-----:R-:W-:-:S03]  /*16b30*/  PRMT R29, RZ, 0x7610, R29 ;  /* 0x00007610ff1d7816 */ /* 0x001fc6000000001d */
[----:B------:R0:W4:Y:S04]  /*16b40*/  @!P1 LDG.E.U16 R30, [R4.64] ;  /* 0x0000000a041e9981 */ /* 0x000128000c1e1500 */
[----:B------:R-:W-:Y:S04]  /*16b50*/  STS.U16 [R0+0xa40], R25 ;  /* 0x000a401900007388 */ /* 0x000fe80000000400 */
[----:B------:R-:W-:Y:S04]  /*16b60*/  STS.U16 [R0+0xc00], R24 ;  /* 0x000c001800007388 */ /* 0x000fe80000000400 */
[----:B------:R-:W-:Y:S01]  /*16b70*/  STS.U16 [R0+0xc40], R21 ;  /* 0x000c401500007388 */ /* 0x000fe20000000400 */
[----:B0-----:R-:W-:-:S03]  /*16b80*/  @!P1 IMAD.MOV.U32 R4, RZ, RZ, R3 ;  /* 0x000000ffff049224 */ /* 0x001fc600078e0003 */
[----:B------:R-:W-:Y:S04]  /*16b90*/  STS.U16 [R0+0xe00], R20 ;  /* 0x000e001400007388 */ /* 0x000fe80000000400 */
        /* <DEDUP_REMOVED lines=13> */
[----:B------:R-:W4:Y:S04]  /*16c70*/  LDL R3, [R1+0x9d8] ;  /* 0x0009d80001037983 */ /* 0x000f280000100800 */
[----:B0-----:R-:W4:Y:S01]  /*16c80*/  LDL R0, [R1+0x9dc] ;  /* 0x0009dc0001007983 */ /* 0x001f220000100800 */
[----:B--2---:R-:W-:-:S05]  /*16c90*/  @!P1 IMAD.MOV.U32 R5, RZ, RZ, R52 ;  /* 0x000000ffff059224 */ /* 0x004fca00078e0034 */
[----:B------:R3:W2:Y:S02]  /*16ca0*/  @!P1 LDG.E.U16 R29, [R4.64] ;  /* 0x0000000a041d9981 */ /* 0x0006a4000c1e1500 */
[----:B---3--:R-:W-:Y:S02]  /*16cb0*/  @!P1 IMAD.MOV.U32 R5, RZ, RZ, R50 ;  /* 0x000000ffff059224 */ /* 0x008fe400078e0032 */
[----:B------:R-:W3:Y:S04]  /*16cc0*/  LDL R50, [R1+0x9a0] ;  /* 0x0009a00001327983 */ /* 0x000ee80000100800 */
[----:B------:R-:W0:Y:S02]  /*16cd0*/  S2R R60, SR_TID.X ;  /* 0x00000000003c7919 */ /* 0x000e240000002100 */
[----:B0-----:R-:W-:-:S05]  /*16ce0*/  LOP3.LUT R60, R60, 0x1f, RZ, 0xc0, !PT ;  /* 0x0000001f3c3c7812 */ /* 0x001fca00078ec0ff */
[----:B------:R-:W-:-:S05]  /*16cf0*/  IMAD.SHL.U32 R57, R60, 0x2, RZ ;  /* 0x000000023c397824 */ /* 0x000fca00078e00ff */
[----:B------:R-:W-:Y:S01]  /*16d00*/  LOP3.LUT R57, R57, 0x10, RZ, 0x3c, !PT ;  /* 0x0000001039397812 */ /* 0x000fe200078e3cff */
[----:B------:R-:W-:Y:S02]  /*16d10*/  @!P1 IMAD.MOV.U32 R4, RZ, RZ, R2 ;  /* 0x000000ffff049224 */ /* 0x000fe400078e0002 */
[----:B------:R-:W2:Y:S04]  /*16d20*/  LDL R2, [R1+0x9a4] ;  /* 0x0009a40001027983 */ /* 0x000ea80000100800 */
[----:B------:R0:W-:Y:S02]  /*16d30*/  STS.U16 [R57+0x80], R28 ;  /* 0x0000801c39007388 */ /* 0x0001e40000000400 */
[----:B0-----:R-:W-:-:S06]  /*16d40*/  PRMT R28, RZ, 0x7610, R28 ;  /* 0x00007610ff1c7816 */ /* 0x001fcc000000001c */
[----:B------:R4:W2:Y:S01]  /*16d50*/  @!P1 LDG.E.U16 R28, [R4.64] ;  /* 0x0000000a041c9981 */ /* 0x0008a2000c1e1500 */
[----:B------:R-:W-:Y:S01]  /*16d60*/  PRMT R27, RZ, 0x7610, R27 ;  /* 0x00007610ff1b7816 */ /* 0x000fe2000000001b */
[----:B----4-:R-:W-:Y:S02]  /*16d70*/  @!P1 IMAD.MOV.U32 R4, RZ, RZ, R49 ;  /* 0x000000ffff049224 */ /* 0x010fe400078e0031 */
[----:B------:R-:W4:Y:S01]  /*16d80*/  LDL R49, [R1+0x99c] ;  /* 0x00099c0001317983 */ /* 0x000f220000100800 */
[----:B------:R-:W-:-:S03]  /*16d90*/  @!P1 IMAD.MOV.U32 R5, RZ, RZ, R51 ;  /* 0x000000ffff059224 */ /* 0x000fc600078e0033 */
[----:B------:R-:W4:Y:S01]  /*16da0*/  LDL R51, [R1+0x998] ;  /* 0x0009980001337983 */ /* 0x000f220000100800 */
[----:B------:R-:W-:-:S03]  /*16db0*/  PRMT R26, RZ, 0x7610, R26 ;  /* 0x00007610ff1a7816 */ /* 0x000fc6000000001a */
[----:B------:R0:W4:Y:S04]  /*16dc0*/  @!P1 LDG.E.U16 R27, [R4.64] ;  /* 0x0000000a041b9981 */ /* 0x000128000c1e1500 */
[----:B------:R-:W4:Y:S04]  /*16dd0*/  LDL.LU R60, [R1+0x4c] ;  /* 0x00004c00013c7983 */ /* 0x000f280000300800 */
[----:B------:R-:W4:Y:S01]  /*16de0*/  LDL R53, [R1+0x960] ;  /* 0x0009600001357983 */ /* 0x000f220000100800 */
[----:B0-----:R-:W-:Y:S02]  /*16df0*/  @!P1 IMAD.MOV.U32 R5, RZ, RZ, R3 ;  /* 0x000000ffff059224 */ /* 0x001fe400078e0003 */
[----:B------:R-:W-:-:S02]  /*16e00*/  @!P1 IMAD.MOV.U32 R4, RZ, RZ, R0 ;  /* 0x000000ffff049224 */ /* 0x000fc400078e0000 */
[----:B------:R-:W4:Y:S04]  /*16e10*/  LDL R0, [R1+0x964] ;  /* 0x0009640001007983 */ /* 0x000f280000100800 */
[----:B------:R-:W4:Y:S04]  /*16e20*/  LDL.LU R58, [R1+0x54] ;  /* 0x00005400013a7983 */ /* 0x000f280000300800 */
[----:B------:R3:W4:Y:S04]  /*16e30*/  @!P1 LDG.E.U16 R26, [R4.64] ;  /* 0x0000000a041a9981 */ /* 0x000728000c1e1500 */
[----:B------:R-:W4:Y:S01]  /*16e40*/  LDL.LU R3, [R1+0x58] ;  /* 0x0000580001037983 */ /* 0x000f220000300800 */
[----:B------:R-:W-:-:S03]  /*16e50*/  PRMT R25, RZ, 0x7610, R25 ;  /* 0x00007610ff197816 */ /* 0x000fc60000000019 */
[----:B------:R-:W4:Y:S01]  /*16e60*/  LDL R52, [R1+0x958] ;  /* 0x0009580001347983 */ /* 0x000f220000100800 */
[----:B---3--:R-:W-:-:S03]  /*16e70*/  @!P1 IMAD.MOV.U32 R5, RZ, RZ, R50 ;  /* 0x000000ffff059224 */ /* 0x008fc600078e0032 */
[----:B------:R-:W3:Y:S01]  /*16e80*/  LDL R50, [R1+0x95c] ;  /* 0x00095c0001327983 */ /* 0x000ee20000100800 */
[----:B------:R-:W-:Y:S02]  /*16e90*/  PRMT R24, RZ, 0x7610, R24 ;  /* 0x00007610ff187816 */ /* 0x000fe40000000018 */
[----:B------:R-:W-:Y:S01]  /*16ea0*/  PRMT R23, RZ, 0x7610, R23 ;  /* 0x00007610ff177816 */ /* 0x000fe20000000017 */
[----:B--2---:R-:W-:Y:S02]  /*16eb0*/  @!P1 IMAD.MOV.U32 R4, RZ, RZ, R2 ;  /* 0x000000ffff049224 */ /* 0x004fe400078e0002 */
[----:B------:R-:W2:Y:S04]  /*16ec0*/  LDL.LU R2, [R1+0x220] ;  /* 0x0002200001027983 */ /* 0x000ea80000300800 */
[----:B------:R4:W2:Y:S02]  /*16ed0*/  @!P1 LDG.E.U16 R25, [R4.64] ;  /* 0x0000000a04199981 */ /* 0x0008a4000c1e1500 */
[----:B----4-:R-:W-:-:S02]  /*16ee0*/  @!P1 IMAD.MOV.U32 R4, RZ, RZ, R49 ;  /* 0x000000ffff049224 */ /* 0x010fc400078e0031 */
[----:B------:R-:W4:Y:S01]  /*16ef0*/  LDL R49, [R1+0x924] ;  /* 0x0009240001317983 */ /* 0x000f220000100800 */
[----:B------:R-:W-:-:S03]  /*16f00*/  @!P1 IMAD.MOV.U32 R5, RZ, RZ, R51 ;  /* 0x000000ffff059224 */ /* 0x000fc600078e0033 */
[----:B------:R-:W4:Y:S04]  /*16f10*/  LDL R51, [R1+0x920] ;  /* 0x0009200001337983 */ /* 0x000f280000100800 */
[----:B------:R0:W4:Y:S04]  /*16f20*/  @!P1 LDG.E.U16 R24, [R4.64] ;  /* 0x0000000a04189981 */ /* 0x000128000c1e1500 */
[----:B------:R-:W4:Y:S01]  /*16f30*/  LDL.LU R59, [R1+0x228] ;  /* 0x00022800013b7983 */ /* 0x000f220000300800 */
[----:B0-----:R-:W-:-:S03]  /*16f40*/  @!P1 IMAD.MOV.U32 R5, RZ, RZ, R53 ;  /* 0x000000ffff059224 */ /* 0x001fc600078e0035 */
[----:B------:R-:W4:Y:S01]  /*16f50*/  LDL R53, [R1+0x918] ;  /* 0x0009180001357983 */ /* 0x000f220000100800 */
[----:B------:R-:W-:-:S03]  /*16f60*/  @!P1 IMAD.MOV.U32 R4, RZ, RZ, R0 ;  /* 0x000000ffff049224 */ /* 0x000fc600078e0000 */
[----:B------:R-:W4:Y:S04]  /*16f70*/  LDL R0, [R1+0x91c] ;  /* 0x00091c0001007983 */ /* 0x000f280000100800 */
[----:B------:R3:W4:Y:S02]  /*16f80*/  @!P1 LDG.E.U16 R23, [R4.64] ;  /* 0x0000000a04179981 */ /* 0x000724000c1e1500 */
[----:B---3--:R-:W-:Y:S02]  /*16f90*/  @!P1 IMAD.MOV.U32 R4, RZ, RZ, R50 ;  /* 0x000000ffff049224 */ /* 0x008fe400078e0032 */
[----:B------:R-:W3:Y:S01]  /*16fa0*/  LDL R50, [R1+0x8e4] ;  /* 0x0008e40001327983 */ /* 0x000ee20000100800 */
[----:B------:R-:W-:Y:S01]  /*16fb0*/  PRMT R22, RZ, 0x7610, R22 ;  /* 0x00007610ff167816 */ /* 0x000fe20000000016 */
[----:B------:R-:W-:-:S02]  /*16fc0*/  @!P1 IMAD.MOV.U32 R5, RZ, RZ, R52 ;  /* 0x000000ffff059224 */ /* 0x000fc400078e0034 */
[----:B------:R-:W3:Y:S04]  /*16fd0*/  LDL R52, [R1+0x8e0] ;  /* 0x0008e00001347983 */ /* 0x000ee80000100800 */
[----:B------:R4:W3:Y:S04]  /*16fe0*/  @!P1 LDG.E.U16 R22, [R4.64] ;  /* 0x0000000a04169981 */ /* 0x0008e8000c1e1500 */
[----:B------:R-:W3:Y:S01]  /*16ff0*/  LDL.LU R61, [R1+0x3e8] ;  /* 0x0003e800013d7983 */ /* 0x000ee20000300800 */
[----:B------:R-:W-:-:S03]  /*17000*/  PRMT R21, RZ, 0x7610, R21 ;  /* 0x00007610ff157816 */ /* 0x000fc60000000015 */
[----:B------:R-:W-:Y:S04]  /*17010*/  STS.U16 [R57+0xc0], R19 ;  /* 0x0000c01339007388 */ /* 0x000fe80000000400 */
[----:B------:R-:W-:Y:S04]  /*17020*/  STS.U16 [R57+0x280], R18 ;  /* 0x0002801239007388 */ /* 0x000fe80000000400 */
[----:B------:R-:W-:Y:S04]  /*17030*/  STS.U16 [R57+0x2c0], R15 ;  /* 0x0002c00f39007388 */ /* 0x000fe80000000400 */
[----:B------:R-:W-:Y:S01]  /*17040*/  STS.U16 [R57+0x480], R14 ;  /* 0x0004800e39007388 */ /* 0x000fe20000000400 */
[----:B------:R-:W-:-:S03]  /*17050*/  PRMT R20, RZ, 0x7610, R20 ;  /* 0x00007610ff147816 */ /* 0x000fc60000000014 */
[----:B------:R-:W-:Y:S04]  /*17060*/  STS.U16 [R57+0x4c0], R7 ;  /* 0x0004c00739007388 */ /* 0x000fe80000000400 */
[----:B------:R-:W-:Y:S04]  /*17070*/  STS.U16 [R57+0x680], R6 ;  /* 0x0006800639007388 */ /* 0x000fe80000000400 */
[----:B------:R0:W-:Y:S04]  /*17080*/  STS.U16 [R57+0x6c0], R60 ;  /* 0x0006c03c39007388 */ /* 0x0001e80000000400 */
[----:B------:R-:W-:Y:S04]  /*17090*/  STS.U16 [R57+0x880], R58 ;  /* 0x0008803a39007388 */ /* 0x000fe80000000400 */
[----:B------:R1:W-:Y:S04]  /*170a0*/  STS.U16 [R57+0x8c0], R3 ;  /* 0x0008c00339007388 */ /* 0x0003e80000000400 */
[----:B--2---:R2:W-:Y:S01]  /*170b0*/  STS.U16 [R57+0xa80], R2 ;  /* 0x000a800239007388 */ /* 0x0045e20000000400 */
[----:B----4-:R-:W-:-:S03]  /*170c0*/  @!P1 IMAD.MOV.U32 R4, RZ, RZ, R49 ;  /* 0x000000ffff049224 */ /* 0x010fc600078e0031 */
[----:B------:R-:W4:Y:S01]  /*170d0*/  LDL R49, [R1+0x8dc] ;  /* 0x0008dc0001317983 */ /* 0x000f220000100800 */
[----:B------:R-:W-:-:S03]  /*170e0*/  @!P1 IMAD.MOV.U32 R5, RZ, RZ, R51 ;  /* 0x000000ffff059224 */ /* 0x000fc600078e0033 */
[----:B------:R-:W4:Y:S04]  /*170f0*/  LDL R51, [R1+0x8d8] ;  /* 0x0008d80001337983 */ /* 0x000f280000100800 */
[----:B------:R2:W4:Y:S04]  /*17100*/  @!P1 LDG.E.U16 R21, [R4.64] ;  /* 0x0000000a04159981 */ /* 0x000528000c1e1500 */
[----:B0-----:R-:W4:Y:S04]  /*17110*/  LDL.LU R60, [R1+0x3e4] ;  /* 0x0003e400013c7983 */ /* 0x001f280000300800 */
[----:B-1----:R-:W4:Y:S01]  /*17120*/  LDL R3, [R1+0x8a0] ;  /* 0x0008a00001037983 */ /* 0x002f220000100800 */
[----:B--2---:R-:W-:-:S02]  /*17130*/  @!P1 IMAD.MOV.U32 R5, RZ, RZ, R53 ;  /* 0x000000ffff059224 */ /* 0x004fc400078e0035 */
[----:B------:R-:W-:Y:S02]  /*17140*/  @!P1 IMAD.MOV.U32 R4, RZ, RZ, R0 ;  /* 0x000000ffff049224 */ /* 0x000fe400078e0000 */
[----:B------:R-:W2:Y:S04]  /*17150*/  LDL R0, [R1+0x8a4] ;  /* 0x0008a40001007983 */ /* 0x000ea80000100800 */
[----:B------:R3:W2:Y:S04]  /*17160*/  @!P1 LDG.E.U16 R20, [R4.64] ;  /* 0x0000000a04149981 */ /* 0x0006a8000c1e1500 */
[----:B------:R-:W2:Y:S04]  /*17170*/  LDL.LU R55, [R1+0x3e0] ;  /* 0x0003e00001377983 */ /* 0x000ea80000300800 */
[----:B------:R-:W2:Y:S01]  /*17180*/  LDL R2, [R1+0x89c] ;  /* 0x00089c0001027983 */ /* 0x000ea20000100800 */
[----:B---3--:R-:W-:-:S03]  /*17190*/  @!P1 IMAD.MOV.U32 R4, RZ, RZ, R50 ;  /* 0x000000ffff049224 */ /* 0x008fc600078e0032 */
[----:B------:R-:W3:Y:S01]  /*171a0*/  LDL R50, [R1+0x898] ;  /* 0x0008980001327983 */ /* 0x000ee20000100800 */
[----:B------:R-:W-:Y:S01]  /*171b0*/  PRMT R19, RZ, 0x7610, R19 ;  /* 0x00007610ff137816 */ /* 0x000fe20000000013 */
[----:B------:R-:W-:Y:S02]  /*171c0*/  @!P1 IMAD.MOV.U32 R5, RZ, RZ, R52 ;  /* 0x000000ffff059224 */ /* 0x000fe400078e0034 */
[----:B------:R-:W3:Y:S04]  /*171d0*/  LDL.LU R56, [R1+0x3dc] ;  /* 0x0003dc0001387983 */ /* 0x000ee80000300800 */
[----:B------:R4:W3:Y:S01]  /*171e0*/  @!P1 LDG.E.U16 R19, [R4.64] ;  /* 0x0000000a04139981 */ /* 0x0008e2000c1e1500 */
[----:B------:R-:W-:-:S03]  /*171f0*/  PRMT R18, RZ, 0x7610, R18 ;  /* 0x00007610ff127816 */ /* 0x000fc60000000012 */
[----:B------:R-:W3:Y:S01]  /*17200*/  LDL R52, [R1+0x860] ;  /* 0x0008600001347983 */ /* 0x000ee20000100800 */
[----:B------:R-:W-:-:S03]  /*17210*/  PRMT R17, RZ, 0x7610, R17 ;  /* 0x00007610ff117816 */ /* 0x000fc60000000011 */
[----:B------:R0:W-:Y:S04]  /*17220*/  STS.U16 [R57+0xac0], R59 ;  /* 0x000ac03b39007388 */ /* 0x0001e80000000400 */
[----:B------:R1:W-:Y:S01]  /*17230*/  STS.U16 [R57+0xc80], R61 ;  /* 0x000c803d39007388 */ /* 0x0003e20000000400 */
[----:B----4-:R-:W-:-:S03]  /*17240*/  @!P1 IMAD.MOV.U32 R4, RZ, RZ, R49 ;  /* 0x000000ffff049224 */ /* 0x010fc600078e0031 */
[----:B------:R-:W4:Y:S01]  /*17250*/  LDL R49, [R1+0x864] ;  /* 0x0008640001317983 */ /* 0x000f220000100800 */
[----:B------:R-:W-:-:S03]  /*17260*/  @!P1 IMAD.MOV.U32 R5, RZ, RZ, R51 ;  /* 0x000000ffff059224 */ /* 0x000fc600078e0033 */
[----:B------:R-:W4:Y:S04]  /*17270*/  LDL.LU R58, [R1+0x3d8] ;  /* 0x0003d800013a7983 */ /* 0x000f280000300800 */
[----:B------:R1:W4:Y:S04]  /*17280*/  @!P1 LDG.E.U16 R18, [R4.64] ;  /* 0x0000000a04129981 */ /* 0x000328000c1e1500 */
[----:B0-----:R-:W4:Y:S04]  /*17290*/  LDL.LU R59, [R1+0x3d4] ;  /* 0x0003d400013b7983 */ /* 0x001f280000300800 */
[----:B------:R-:W4:Y:S01]  /*172a0*/  LDL R51, [R1+0x858] ;  /* 0x0008580001337983 */ /* 0x000f220000100800 */
[----:B-1----:R-:W-:-:S02]  /*172b0*/  @!P1 IMAD.MOV.U32 R5, RZ, RZ, R3 ;  /* 0x000000ffff059224 */ /* 0x002fc400078e0003 */
[----:B--2---:R-:W-:Y:S02]  /*172c0*/  @!P1 IMAD.MOV.U32 R4, RZ, RZ, R0 ;  /* 0x000000ffff049224 */ /* 0x004fe400078e0000 */
[----:B------:R-:W2:Y:S04]  /*172d0*/  LDL R0, [R1+0x85c] ;  /* 0x00085c0001007983 */ /* 0x000ea80000100800 */
[----:B------:R0:W2:Y:S04]  /*172e0*/  @!P1 LDG.E.U16 R17, [R4.64] ;  /* 0x0000000a04119981 */ /* 0x0000a8000c1e1500 */
[----:B------:R-:W2:Y:S04]  /*172f0*/  LDL.LU R3, [R1+0x3d0] ;  /* 0x0003d00001037983 */ /* 0x000ea80000300800 */
[----:B------:R-:W2:Y:S01]  /*17300*/  LDL.LU R61, [R1+0x32c] ;  /* 0x00032c00013d7983 */ /* 0x000ea20000300800 */
[----:B0-----:R-:W-:-:S03]  /*17310*/  @!P1 IMAD.MOV.U32 R4, RZ, RZ, R2 ;  /* 0x000000ffff049224 */ /* 0x001fc600078e0002 */
[----:B------:R-:W2:Y:S01]  /*17320*/  LDL R2, [R1+0x824] ;  /* 0x0008240001027983 */ /* 0x000ea20000100800 */
[----:B------:R-:W-:-:S03]  /*17330*/  PRMT R16, RZ, 0x7610, R16 ;  /* 0x00007610ff107816 */ /* 0x000fc60000000010 */
[----:B------:R-:W2:Y:S01]  /*17340*/  LDL R54, [R1+0x818] ;  /* 0x0008180001367983 */ /* 0x000ea20000100800 */
[----:B---3--:R-:W-:-:S03]  /*17350*/  @!P1 IMAD.MOV.U32 R5, RZ, RZ, R50 ;  /* 0x000000ffff059224 */ /* 0x008fc600078e0032 */
[----:B------:R-:W3:Y:S04]  /*17360*/  LDL R50, [R1+0x820] ;  /* 0x0008200001327983 */ /* 0x000ee80000100800 */
[----:B------:R0:W3:Y:S01]  /*17370*/  @!P1 LDG.E.U16 R16, [R4.64] ;  /* 0x0000000a04109981 */ /* 0x0000e2000c1e1500 */
[----:B------:R-:W-:-:S03]  /*17380*/  PRMT R15, RZ, 0x7610, R15 ;  /* 0x00007610ff0f7816 */ /* 0x000fc6000000000f */
[----:B------:R1:W-:Y:S01]  /*17390*/  STS.U16 [R57+0xcc0], R60 ;  /* 0x000cc03c39007388 */ /* 0x0003e20000000400 */
[----:B------:R-:W-:Y:S01]  /*173a0*/  PRMT R14, RZ, 0x7610, R14 ;  /* 0x00007610ff0e7816 */ /* 0x000fe2000000000e */
[----:B0-----:R-:W-:Y:S02]  /*173b0*/  @!P1 IMAD.MOV.U32 R5, RZ, RZ, R52 ;  /* 0x000000ffff059224 */ /* 0x001fe400078e0034 */
[----:B----4-:R-:W-:Y:S02]  /*173c0*/  @!P1 IMAD.MOV.U32 R4, RZ, RZ, R49 ;  /* 0x000000ffff049224 */ /* 0x010fe400078e0031 */
[----:B------:R-:W4:Y:S04]  /*173d0*/  LDL R49, [R1+0x81c] ;  /* 0x00081c0001317983 */ /* 0x000f280000100800 */
[----:B-1----:R-:W4:Y:S04]  /*173e0*/  LDL.LU R60, [R1+0x328] ;  /* 0x00032800013c7983 */ /* 0x002f280000300800 */
[----:B------:R-:W4:Y:S04]  /*173f0*/  LDL R53, [R1+0x7e0] ;  /* 0x0007e00001357983 */ /* 0x000f280000100800 */
[----:B------:R-:W4:Y:S04]  /*17400*/  LDL R52, [R1+0x7e4] ;  /* 0x0007e40001347983 */ /* 0x000f280000100800 */
[----:B------:R0:W4:Y:S02]  /*17410*/  @!P1 LDG.E.U16 R15, [R4.64] ;  /* 0x0000000a040f9981 */ /* 0x000124000c1e1500 */
[----:B0-----:R-:W-:-:S02]  /*17420*/  @!P1 IMAD.MOV.U32 R5, RZ, RZ, R51 ;  /* 0x000000ffff059224 */ /* 0x001fc400078e0033 */
[----:B------:R-:W4:Y:S01]  /*17430*/  LDL R51, [R1+0x5c8] ;  /* 0x0005c80001337983 */ /* 0x000f220000100800 */
[----:B--2---:R-:W-:-:S03]  /*17440*/  @!P1 IMAD.MOV.U32 R4, RZ, RZ, R0 ;  /* 0x000000ffff049224 */ /* 0x004fc600078e0000 */
[----:B------:R-:W2:Y:S04]  /*17450*/  LDL R0, [R1+0x5cc] ;  /* 0x0005cc0001007983 */ /* 0x000ea80000100800 */
[----:B------:R0:W2:Y:S02]  /*17460*/  @!P1 LDG.E.U16 R14, [R4.64] ;  /* 0x0000000a040e9981 */ /* 0x0000a4000c1e1500 */
[----:B0-----:R-:W-:Y:S02]  /*17470*/  @!P1 IMAD.MOV.U32 R4, RZ, RZ, R2 ;  /* 0x000000ffff049224 */ /* 0x001fe400078e0002 */
[----:B------:R-:W2:Y:S01]  /*17480*/  LDL R2, [R1+0x594] ;  /* 0x0005940001027983 */ /* 0x000ea20000100800 */
[----:B---3--:R-:W-:-:S03]  /*17490*/  @!P1 IMAD.MOV.U32 R5, RZ, RZ, R50 ;  /* 0x000000ffff059224 */ /* 0x008fc600078e0032 */
[----:B------:R-:W3:Y:S01]  /*174a0*/  LDL R50, [R1+0x590] ;  /* 0x0005900001327983 */ /* 0x000ee20000100800 */
[----:B------:R-:W-:Y:S02]  /*174b0*/  PRMT R13, RZ, 0x7610, R13 ;  /* 0x00007610ff0d7816 */ /* 0x000fe4000000000d */
[----:B------:R-:W-:-:S04]  /*174c0*/  PRMT R12, RZ, 0x7610, R12 ;  /* 0x00007610ff0c7816 */ /* 0x000fc8000000000c */
[----:B------:R0:W3:Y:S01]  /*174d0*/  @!P1 LDG.E.U16 R13, [R4.64] ;  /* 0x0000000a040d9981 */ /* 0x0000e2000c1e1500 */
[----:B------:R-:W-:Y:S01]  /*174e0*/  PRMT R11, RZ, 0x7610, R11 ;  /* 0x00007610ff0b7816 */ /* 0x000fe2000000000b */
[----:B0-----:R-:W-:Y:S01]  /*174f0*/  @!P1 IMAD.MOV.U32 R5, RZ, RZ, R54 ;  /* 0x000000ffff059224 */ /* 0x001fe200078e0036 */
[----:B------:R-:W-:Y:S01]  /*17500*/  PRMT R10, RZ, 0x7610, R10 ;  /* 0x00007610ff0a7816 */ /* 0x000fe2000000000a */
[----:B------:R-:W-:Y:S01]  /*17510*/  STS.U16 [R57+0xe80], R55 ;  /* 0x000e803739007388 */ /* 0x000fe20000000400 */
[----:B------:R-:W-:-:S03]  /*17520*/  PRMT R9, RZ, 0x7610, R9 ;  /* 0x00007610ff097816 */ /* 0x000fc60000000009 */
[----:B------:R-:W-:Y:S04]  /*17530*/  STS.U16 [R57+0xec0], R56 ;  /* 0x000ec03839007388 */ /* 0x000fe80000000400 */
[----:B------:R-:W-:Y:S04]  /*17540*/  STS.U16 [R57+0x1080], R58 ;  /* 0x0010803a39007388 */ /* 0x000fe80000000400 */
[----:B------:R-:W-:Y:S04]  /*17550*/  STS.U16 [R57+0x10c0], R59 ;  /* 0x0010c03b39007388 */ /* 0x000fe80000000400 */
[----:B------:R0:W-:Y:S01]  /*17560*/  STS.U16 [R57+0x1280], R3 ;  /* 0x0012800339007388 */ /* 0x0001e20000000400 */
[----:B----4-:R-:W-:-:S03]  /*17570*/  @!P1 IMAD.MOV.U32 R4, RZ, RZ, R49 ;  /* 0x000000ffff049224 */ /* 0x010fc600078e0031 */
[----:B------:R-:W4:Y:S04]  /*17580*/  LDL.LU R49, [R1+0x324] ;  /* 0x0003240001317983 */ /* 0x000f280000300800 */
[----:B------:R1:W4:Y:S04]  /*17590*/  @!P1 LDG.E.U16 R12, [R4.64] ;  /* 0x0000000a040c9981 */ /* 0x000328000c1e1500 */
[----:B0-----:R-:W4:Y:S01]  /*175a0*/  LDL.LU R3, [R1+0x320] ;  /* 0x0003200001037983 */ /* 0x001f220000300800 */
[----:B-1----:R-:W-:Y:S02]  /*175b0*/  @!P1 IMAD.MOV.U32 R4, RZ, RZ, R52 ;  /* 0x000000ffff049224 */ /* 0x002fe400078e0034 */
[----:B------:R-:W-:-:S05]  /*175c0*/  @!P1 IMAD.MOV.U32 R5, RZ, RZ, R53 ;  /* 0x000000ffff059224 */ /* 0x000fca00078e0035 */
[----:B------:R0:W4:Y:S02]  /*175d0*/  @!P1 LDG.E.U16 R11, [R4.64] ;  /* 0x0000000a040b9981 */ /* 0x000124000c1e1500 */
[----:B0-----:R-:W-:Y:S02]  /*175e0*/  @!P1 IMAD.MOV.U32 R5, RZ, RZ, R51 ;  /* 0x000000ffff059224 */ /* 0x001fe400078e0033 */
[----:B--2---:R-:W-:Y:S02]  /*175f0*/  @!P1 IMAD.MOV.U32 R4, RZ, RZ, R0 ;  /* 0x000000ffff049224 */ /* 0x004fe400078e0000 */
[----:B------:R-:W2:Y:S04]  /*17600*/  LDL.LU R0, [R1+0x510] ;  /* 0x0005100001007983 */ /* 0x000ea80000300800 */
[----:B------:R0:W2:Y:S02]  /*17610*/  @!P1 LDG.E.U16 R10, [R4.64] ;  /* 0x0000000a040a9981 */ /* 0x0000a4000c1e1500 */
[----:B0-----:R-:W-:-:S02]  /*17620*/  @!P1 IMAD.MOV.U32 R4, RZ, RZ, R2 ;  /* 0x000000ffff049224 */ /* 0x001fc400078e0002 */
[----:B---3--:R-:W-:-:S05]  /*17630*/  @!P1 IMAD.MOV.U32 R5, RZ, RZ, R50 ;  /* 0x000000ffff059224 */ /* 0x008fca00078e0032 */
[----:B------:R0:W3:Y:S04]  /*17640*/  @!P1 LDG.E.U16 R9, [R4.64] ;  /* 0x0000000a04099981 */ /* 0x0000e8000c1e1500 */
[----:B0-----:R-:W2:Y:S04]  /*17650*/  LDL R4, [R1+0x588] ;  /* 0x0005880001047983 */ /* 0x001ea80000100800 */
[----:B------:R-:W2:Y:S04]  /*17660*/  LDL R5, [R1+0x58c] ;  /* 0x00058c0001057983 */ /* 0x000ea80000100800 */
[----:B------:R-:W3:Y:S04]  /*17670*/  LDL.LU R50, [R1+0x3f0] ;  /* 0x0003f00001327983 */ /* 0x000ee80000300800 */
[----:B------:R-:W3:Y:S01]  /*17680*/  LDL.LU R51, [R1+0x22c] ;  /* 0x00022c0001337983 */ /* 0x000ee20000300800 */
[----:B------:R-:W-:-:S03]  /*17690*/  PRMT R8, RZ, 0x7610, R8 ;  /* 0x00007610ff087816 */ /* 0x000fc60000000008 */
[----:B------:R-:W3:Y:S04]  /*176a0*/  LDL.LU R52, [R1+0x224] ;  /* 0x0002240001347983 */ /* 0x000ee80000300800 */
[----:B------:R-:W3:Y:S04]  /*176b0*/  LDL.LU R53, [R1+0x5c] ;  /* 0x00005c0001357983 */ /* 0x000ee80000300800 */
[----:B------:R-:W3:Y:S04]  /*176c0*/  LDL.LU R54, [R1+0x50] ;  /* 0x0000500001367983 */ /* 0x000ee80000300800 */
[----:B------:R-:W3:Y:S04]  /*176d0*/  LDL.LU R55, [R1+0x30] ;  /* 0x0000300001377983 */ /* 0x000ee80000300800 */
[----:B------:R-:W3:Y:S04]  /*176e0*/  LDL.LU R56, [R1+0x28] ;  /* 0x0000280001387983 */ /* 0x000ee80000300800 */
[----:B------:R-:W3:Y:S04]  /*176f0*/  LDL.LU R58, [R1+0x20] ;  /* 0x00002000013a7983 */ /* 0x000ee80000300800 */
[----:B------:R-:W3:Y:S04]  /*17700*/  LDL.LU R59, [R1+0x1c] ;  /* 0x00001c00013b7983 */ /* 0x000ee80000300800 */
[----:B------:R0:W-:Y:S04]  /*17710*/  STS.U16 [R57+0x12c0], R61 ;  /* 0x0012c03d39007388 */ /* 0x0001e80000000400 */
[----:B------:R-:W3:Y:S04]  /*17720*/  LDL.LU R2, [R1+0x18] ;  /* 0x0000180001027983 */ /* 0x000ee80000300800 */
[----:B------:R1:W-:Y:S04]  /*17730*/  STS.U16 [R57+0x1480], R60 ;  /* 0x0014803c39007388 */ /* 0x0003e80000000400 */
[----:B0-----:R-:W3:Y:S04]  /*17740*/  LDL.LU R61, [R1+0x14] ;  /* 0x00001400013d7983 */ /* 0x001ee80000300800 */
[----:B-1----:R-:W3:Y:S01]  /*17750*/  LDL.LU R60, [R1+0x10] ;  /* 0x00001000013c7983 */ /* 0x002ee20000300800 */
[----:B--2---:R-:W-:-:S04]  /*17760*/  @!P1 LOP3.LUT R5, R5, R4, RZ, 0x3c, !PT ;  /* 0x0000000405059212 */ /* 0x004fc800078e3cff */
[----:B------:R-:W-:-:S04]  /*17770*/  @!P1 LOP3.LUT R4, R5, R4, RZ, 0x3c, !PT ;  /* 0x0000000405049212 */ /* 0x000fc800078e3cff */
[----:B------:R-:W-:-:S05]  /*17780*/  @!P1 LOP3.LUT R5, R5, R4, RZ, 0x3c, !PT ;  /* 0x0000000405059212 */ /* 0x000fca00078e3cff */
[----:B------:R0:W2:Y:S04]  /*17790*/  @!P1 LDG.E.U16 R8, [R4.64] ;  /* 0x0000000a04089981 */ /* 0x0000a8000c1e1500 */
[----:B0-----:R-:W2:Y:S04]  /*177a0*/  LDL R4, [R1+0x550] ;  /* 0x0005500001047983 */ /* 0x001ea80000100800 */
[----:B------:R-:W2:Y:S01]  /*177b0*/  LDL R5, [R1+0x554] ;  /* 0x0005540001057983 */ /* 0x000ea20000100800 */
[----:B------:R-:W-:-:S03]  /*177c0*/  PRMT R7, RZ, 0x7610, R7 ;  /* 0x00007610ff077816 */ /* 0x000fc60000000007 */
[----:B----4-:R0:W-:Y:S04]  /*177d0*/  STS.U16 [R57+0x14c0], R49 ;  /* 0x0014c03139007388 */ /* 0x0101e80000000400 */
[----:B0-----:R-:W4:Y:S01]  /*177e0*/  LDL.LU R49, [R1+0x11a0] ;  /* 0x0011a00001317983 */ /* 0x001f220000300800 */
[----:B--2---:R-:W-:-:S04]  /*177f0*/  @!P1 LOP3.LUT R5, R5, R4, RZ, 0x3c, !PT ;  /* 0x0000000405059212 */ /* 0x004fc800078e3cff */
[----:B------:R-:W-:-:S04]  /*17800*/  @!P1 LOP3.LUT R4, R5, R4, RZ, 0x3c, !PT ;  /* 0x0000000405049212 */ /* 0x000fc800078e3cff */
[----:B------:R-:W-:-:S05]  /*17810*/  @!P1 LOP3.LUT R5, R5, R4, RZ, 0x3c, !PT ;  /* 0x0000000405059212 */ /* 0x000fca00078e3cff */
[----:B------:R0:W2:Y:S04]  /*17820*/  @!P1 LDG.E.U16 R7, [R4.64] ;  /* 0x0000000a04079981 */ /* 0x0000a8000c1e1500 */
[----:B0-----:R-:W2:Y:S04]  /*17830*/  LDL R4, [R1+0x548] ;  /* 0x0005480001047983 */ /* 0x001ea80000100800 */
[----:B------:R-:W2:Y:S01]  /*17840*/  LDL R5, [R1+0x54c] ;  /* 0x00054c0001057983 */ /* 0x000ea20000100800 */
[----:B------:R-:W-:-:S03]  /*17850*/  PRMT R6, RZ, 0x7610, R6 ;  /* 0x00007610ff067816 */ /* 0x000fc60000000006 */
[----:B------:R0:W-:Y:S04]  /*17860*/  STS.U16 [R57+0x1680], R3 ;  /* 0x0016800339007388 */ /* 0x0001e80000000400 */
[----:B0-----:R-:W3:Y:S01]  /*17870*/  LDL.LU R3, [R1+0x119c] ;  /* 0x00119c0001037983 */ /* 0x001ee20000300800 */
[----:B--2---:R-:W-:-:S04]  /*17880*/  @!P1 LOP3.LUT R5, R5, R4, RZ, 0x3c, !PT ;  /* 0x0000000405059212 */ /* 0x004fc800078e3cff */
[----:B------:R-:W-:-:S04]  /*17890*/  @!P1 LOP3.LUT R4, R5, R4, RZ, 0x3c, !PT ;  /* 0x0000000405049212 */ /* 0x000fc800078e3cff */
[----:B------:R-:W-:-:S05]  /*178a0*/  @!P1 LOP3.LUT R5, R5, R4, RZ, 0x3c, !PT ;  /* 0x0000000405059212 */ /* 0x000fca00078e3cff */
[----:B------:R0:W2:Y:S04]  /*178b0*/  @!P1 LDG.E.U16 R6, [R4.64] ;  /* 0x0000000a04069981 */ /* 0x0000a8000c1e1500 */
[----:B0-----:R-:W2:Y:S04]  /*178c0*/  LDL.LU R4, [R1+0x3ec] ;  /* 0x0003ec0001047983 */ /* 0x001ea80000300800 */
[----:B------:R-:W4:Y:S04]  /*178d0*/  LDL R5, [R1+0x514] ;  /* 0x0005140001057983 */ /* 0x000f280000100800 */
[----:B------:R-:W-:Y:S01]  /*178e0*/  STL [R1+0xd14], R0 ;  /* 0x000d140001007387 */ /* 0x000fe20000100800 */
[----:B---3--:R-:W-:-:S03]  /*178f0*/  PRMT R3, RZ, 0x7610, R3 ;  /* 0x00007610ff037816 */ /* 0x008fc60000000003 */
[----:B--2---:R4:W-:Y:S02]  /*17900*/  STS.U16 [R57+0x16c0], R4 ;  /* 0x0016c00439007388 */ /* 0x0049e40000000400 */
[----:B----4-:R-:W-:Y:S02]  /*17910*/  @!P1 IMAD.MOV.U32 R4, RZ, RZ, R5 ;  /* 0x000000ffff049224 */ /* 0x010fe400078e0005 */
[----:B------:R-:W-:Y:S02]  /*17920*/  @!P1 IMAD.MOV.U32 R5, RZ, RZ, R0 ;  /* 0x000000ffff059224 */ /* 0x000fe400078e0000 */
[----:B------:R-:W0:Y:S04]  /*17930*/  S2R R0, SR_TID.X ;  /* 0x0000000000007919 */ /* 0x000e280000002100 */
[----:B------:R1:W2:Y:S04]  /*17940*/  @!P1 LDG.E.U16 R3, [R4.64] ;  /* 0x0000000a04039981 */ /* 0x0002a8000c1e1500 */
[----:B------:R3:W-:Y:S04]  /*17950*/  STS.U16 [R57+0x1880], R50 ;  /* 0x0018803239007388 */ /* 0x0007e80000000400 */
[----:B------:R4:W-:Y:S04]  /*17960*/  STS.U16 [R57+0x18c0], R51 ;  /* 0x0018c03339007388 */ /* 0x0009e80000000400 */
[----:B-1----:R-:W2:Y:S04]  /*17970*/  LDL.LU R4, [R1+0xc] ;  /* 0x00000c0001047983 */ /* 0x002ea80000300800 */
[----:B------:R-:W2:Y:S01]  /*17980*/  LDL.LU R5, [R1+0x8] ;  /* 0x0000080001057983 */ /* 0x000ea20000300800 */
[----:B0-----:R-:W-:-:S03]  /*17990*/  LOP3.LUT R0, R0, 0x1f, RZ, 0xc0, !PT ;  /* 0x0000001f00007812 */ /* 0x001fc600078ec0ff */
[----:B---3--:R-:W3:Y:S02]  /*179a0*/  LDL.LU R50, [R1+0x1198] ;  /* 0x0011980001327983 */ /* 0x008ee40000300800 */
[----:B------:R-:W-:Y:S02]  /*179b0*/  IMAD.SHL.U32 R0, R0, 0x2, RZ ;  /* 0x0000000200007824 */ /* 0x000fe400078e00ff */
[----:B----4-:R-:W4:Y:S04]  /*179c0*/  LDL.LU R51, [R1+0x1194] ;  /* 0x0011940001337983 */ /* 0x010f280000300800 */
[----:B------:R0:W-:Y:S01]  /*179d0*/  STS.U16 [R57+0x1a80], R52 ;  /* 0x001a803439007388 */ /* 0x0001e20000000400 */
[----:B------:R-:W-:-:S03]  /*179e0*/  LOP3.LUT R0, R0, 0x20, RZ, 0x3c, !PT ;  /* 0x0000002000007812 */ /* 0x000fc600078e3cff */
[----:B------:R1:W-:Y:S04]  /*179f0*/  STS.U16 [R57+0x1ac0], R53 ;  /* 0x001ac03539007388 */ /* 0x0003e80000000400 */
[----:B------:R1:W-:Y:S04]  /*17a00*/  STS.U16 [R57+0x1c80], R54 ;  /* 0x001c803639007388 */ /* 0x0003e80000000400 */
[----:B0-----:R-:W3:Y:S04]  /*17a10*/  LDL.LU R52, [R1+0x1190] ;  /* 0x0011900001347983 */ /* 0x001ee80000300800 */
[----:B-1----:R-:W3:Y:S04]  /*17a20*/  LDL.LU R53, [R1+0x118c] ;  /* 0x00118c0001357983 */ /* 0x002ee80000300800 */
[----:B------:R-:W3:Y:S04]  /*17a30*/  LDL.LU R54, [R1+0x1188] ;  /* 0x0011880001367983 */ /* 0x000ee80000300800 */
[----:B------:R0:W-:Y:S04]  /*17a40*/  STS.U16 [R57+0x1cc0], R55 ;  /* 0x001cc03739007388 */ /* 0x0001e80000000400 */
[----:B------:R1:W-:Y:S04]  /*17a50*/  STS.U16 [R57+0x1e80], R56 ;  /* 0x001e803839007388 */ /* 0x0003e80000000400 */
[----:B------:R1:W-:Y:S04]  /*17a60*/  STS.U16 [R57+0x1ec0], R58 ;  /* 0x001ec03a39007388 */ /* 0x0003e80000000400 */
[----:B0-----:R-:W3:Y:S04]  /*17a70*/  LDL.LU R55, [R1+0x1184] ;  /* 0x0011840001377983 */ /* 0x001ee80000300800 */
[----:B-1----:R-:W3:Y:S04]  /*17a80*/  LDL.LU R56, [R1+0x1180] ;  /* 0x0011800001387983 */ /* 0x002ee80000300800 */
[----:B------:R-:W3:Y:S04]  /*17a90*/  LDL.LU R57, [R1+0x117c] ;  /* 0x00117c0001397983 */ /* 0x000ee80000300800 */
[----:B------:R-:W3:Y:S04]  /*17aa0*/  LDL.LU R58, [R1+0x1178] ;  /* 0x00117800013a7983 */ /* 0x000ee80000300800 */
[----:B------:R0:W-:Y:S04]  /*17ab0*/  STS.U16 [R0+0x100], R59 ;  /* 0x0001003b00007388 */ /* 0x0001e80000000400 */
[----:B------:R1:W-:Y:S04]  /*17ac0*/  STS.U16 [R0+0x140], R2 ;  /* 0x0001400200007388 */ /* 0x0003e80000000400 */
[----:B------:R1:W-:Y:S04]  /*17ad0*/  STS.U16 [R0+0x300], R61 ;  /* 0x0003003d00007388 */ /* 0x0003e80000000400 */
[----:B0-----:R-:W3:Y:S04]  /*17ae0*/  LDL.LU R59, [R1+0x1174] ;  /* 0x00117400013b7983 */ /* 0x001ee80000300800 */
[----:B-1----:R-:W3:Y:S04]  /*17af0*/  LDL.LU R2, [R1+0x1170] ;  /* 0x0011700001027983 */ /* 0x002ee80000300800 */
[----:B------:R-:W3:Y:S04]  /*17b00*/  LDL.LU R61, [R1+0x116c] ;  /* 0x00116c00013d7983 */ /* 0x000ee80000300800 */
[----:B------:R0:W-:Y:S04]  /*17b10*/  STS.U16 [R0+0x340], R60 ;  /* 0x0003403c00007388 */ /* 0x0001e80000000400 */
[----:B0-----:R-:W4:Y:S04]  /*17b20*/  LDL.LU R60, [R1+0x1168] ;  /* 0x00116800013c7983 */ /* 0x001f280000300800 */
[----:B--2---:R-:W-:Y:S04]  /*17b30*/  STS.U16 [R0+0x500], R4 ;  /* 0x0005000400007388 */ /* 0x004fe80000000400 */
[----:B------:R-:W-:Y:S04]  /*17b40*/  STS.U16 [R0+0x540], R5 ;  /* 0x0005400500007388 */ /* 0x000fe80000000400 */
[----:B---3--:R0:W-:Y:S04]  /*17b50*/  STS.U16 [R0+0x700], R61 ;  /* 0x0007003d00007388 */ /* 0x0081e80000000400 */
[----:B0-----:R-:W2:Y:S04]  /*17b60*/  LDL.LU R61, [R1+0x1164] ;  /* 0x00116400013d7983 */ /* 0x001ea80000300800 */
[----:B------:R0:W-:Y:S04]  /*17b70*/  STS.U16 [R0+0x740], R2 ;  /* 0x0007400200007388 */ /* 0x0001e80000000400 */
        /* <DEDUP_REMOVED lines=8> */
[----:B----4-:R-:W-:Y:S04]  /*17c00*/  STS.U16 [R0+0x1100], R51 ;  /* 0x0011003300007388 */ /* 0x010fe80000000400 */
        /* <DEDUP_REMOVED lines=10> */
[----:B0-----:R-:W3:Y:S04]  /*17cb0*/  LDL.LU R2, [R1+0x1160] ;  /* 0x0011600001027983 */ /* 0x001ee80000300800 */
[----:B------:R0:W-:Y:S04]  /*17cc0*/  STS.U16 [R0+0x1b40], R40 ;  /* 0x001b402800007388 */ /* 0x0001e80000000400 */
[----:B------:R-:W4:Y:S04]  /*17cd0*/  LDL R4, [R1+0xaf8] ;  /* 0x000af80001047983 */ /* 0x000f280000100800 */
[----:B-1----:R-:W3:Y:S04]  /*17ce0*/  LDL R41, [R1+0xb04] ;  /* 0x000b040001297983 */ /* 0x002ee80000100800 */
[----:B0-----:R-:W3:Y:S04]  /*17cf0*/  LDL R40, [R1+0xb00] ;  /* 0x000b000001287983 */ /* 0x001ee80000100800 */
[----:B------:R-:W-:Y:S04]  /*17d00*/  STS.U16 [R0+0x1d00], R39 ;  /* 0x001d002700007388 */ /* 0x000fe80000000400 */
[----:B------:R-:W-:Y:S04]  /*17d10*/  STS.U16 [R0+0x1d40], R38 ;  /* 0x001d402600007388 */ /* 0x000fe80000000400 */
[----:B------:R-:W-:Y:S04]  /*17d20*/  STS.U16 [R0+0x1f00], R37 ;  /* 0x001f002500007388 */ /* 0x000fe80000000400 */
[----:B------:R0:W-:Y:S04]  /*17d30*/  STS.U16 [R0+0x1f40], R36 ;  /* 0x001f402400007388 */ /* 0x0001e80000000400 */
[----:B0-----:R-:W3:Y:S04]  /*17d40*/  LDL R0, [R1+0xafc] ;  /* 0x000afc0001007983 */ /* 0x001ee80000100800 */
[----:B------:R-:W3:Y:S04]  /*17d50*/  LDL.LU.64 R36, [R1+0x400] ;  /* 0x0004000001247983 */ /* 0x000ee80000300a00 */
[----:B------:R-:W3:Y:S04]  /*17d60*/  LDL.LU.64 R38, [R1+0x408] ;  /* 0x0004080001267983 */ /* 0x000ee80000300a00 */
[----:B--2---:R-:W-:Y:S04]  /*17d70*/  STS.U16 [R60+0x1fc0], R61 ;  /* 0x001fc03d3c007388 */ /* 0x004fe80000000400 */
        /* <DEDUP_REMOVED lines=31> */
[----:B------:R-:W-:Y:S06]  /*17f70*/  BAR.SYNC.DEFER_BLOCKING 0x0 ;  /* 0x0000000000007b1d */ /* 0x000fec0000010000 */
[----:B---3--:R-:W0:Y:S04]  /*17f80*/  LDSM.16.MT88.4 R12, [R40+0x2000] ;  /* 0x00200000280c783b */ /* 0x008e280000004200 */
[----:B------:R-:W1:Y:S04]  /*17f90*/  LDSM.16.M88.4 R24, [R2] ;  /* 0x000000000218783b */ /* 0x000e680000000200 */
[----:B----4-:R-:W2:Y:S04]  /*17fa0*/  LDSM.16.MT88.4 R4, [R4+0x2000] ;  /* 0x002000000404783b */ /* 0x010ea80000004200 */
[----:B------:R-:W3:Y:S04]  /*17fb0*/  LDSM.16.MT88.4 R16, [R0+0x2000] ;  /* 0x002000000010783b */ /* 0x000ee80000004200 */
[----:B------:R-:W4:Y:S04]  /*17fc0*/  LDSM.16.MT88.4 R8, [R41+0x2000] ;  /* 0x002000002908783b */ /* 0x000f280000004200 */
[----:B------:R-:W2:Y:S04]  /*17fd0*/  LDSM.16.M88.4 R40, [R2+0x200] ;  /* 0x000200000228783b */ /* 0x000ea80000000200 */
[----:B------:R-:W4:Y:S04]  /*17fe0*/  LDSM.16.M88.4 R20, [R2+0x400] ;  /* 0x000400000214783b */ /* 0x000f280000000200 */
[----:B0-----:R-:W-:Y:S04]  /*17ff0*/  STL.64 [R1+0x1158], R14 ;  /* 0x0011580e01007387 */ /* 0x001fe80000100a00 */
[----:B-1----:R-:W-:Y:S04]  /*18000*/  STL.64 [R1+0x58], R26 ;  /* 0x0000581a01007387 */ /* 0x002fe80000100a00 */
[----:B------:R2:W-:Y:S02]  /*18010*/  STL.64 [R1+0x1150], R12 ;  /* 0x0011500c01007387 */ /* 0x0005e40000100a00 */
[----:B--2---:R-:W-:Y:S02]  /*18020*/  HMMA.16816.F32 R12, R4, R24, R36 ;  /* 0x00000018040c723c */ /* 0x004fe40000001824 */
[----:B---3--:R-:W-:Y:S04]  /*18030*/  STL.64 [R1+0x1148], R18 ;  /* 0x0011481201007387 */ /* 0x008fe80000100a00 */
[----:B------:R0:W-:Y:S02]  /*18040*/  STL.64 [R1+0x1140], R16 ;  /* 0x0011401001007387 */ /* 0x0001e40000100a00 */
[----:B0-----:R-:W-:-:S02]  /*18050*/  IMAD.MOV.U32 R17, RZ, RZ, R24 ;  /* 0x000000ffff117224 */ /* 0x001fc400078e0018 */
[----:B------:R-:W-:Y:S11]  /*18060*/  IMAD.MOV.U32 R16, RZ, RZ, R25 ;  /* 0x000000ffff107224 */ /* 0x000ff600078e0019 */
[----:B------:R-:W-:Y:S02]  /*18070*/  @!UPT UIADD3 URZ, URZ, URZ, URZ ;  /* 0x0000003f3f3ff290 */ /* 0x000fe4000fffe03f */
[----:B------:R0:W-:Y:S01]  /*18080*/  STL [R1+0x400], R12 ;  /* 0x0004000c01007387 */ /* 0x0001e20000100800 */
[----:B------:R-:W-:Y:S02]  /*18090*/  IMAD.MOV.U32 R61, RZ, RZ, R13 ;  /* 0x000000ffff3d7224 */ /* 0x000fe400078e000d */
[----:B------:R-:W-:Y:S02]  /*180a0*/  IMAD.MOV.U32 R3, RZ, RZ, R14 ;  /* 0x000000ffff037224 */ /* 0x000fe400078e000e */
[----:B------:R-:W-:Y:S01]  /*180b0*/  IMAD.MOV.U32 R0, RZ, RZ, R15 ;  /* 0x000000ffff007224 */ /* 0x000fe200078e000f */
[----:B0-----:R-:W4:Y:S04]  /*180c0*/  LDL.LU.64 R12, [R1+0xe0] ;  /* 0x0000e000010c7983 */ /* 0x001f280000300a00 */
[----:B------:R-:W4:Y:S04]  /*180d0*/  LDL.LU.64 R14, [R1+0xe8] ;  /* 0x0000e800010e7983 */ /* 0x000f280000300a00 */
[----:B------:R-:W-:Y:S04]  /*180e0*/  STL.64 [R1+0x1128], R6 ;  /* 0x0011280601007387 */ /* 0x000fe80000100a00 */
[----:B------:R0:W-:Y:S02]  /*180f0*/  STL.64 [R1+0x1120], R4 ;  /* 0x0011200401007387 */ /* 0x0001e40000100a00 */
[----:B0-----:R-:W-:-:S02]  /*18100*/  IMAD.MOV.U32 R4, RZ, RZ, R17 ;  /* 0x000000ffff047224 */ /* 0x001fc400078e0011 */
[----:B------:R-:W-:Y:S02]  /*18110*/  IMAD.MOV.U32 R5, RZ, RZ, R16 ;  /* 0x000000ffff057224 */ /* 0x000fe400078e0010 */
[----:B------:R-:W2:Y:S04]  /*18120*/  LDL.LU.64 R16, [R1+0xb0] ;  /* 0x0000b00001107983 */ /* 0x000ea80000300a00 */
[----:B------:R-:W2:Y:S04]  /*18130*/  LDL.LU.64 R18, [R1+0xb8] ;  /* 0x0000b80001127983 */ /* 0x000ea80000300a00 */
[----:B------:R-:W3:Y:S04]  /*18140*/  LDL.LU.64 R56, [R1+0x330] ;  /* 0x0003300001387983 */ /* 0x000ee80000300a00 */
[----:B------:R-:W2:Y:S01]  /*18150*/  LDL.LU.64 R58, [R1+0x338] ;  /* 0x00033800013a7983 */ /* 0x000ea20000300a00 */
[-C--:B----4-:R-:W-:Y:S03]  /*18160*/  HMMA.16816.F32 R12, R8, R4.reuse, R12 ;  /* 0x00000004080c723c */ /* 0x090fe6000000180c */
[----:B--2---:R-:W-:Y:S04]  /*18170*/  STL.64 [R1+0x1138], R58 ;  /* 0x0011383a01007387 */ /* 0x004fe80000100a00 */
[----:B---3--:R0:W-:Y:S04]  /*18180*/  STL.64 [R1+0x1130], R56 ;  /* 0x0011303801007387 */ /* 0x0081e80000100a00 */
[----:B0-----:R-:W2:Y:S04]  /*18190*/  LDL.LU.64 R56, [R1+0x80] ;  /* 0x0000800001387983 */ /* 0x001ea80000300a00 */
[----:B------:R-:W2:Y:S04]  /*181a0*/  LDL.LU.64 R58, [R1+0x88] ;  /* 0x00008800013a7983 */ /* 0x000ea80000300a00 */
[----:B------:R-:W3:Y:S04]  /*181b0*/  LDL.LU.64 R52, [R1+0xd0] ;  /* 0x0000d00001347983 */ /* 0x000ee80000300a00 */
[----:B------:R-:W3:Y:S04]  /*181c0*/  LDL.LU.64 R54, [R1+0xd8] ;  /* 0x0000d80001367983 */ /* 0x000ee80000300a00 */
[----:B------:R-:W4:Y:S04]  /*181d0*/  LDL.LU.64 R48, [R1+0xa0] ;  /* 0x0000a00001307983 */ /* 0x000f280000300a00 */
[----:B------:R-:W4:Y:S04]  /*181e0*/  LDL.LU.64 R50, [R1+0xa8] ;  /* 0x0000a80001327983 */ /* 0x000f280000300a00 */
[----:B------:R-:W2:Y:S04]  /*181f0*/  LDL.LU.64 R44, [R1+0x70] ;  /* 0x00007000012c7983 */ /* 0x000ea80000300a00 */
[----:B------:R-:W2:Y:S04]  /*18200*/  LDL.LU.64 R46, [R1+0x78] ;  /* 0x00007800012e7983 */ /* 0x000ea80000300a00 */
[----:B------:R-:W-:Y:S04]  /*18210*/  STL.64 [R1+0x48], R42 ;  /* 0x0000482a01007387 */ /* 0x000fe80000100a00 */
[----:B------:R-:W2:Y:S04]  /*18220*/  LDL.LU.64 R36, [R1+0x200] ;  /* 0x0002000001247983 */ /* 0x000ea80000300a00 */
[----:B------:R-:W2:Y:S04]  /*18230*/  LDL.LU.64 R38, [R1+0x208] ;  /* 0x0002080001267983 */ /* 0x000ea80000300a00 */
[----:B------:R-:W2:Y:S04]  /*18240*/  LDL.LU.64 R32, [R1+0xc0] ;  /* 0x0000c00001207983 */ /* 0x000ea80000300a00 */
[----:B------:R-:W2:Y:S04]  /*18250*/  LDL.LU.64 R34, [R1+0xc8] ;  /* 0x0000c80001227983 */ /* 0x000ea80000300a00 */
[----:B------:R-:W2:Y:S04]  /*18260*/  LDL.LU.64 R28, [R1+0x90] ;  /* 0x00009000011c7983 */ /* 0x000ea80000300a00 */
[----:B------:R-:W2:Y:S04]  /*18270*/  LDL.LU.64 R30, [R1+0x98] ;  /* 0x00009800011e7983 */ /* 0x000ea80000300a00 */
[----:B------:R-:W2:Y:S04]  /*18280*/  LDL.LU.64 R24, [R1+0x60] ;  /* 0x0000600001187983 */ /* 0x000ea80000300a00 */
[----:B------:R-:W2:Y:S04]  /*18290*/  LDL.LU.64 R26, [R1+0x68] ;  /* 0x00006800011a7983 */ /* 0x000ea80000300a00 */
[----:B------:R-:W-:Y:S04]  /*182a0*/  STL.64 [R1+0x38], R22 ;  /* 0x0000381601007387 */ /* 0x000fe80000100a00 */
[----:B------:R-:W-:Y:S04]  /*182b0*/  STL.64 [R1+0x3e0], R12 ;  /* 0x0003e00c01007387 */ /* 0x000fe80000100a00 */
[----:B------:R0:W-:Y:S04]  /*182c0*/  STL.64 [R1+0x3e8], R14 ;  /* 0x0003e80e01007387 */ /* 0x0001e80000100a00 */
[----:B0-----:R-:W2:Y:S04]  /*182d0*/  LDL.LU.64 R14, [R1+0x1158] ;  /* 0x00115800010e7983 */ /* 0x001ea80000300a00 */
[----:B------:R-:W2:Y:S02]  /*182e0*/  LDL.LU.64 R12, [R1+0x1150] ;  /* 0x00115000010c7983 */ /* 0x000ea40000300a00 */
[-C--:B--2---:R-:W-:Y:S11]  /*182f0*/  HMMA.16816.F32 R16, R12, R4.reuse, R16 ;  /* 0x000000040c10723c */ /* 0x084ff60000001810 */
[----:B------:R-:W-:Y:S11]  /*18300*/  @!UPT UIADD3 URZ, URZ, URZ, URZ ;  /* 0x0000003f3f3ff290 */ /* 0x000ff6000fffe03f */
[----:B------:R-:W-:Y:S01]  /*18310*/  @!UPT UIADD3 URZ, URZ, URZ, URZ ;  /* 0x0000003f3f3ff290 */ /* 0x000fe2000fffe03f */
[----:B------:R-:W-:Y:S04]  /*18320*/  STL.64 [R1+0x440], R16 ;  /* 0x0004401001007387 */ /* 0x000fe80000100a00 */
[----:B------:R0:W-:Y:S04]  /*18330*/  STL.64 [R1+0x448], R18 ;  /* 0x0004481201007387 */ /* 0x0001e80000100a00 */
[----:B0-----:R-:W2:Y:S04]  /*18340*/  LDL.LU.64 R18, [R1+0x1148] ;  /* 0x0011480001127983 */ /* 0x001ea80000300a00 */
[----:B------:R-:W2:Y:S02]  /*18350*/  LDL.LU.64 R16, [R1+0x1140] ;  /* 0x0011400001107983 */ /* 0x000ea40000300a00 */
[----:B--2---:R-:W-:Y:S02]  /*18360*/  HMMA.16816.F32 R4, R16, R4, R56 ;  /* 0x000000041004723c */ /* 0x004fe40000001838 */
[----:B------:R-:W2:Y:S04]  /*18370*/  LDL.LU.64 R58, [R1+0x1138] ;  /* 0x00113800013a7983 */ /* 0x000ea80000300a00 */
[----:B------:R-:W2:Y:S11]  /*18380*/  LDL.LU.64 R56, [R1+0x1130] ;  /* 0x0011300001387983 */ /* 0x000eb60000300a00 */
[----:B------:R-:W-:Y:S06]  /*18390*/  @!UPT UIADD3 URZ, URZ, URZ, URZ ;  /* 0x0000003f3f3ff290 */ /* 0x000fec000fffe03f */
[----:B------:R-:W-:Y:S04]  /*183a0*/  STL.64 [R1+0x430], R4 ;  /* 0x0004300401007387 */ /* 0x000fe80000100a00 */
[----:B------:R0:W-:Y:S04]  /*183b0*/  STL.64 [R1+0x438], R6 ;  /* 0x0004380601007387 */ /* 0x0001e80000100a00 */
[----:B0-----:R-:W2:Y:S04]  /*183c0*/  LDL.LU.64 R6, [R1+0x1128] ;  /* 0x0011280001067983 */ /* 0x001ea80000300a00 */
[----:B------:R-:W2:Y:S01]  /*183d0*/  LDL.LU.64 R4, [R1+0x1120] ;  /* 0x0011200001047983 */ /* 0x000ea20000300a00 */
[-C--:B---3--:R-:W-:Y:S08]  /*183e0*/  HMMA.16816.F32 R52, R8, R40.reuse, R52 ;  /* 0x000000280834723c */ /* 0x088ff00000001834 */
[----:B----4-:R-:W-:Y:S08]  /*183f0*/  HMMA.16816.F32 R48, R12, R40, R48 ;  /* 0x000000280c30723c */ /* 0x010ff00000001830 */
[----:B------:R-:W-:Y:S08]  /*18400*/  HMMA.16816.F32 R32, R8, R20, R32 ;  /* 0x000000140820723c */ /* 0x000ff00000001820 */
[-C--:B--2---:R-:W-:Y:S08]  /*18410*/  HMMA.16816.F32 R56, R4, R40.reuse, R56 ;  /* 0x000000280438723c */ /* 0x084ff00000001838 */
[----:B------:R-:W-:Y:S01]  /*18420*/  HMMA.16816.F32 R40, R16, R40, R44 ;  /* 0x000000281028723c */ /* 0x000fe2000000182c */
[----:B------:R-:W-:Y:S07]  /*18430*/  LDSM.16.M88.4 R44, [R2+0x1800] ;  /* 0x00180000022c783b */ /* 0x000fee0000000200 */
[-C--:B------:R-:W-:Y:S07]  /*18440*/  HMMA.16816.F32 R36, R4, R20.reuse, R36 ;  /* 0x000000140424723c */ /* 0x080fee0000001824 */
[----:B------:R-:W-:Y:S04]  /*18450*/  STL.64 [R1+0x330], R56 ;  /* 0x0003303801007387 */ /* 0x000fe80000100a00 */
        /* <DEDUP_REMOVED lines=10> */
[----:B------:R0:W-:Y:S04]  /*18500*/  STL.64 [R1+0x10d0], R8 ;  /* 0x0010d00801007387 */ /* 0x0001e80000100a00 */
[----:B------:R-:W-:Y:S04]  /*18510*/  LDSM.16.M88.4 R36, [R2+0x1400] ;  /* 0x001400000224783b */ /* 0x000fe80000000200 */
[----:B------:R-:W-:Y:S01]  /*18520*/  LDSM.16.M88.4 R40, [R2+0x1600] ;  /* 0x001600000228783b */ /* 0x000fe20000000200 */
[-C--:B0-----:R-:W-:Y:S03]  /*18530*/  HMMA.16816.F32 R8, R12, R20.reuse, R28 ;  /* 0x000000140c08723c */ /* 0x081fe6000000181c */
[----:B------:R-:W-:Y:S04]  /*18540*/  STL.64 [R1+0x220], R32 ;  /* 0x0002202001007387 */ /* 0x000fe80000100a00 */
[----:B------:R-:W-:Y:S04]  /*18550*/  STL.64 [R1+0x228], R34 ;  /* 0x0002282201007387 */ /* 0x000fe80000100a00 */
[----:B------:R-:W-:Y:S04]  /*18560*/  STL.64 [R1+0x1070], R14 ;  /* 0x0010700e01007387 */ /* 0x000fe80000100a00 */
[----:B------:R-:W-:Y:S04]  /*18570*/  STL.64 [R1+0x1068], R12 ;  /* 0x0010680c01007387 */ /* 0x000fe80000100a00 */
[----:B------:R-:W-:Y:S04]  /*18580*/  LDSM.16.M88.4 R12, [R2+0x800] ;  /* 0x00080000020c783b */ /* 0x000fe80000000200 */
[----:B------:R-:W-:Y:S04]  /*18590*/  LDSM.16.M88.4 R28, [R2+0x1000] ;  /* 0x00100000021c783b */ /* 0x000fe80000000200 */
[----:B------:R-:W-:Y:S04]  /*185a0*/  STL.64 [R1+0x3d0], R8 ;  /* 0x0003d00801007387 */ /* 0x000fe80000100a00 */
[----:B------:R0:W-:Y:S04]  /*185b0*/  STL.64 [R1+0x3d8], R10 ;  /* 0x0003d80a01007387 */ /* 0x0001e80000100a00 */
[----:B------:R-:W-:Y:S04]  /*185c0*/  LDSM.16.M88.4 R32, [R2+0x1200] ;  /* 0x001200000220783b */ /* 0x000fe80000000200 */
[----:B------:R-:W-:Y:S01]  /*185d0*/  LDSM.16.M88.4 R52, [R2+0x1c00] ;  /* 0x001c00000234783b */ /* 0x000fe20000000200 */
[----:B0-----:R-:W-:Y:S03]  /*185e0*/  HMMA.16816.F32 R8, R16, R20, R24 ;  /* 0x000000141008723c */ /* 0x001fe60000001818 */
[----:B------:R-:W-:Y:S04]  /*185f0*/  STL.64 [R1+0x1018], R18 ;  /* 0x0010181201007387 */ /* 0x000fe80000100a00 */
[----:B------:R0:W-:Y:S04]  /*18600*/  STL.64 [R1+0x1010], R16 ;  /* 0x0010101001007387 */ /* 0x0001e80000100a00 */
[----:B------:R-:W-:Y:S04]  /*18610*/  LDSM.16.M88.4 R20, [R2+0xa00] ;  /* 0x000a00000214783b */ /* 0x000fe80000000200 */
[----:B------:R-:W-:Y:S04]  /*18620*/  LDSM.16.M88.4 R24, [R2+0xe00] ;  /* 0x000e00000218783b */ /* 0x000fe80000000200 */
[----:B------:R-:W-:Y:S04]  /*18630*/  LDSM.16.M88.4 R48, [R2+0x1a00] ;  /* 0x001a00000230783b */ /* 0x000fe80000000200 */
[----:B------:R-:W-:Y:S04]  /*18640*/  LDSM.16.M88.4 R56, [R2+0x1e00] ;  /* 0x001e00000238783b */ /* 0x000fe80000000200 */
[----:B------:R-:W-:Y:S04]  /*18650*/  STL.64 [R1+0x410], R8 ;  /* 0x0004100801007387 */ /* 0x000fe80000100a00 */
[----:B------:R-:W-:Y:S04]  /*18660*/  STL.64 [R1+0x418], R10 ;  /* 0x0004180a01007387 */ /* 0x000fe80000100a00 */
[----:B------:R-:W1:Y:S04]  /*18670*/  LDSM.16.M88.4 R8, [R2+0x600] ;  /* 0x000600000208783b */ /* 0x000e680000000200 */
[----:B0-----:R-:W2:Y:S04]  /*18680*/  LDL.LU.64 R16, [R1+0xf0] ;  /* 0x0000f00001107983 */ /* 0x001ea80000300a00 */
[----:B------:R-:W2:Y:S04]  /*18690*/  LDL.LU.64 R18, [R1+0xf8] ;  /* 0x0000f80001127983 */ /* 0x000ea80000300a00 */
[----:B-1----:R0:W-:Y:S04]  /*186a0*/  STL.64 [R1+0x20], R8 ;  /* 0x0000200801007387 */ /* 0x0021e80000100a00 */
[----:B------:R1:W-:Y:S04]  /*186b0*/  STL.64 [R1+0x28], R10 ;  /* 0x0000280a01007387 */ /* 0x0003e80000100a00 */
[----:B0-----:R-:W3:Y:S04]  /*186c0*/  LDL.LU.64 R8, [R1+0x120] ;  /* 0x0001200001087983 */ /* 0x001ee80000300a00 */
[----:B-1----:R-:W3:Y:S04]  /*186d0*/  LDL.LU.64 R10, [R1+0x128] ;  /* 0x00012800010a7983 */ /* 0x002ee80000300a00 */
[----:B------:R-:W-:Y:S04]  /*186e0*/  STL.64 [R1], R20 ;  /* 0x0000001401007387 */ /* 0x000fe80000100a00 */
[----:B------:R-:W-:Y:S04]  /*186f0*/  STL.64 [R1+0x8], R22 ;  /* 0x0000081601007387 */ /* 0x000fe80000100a00 */
[----:B------:R-:W-:Y:S04]  /*18700*/  STL.64 [R1+0x18], R14 ;  /* 0x0000180e01007387 */ /* 0x000fe80000100a00 */
[----:B------:R-:W-:Y:S04]  /*18710*/  STL.64 [R1+0x1118], R30 ;  /* 0x0011181e01007387 */ /* 0x000fe80000100a00 */
[----:B------:R0:W-:Y:S04]  /*18720*/  STL.64 [R1+0x1110], R28 ;  /* 0x0011101c01007387 */ /* 0x0001e80000100a00 */
[----:B------:R-:W2:Y:S04]  /*18730*/  LDSM.16.M88.4 R20, [R2+0xc00] ;  /* 0x000c00000214783b */ /* 0x000ea80000000200 */
[----:B0-----:R-:W4:Y:S04]  /*18740*/  LDL.64 R28, [R1] ;  /* 0x00000000011c7983 */ /* 0x001f280000100a00 */
[----:B------:R-:W-:Y:S04]  /*18750*/  STL.64 [R1+0x1108], R34 ;  /* 0x0011082201007387 */ /* 0x000fe80000100a00 */
[----:B------:R0:W-:Y:S04]  /*18760*/  STL.64 [R1+0x1100], R32 ;  /* 0x0011002001007387 */ /* 0x0001e80000100a00 */
[----:B0-----:R-:W2:Y:S04]  /*18770*/  LDL.LU.64 R32, [R1+0x100] ;  /* 0x0001000001207983 */ /* 0x001ea80000300a00 */
[----:B------:R-:W2:Y:S04]  /*18780*/  LDL.LU.64 R34, [R1+0x108] ;  /* 0x0001080001227983 */ /* 0x000ea80000300a00 */
[----:B------:R-:W-:Y:S04]  /*18790*/  STL.64 [R1+0x10f8], R38 ;  /* 0x0010f82601007387 */ /* 0x000fe80000100a00 */
[----:B------:R0:W-:Y:S04]  /*187a0*/  STL.64 [R1+0x10f0], R36 ;  /* 0x0010f02401007387 */ /* 0x0001e80000100a00 */
[----:B0-----:R-:W3:Y:S04]  /*187b0*/  LDL.LU.64 R36, [R1+0x110] ;  /* 0x0001100001247983 */ /* 0x001ee80000300a00 */
[----:B------:R-:W3:Y:S04]  /*187c0*/  LDL.LU.64 R38, [R1+0x118] ;  /* 0x0001180001267983 */ /* 0x000ee80000300a00 */
[----:B------:R-:W-:Y:S04]  /*187d0*/  STL.64 [R1+0x10e8], R42 ;  /* 0x0010e82a01007387 */ /* 0x000fe80000100a00 */
[----:B------:R0:W-:Y:S04]  /*187e0*/  STL.64 [R1+0x10e0], R40 ;  /* 0x0010e02801007387 */ /* 0x0001e80000100a00 */
[----:B0-----:R-:W3:Y:S04]  /*187f0*/  LDL.64 R40, [R1+0x20] ;  /* 0x0000200001287983 */ /* 0x001ee80000100a00 */
[----:B------:R-:W-:Y:S04]  /*18800*/  STL [R1+0xf2c], R54 ;  /* 0x000f2c3601007387 */ /* 0x000fe80000100800 */
[----:B------:R-:W-:Y:S04]  /*18810*/  STL [R1+0xf28], R55 ;  /* 0x000f283701007387 */ /* 0x000fe80000100800 */
[----:B------:R0:W-:Y:S01]  /*18820*/  STL [R1+0xd18], R2 ;  /* 0x000d180201007387 */ /* 0x0001e20000100800 */
[----:B----4-:R-:W-:Y:S01]  /*18830*/  IMAD.MOV.U32 R14, RZ, RZ, R28 ;  /* 0x000000ffff0e7224 */ /* 0x010fe200078e001c */
[C---:B--2---:R-:W-:Y:S08]  /*18840*/  HMMA.16816.F32 R32, R4.reuse, R28, R32 ;  /* 0x0000001c0420723c */ /* 0x044ff00000001820 */
[C---:B---3--:R-:W-:Y:S08]  /*18850*/  HMMA.16816.F32 R36, R4.reuse, R12, R36 ;  /* 0x0000000c0424723c */ /* 0x048ff00000001824 */
[C---:B------:R-:W-:Y:S01]  /*18860*/  HMMA.16816.F32 R8, R4.reuse, R40, R8 ;  /* 0x000000280408723c */ /* 0x040fe20000001808 */
[----:B0-----:R-:W-:Y:S11]  /*18870*/  IMAD.MOV.U32 R2, RZ, RZ, R29 ;  /* 0x000000ffff027224 */ /* 0x001ff600078e001d */
[----:B------:R-:W-:Y:S11]  /*18880*/  @!UPT UIADD3 URZ, URZ, URZ, URZ ;  /* 0x0000003f3f3ff290 */ /* 0x000ff6000fffe03f */
[----:B------:R0:W-:Y:S04]  /*18890*/  STL.64 [R1+0x120], R8 ;  /* 0x0001200801007387 */ /* 0x0001e80000100a00 */
[----:B------:R-:W-:Y:S04]  /*188a0*/  STL.64 [R1+0x128], R10 ;  /* 0x0001280a01007387 */ /* 0x000fe80000100a00 */
[----:B------:R1:W-:Y:S04]  /*188b0*/  STL.64 [R1+0x10b8], R12 ;  /* 0x0010b80c01007387 */ /* 0x0003e80000100a00 */
[----:B------:R-:W-:Y:S04]  /*188c0*/  STL.64 [R1+0x110], R36 ;  /* 0x0001102401007387 */ /* 0x000fe80000100a00 */
[----:B------:R-:W-:Y:S04]  /*188d0*/  STL.64 [R1+0x118], R38 ;  /* 0x0001182601007387 */ /* 0x000fe80000100a00 */
[----:B------:R2:W-:Y:S04]  /*188e0*/  STL.64 [R1+0x100], R32 ;  /* 0x0001002001007387 */ /* 0x0005e80000100a00 */
[----:B------:R3:W-:Y:S04]  /*188f0*/  STL.64 [R1+0x108], R34 ;  /* 0x0001082201007387 */ /* 0x0007e80000100a00 */
[----:B------:R-:W4:Y:S04]  /*18900*/  LDL.LU.64 R28, [R1+0x4e0] ;  /* 0x0004e000011c7983 */ /* 0x000f280000300a00 */
[----:B------:R-:W4:Y:S01]  /*18910*/  LDL.LU.64 R30, [R1+0x4e8] ;  /* 0x0004e800011e7983 */ /* 0x000f220000300a00 */
[----:B------:R-:W-:Y:S01]  /*18920*/  HMMA.16816.F32 R16, R4, R20, R16 ;  /* 0x000000140410723c */ /* 0x000fe20000001810 */
[----:B0-----:R-:W-:-:S02]  /*18930*/  IMAD.MOV.U32 R9, RZ, RZ, R40 ;  /* 0x000000ffff097224 */ /* 0x001fc400078e0028 */
[----:B------:R-:W-:Y:S02]  /*18940*/  IMAD.MOV.U32 R8, RZ, RZ, R41 ;  /* 0x000000ffff087224 */ /* 0x000fe400078e0029 */
[----:B-1----:R-:W-:Y:S02]  /*18950*/  IMAD.MOV.U32 R12, RZ, RZ, R9 ;  /* 0x000000ffff0c7224 */ /* 0x002fe400078e0009 */
[----:B------:R-:W-:Y:S11]  /*18960*/  IMAD.MOV.U32 R13, RZ, RZ, R8 ;  /* 0x000000ffff0d7224 */ /* 0x000ff600078e0008 */
[----:B------:R-:W-:Y:S05]  /*18970*/  @!UPT UIADD3 URZ, URZ, URZ, URZ ;  /* 0x0000003f3f3ff290 */ /* 0x000fea000fffe03f */
[----:B------:R0:W-:Y:S04]  /*18980*/  STL.64 [R1+0xf0], R16 ;  /* 0x0000f01001007387 */ /* 0x0001e80000100a00 */
[----:B------:R1:W-:Y:S04]  /*18990*/  STL.64 [R1+0xf8], R18 ;  /* 0x0000f81201007387 */ /* 0x0003e80000100a00 */
[----:B--2---:R-:W2:Y:S04]  /*189a0*/  LDL.LU.64 R32, [R1+0x4d0] ;  /* 0x0004d00001207983 */ /* 0x004ea80000300a00 */
[----:B---3--:R-:W2:Y:S04]  /*189b0*/  LDL.LU.64 R34, [R1+0x4d8] ;  /* 0x0004d80001227983 */ /* 0x008ea80000300a00 */
[----:B0-----:R-:W3:Y:S04]  /*189c0*/  LDL.LU.64 R16, [R1+0x460] ;  /* 0x0004600001107983 */ /* 0x001ee80000300a00 */
[----:B-1----:R-:W3:Y:S04]  /*189d0*/  LDL.LU.64 R18, [R1+0x468] ;  /* 0x0004680001127983 */ /* 0x002ee80000300a00 */
[----:B------:R-:W2:Y:S04]  /*189e0*/  LDL.LU.64 R36, [R1+0x4c0] ;  /* 0x0004c00001247983 */ /* 0x000ea80000300a00 */
[----:B------:R-:W2:Y:S04]  /*189f0*/  LDL.LU.64 R38, [R1+0x4c8] ;  /* 0x0004c80001267983 */ /* 0x000ea80000300a00 */
[----:B------:R-:W2:Y:S04]  /*18a00*/  LDL.LU.64 R40, [R1+0x4b0] ;  /* 0x0004b00001287983 */ /* 0x000ea80000300a00 */
[----:B------:R-:W2:Y:S04]  /*18a10*/  LDL.LU.64 R42, [R1+0x4b8] ;  /* 0x0004b800012a7983 */ /* 0x000ea80000300a00 */
[----:B------:R-:W2:Y:S04]  /*18a20*/  LDL.LU.64 R8, [R1+0x4a0] ;  /* 0x0004a00001087983 */ /* 0x000ea80000300a00 */
[----:B------:R-:W2:Y:S04]  /*18a30*/  LDL.LU.64 R10, [R1+0x4a8] ;  /* 0x0004a800010a7983 */ /* 0x000ea80000300a00 */
[----:B------:R-:W-:Y:S04]  /*18a40*/  STL.64 [R1+0x10a0], R22 ;  /* 0x0010a01601007387 */ /* 0x000fe80000100a00 */
[----:B------:R0:W-:Y:S04]  /*18a50*/  STL.64 [R1+0x1098], R20 ;  /* 0x0010981401007387 */ /* 0x0001e80000100a00 */
[----:B0-----:R-:W2:Y:S04]  /*18a60*/  LDL.LU.64 R20, [R1+0x470] ;  /* 0x0004700001147983 */ /* 0x001ea80000300a00 */
[----:B------:R-:W2:Y:S01]  /*18a70*/  LDL.LU.64 R22, [R1+0x478] ;  /* 0x0004780001167983 */ /* 0x000ea20000300a00 */
[C---:B----4-:R-:W-:Y:S11]  /*18a80*/  HMMA.16816.F32 R28, R4.reuse, R24, R28 ;  /* 0x00000018041c723c */ /* 0x050ff6000000181c */
[----:B------:R-:W-:Y:S11]  /*18a90*/  @!UPT UIADD3 URZ, URZ, URZ, URZ ;  /* 0x0000003f3f3ff290 */ /* 0x000ff6000fffe03f */
[----:B------:R-:W-:Y:S01]  /*18aa0*/  @!UPT UIADD3 URZ, URZ, URZ, URZ ;  /* 0x0000003f3f3ff290 */ /* 0x000fe2000fffe03f */
[----:B------:R-:W-:Y:S04]  /*18ab0*/  STL.64 [R1+0xe0], R28 ;  /* 0x0000e01c01007387 */ /* 0x000fe80000100a00 */
[----:B------:R0:W-:Y:S04]  /*18ac0*/  STL.64 [R1+0xe8], R30 ;  /* 0x0000e81e01007387 */ /* 0x0001e80000100a00 */
[----:B0-----:R-:W4:Y:S04]  /*18ad0*/  LDL.LU.64 R30, [R1+0x1118] ;  /* 0x00111800011e7983 */ /* 0x001f280000300a00 */
[----:B------:R-:W2:Y:S04]  /*18ae0*/  LDL.LU.64 R28, [R1+0x1110] ;  /* 0x00111000011c7983 */ /* 0x000ea80000300a00 */
[----:B------:R-:W-:Y:S04]  /*18af0*/  STL.64 [R1+0x10b0], R26 ;  /* 0x0010b01a01007387 */ /* 0x000fe80000100a00 */
[----:B------:R0:W-:Y:S04]  /*18b00*/  STL.64 [R1+0x10a8], R24 ;  /* 0x0010a81801007387 */ /* 0x0001e80000100a00 */
[----:B0-----:R-:W3:Y:S04]  /*18b10*/  LDL.LU.64 R24, [R1+0x480] ;  /* 0x0004800001187983 */ /* 0x001ee80000300a00 */
[----:B------:R-:W3:Y:S01]  /*18b20*/  LDL.LU.64 R26, [R1+0x488] ;  /* 0x00048800011a7983 */ /* 0x000ee20000300a00 */
[C---:B--2---:R-:W-:Y:S11]  /*18b30*/  HMMA.16816.F32 R32, R4.reuse, R28, R32 ;  /* 0x0000001c0420723c */ /* 0x044ff60000001820 */
[----:B------:R-:W-:Y:S11]  /*18b40*/  @!UPT UIADD3 URZ, URZ, URZ, URZ ;  /* 0x0000003f3f3ff290 */ /* 0x000ff6000fffe03f */
[----:B------:R-:W-:Y:S01]  /*18b50*/  @!UPT UIADD3 URZ, URZ, URZ, URZ ;  /* 0x0000003f3f3ff290 */ /* 0x000fe2000fffe03f */
[----:B------:R-:W-:Y:S04]  /*18b60*/  STL.64 [R1+0xd0], R32 ;  /* 0x0000d02001007387 */ /* 0x000fe80000100a00 */
[----:B------:R0:W-:Y:S04]  /*18b70*/  STL.64 [R1+0xd8], R34 ;  /* 0x0000d82201007387 */ /* 0x0001e80000100a00 */
[----:B0-----:R-:W2:Y:S04]  /*18b80*/  LDL.LU.64 R34, [R1+0x1108] ;  /* 0x0011080001227983 */ /* 0x001ea80000300a00 */
[----:B------:R-:W2:Y:S04]  /*18b90*/  LDL.LU.64 R32, [R1+0x1100] ;  /* 0x0011000001207983 */ /* 0x000ea80000300a00 */
[----:B----4-:R-:W-:Y:S04]  /*18ba0*/  STL.64 [R1+0x10c8], R30 ;  /* 0x0010c81e01007387 */ /* 0x010fe80000100a00 */
[----:B------:R0:W-:Y:S04]  /*18bb0*/  STL.64 [R1+0x10c0], R28 ;  /* 0x0010c01c01007387 */ /* 0x0001e80000100a00 */
[----:B0-----:R-:W4:Y:S04]  /*18bc0*/  LDL.LU.64 R28, [R1+0x490] ;  /* 0x00049000011c7983 */ /* 0x001f280000300a00 */
[----:B------:R-:W4:Y:S01]  /*18bd0*/  LDL.LU.64 R30, [R1+0x498] ;  /* 0x00049800011e7983 */ /* 0x000f220000300a00 */
[C---:B--2---:R-:W-:Y:S11]  /*18be0*/  HMMA.16816.F32 R36, R4.reuse, R32, R36 ;  /* 0x000000200424723c */ /* 0x044ff60000001824 */
[----:B------:R-:W-:Y:S11]  /*18bf0*/  @!UPT UIADD3 URZ, URZ, URZ, URZ ;  /* 0x0000003f3f3ff290 */ /* 0x000ff6000fffe03f */
[----:B------:R-:W-:Y:S01]  /*18c00*/  @!UPT UIADD3 URZ, URZ, URZ, URZ ;  /* 0x0000003f3f3ff290 */ /* 0x000fe2000fffe03f */
[----:B------:R-:W-:Y:S04]  /*18c10*/  STL.64 [R1+0xc0], R36 ;  /* 0x0000c02401007387 */ /* 0x000fe80000100a00 */
[----:B------:R0:W-:Y:S04]  /*18c20*/  STL.64 [R1+0xc8], R38 ;  /* 0x0000c82601007387 */ /* 0x0001e80000100a00 */
[----:B0-----:R-:W2:Y:S04]  /*18c30*/  LDL.LU.64 R38, [R1+0x10f8] ;  /* 0x0010f80001267983 */ /* 0x001ea80000300a00 */
[----:B------:R-:W2:Y:S02]  /*18c40*/  LDL.LU.64 R36, [R1+0x10f0] ;  /* 0x0010f00001247983 */ /* 0x000ea40000300a00 */
[C---:B--2---:R-:W-:Y:S11]  /*18c50*/  HMMA.16816.F32 R40, R4.reuse, R36, R40 ;  /* 0x000000240428723c */ /* 0x044ff60000001828 */
[----:B------:R-:W-:Y:S11]  /*18c60*/  @!UPT UIADD3 URZ, URZ, URZ, URZ ;  /* 0x0000003f3f3ff290 */ /* 0x000ff6000fffe03f */
[----:B------:R-:W-:Y:S01]  /*18c70*/  @!UPT UIADD3 URZ, URZ, URZ, URZ ;  /* 0x0000003f3f3ff290 */ /* 0x000fe2000fffe03f */
[----:B------:R-:W-:Y:S04]  /*18c80*/  STL.64 [R1+0xb0], R40 ;  /* 0x0000b02801007387 */ /* 0x000fe80000100a00 */
[----:B------:R0:W-:Y:S04]  /*18c90*/  STL.64 [R1+0xb8], R42 ;  /* 0x0000b82a01007387 */ /* 0x0001e80000100a00 */
[----:B0-----:R-:W2:Y:S04]  /*18ca0*/  LDL.LU.64 R42, [R1+0x10e8] ;  /* 0x0010e800012a7983 */ /* 0x001ea80000300a00 */
[----:B------:R-:W2:Y:S01]  /*18cb0*/  LDL.LU.64 R40, [R1+0x10e0] ;  /* 0x0010e00001287983 */ /* 0x000ea20000300a00 */
[C---:B----4-:R-:W-:Y:S08]  /*18cc0*/  HMMA.16816.F32 R28, R4.reuse, R44, R28 ;  /* 0x0000002c041c723c */ /* 0x050ff0000000181c */
[C---:B---3--:R-:W-:Y:S08]  /*18cd0*/  HMMA.16816.F32 R24, R4.reuse, R48, R24 ;  /* 0x000000300418723c */ /* 0x048ff00000001818 */
[C---:B------:R-:W-:Y:S08]  /*18ce0*/  HMMA.16816.F32 R20, R4.reuse, R52, R20 ;  /* 0x000000340414723c */ /* 0x040ff00000001814 */
[C---:B------:R-:W-:Y:S08]  /*18cf0*/  HMMA.16816.F32 R16, R4.reuse, R56, R16 ;  /* 0x000000380410723c */ /* 0x040ff00000001810 */
[----:B--2---:R-:W-:Y:S11]  /*18d00*/  HMMA.16816.F32 R8, R4, R40, R8 ;  /* 0x000000280408723c */ /* 0x004ff60000001808 */
[----:B------:R-:W-:Y:S11]  /*18d10*/  @!UPT UIADD3 URZ, URZ, URZ, URZ ;  /* 0x0000003f3f3ff290 */ /* 0x000ff6000fffe03f */
[----:B------:R-:W-:Y:S01]  /*18d20*/  @!UPT UIADD3 URZ, URZ, URZ, URZ ;  /* 0x0000003f3f3ff290 */ /* 0x000fe2000fffe03f */
[----:B------:R-:W-:Y:S04]  /*18d30*/  STL.64 [R1+0xa0], R8 ;  /* 0x0000a00801007387 */ /* 0x000fe80000100a00 */
[----:B------:R0:W-:Y:S04]  /*18d40*/  STL.64 [R1+0xa8], R10 ;  /* 0x0000a80a01007387 */ /* 0x0001e80000100a00 */
[----:B0-----:R-:W2:Y:S04]  /*18d50*/  LDL.LU.64 R10, [R1+0x10d8] ;  /* 0x0010d800010a7983 */ /* 0x001ea80000300a00 */
[----:B------:R-:W2:Y:S04]  /*18d60*/  LDL.LU.64 R8, [R1+0x10d0] ;  /* 0x0010d00001087983 */ /* 0x000ea80000300a00 */
[----:B------:R0:W-:Y:S04]  /*18d70*/  STL.64 [R1+0x90], R28 ;  /* 0x0000901c01007387 */ /* 0x0001e80000100a00 */
[----:B------:R1:W-:Y:S04]  /*18d80*/  STL.64 [R1+0x98], R30 ;  /* 0x0000981e01007387 */ /* 0x0003e80000100a00 */
[----:B------:R3:W-:Y:S04]  /*18d90*/  STL.64 [R1+0x80], R24 ;  /* 0x0000801801007387 */ /* 0x0007e80000100a00 */
[----:B------:R4:W-:Y:S04]  /*18da0*/  STL.64 [R1+0x88], R26 ;  /* 0x0000881a01007387 */ /* 0x0009e80000100a00 */
[----:B------:R0:W-:Y:S04]  /*18db0*/  STL.64 [R1+0x70], R20 ;  /* 0x0000701401007387 */ /* 0x0001e80000100a00 */
[----:B------:R0:W-:Y:S04]  /*18dc0*/  STL.64 [R1+0x78], R22 ;  /* 0x0000781601007387 */ /* 0x0001e80000100a00 */
[----:B------:R1:W-:Y:S04]  /*18dd0*/  STL [R1+0x60], R16 ;  /* 0x0000601001007387 */ /* 0x0003e80000100800 */
[----:B------:R3:W-:Y:S04]  /*18de0*/  STL [R1+0x6c], R19 ;  /* 0x00006c1301007387 */ /* 0x0007e80000100800 */
[----:B0-----:R-:W2:Y:S04]  /*18df0*/  LDL.LU.64 R28, [R1+0x1f0] ;  /* 0x0001f000011c7983 */ /* 0x001ea80000300a00 */
[----:B-1----:R-:W2:Y:S01]  /*18e00*/  LDL.LU.64 R30, [R1+0x1f8] ;  /* 0x0001f800011e7983 */ /* 0x002ea20000300a00 */
[----:B------:R-:W-:-:S03]  /*18e10*/  IMAD.MOV.U32 R54, RZ, RZ, R17 ;  /* 0x000000ffff367224 */ /* 0x000fc600078e0011 */
[----:B---3--:R-:W3:Y:S01]  /*18e20*/  LDL.LU.64 R24, [R1+0x1e0] ;  /* 0x0001e00001187983 */ /* 0x008ee20000300a00 */
[----:B------:R-:W-:-:S03]  /*18e30*/  IMAD.MOV.U32 R55, RZ, RZ, R18 ;  /* 0x000000ffff377224 */ /* 0x000fc600078e0012 */
[----:B----4-:R-:W3:Y:S04]  /*18e40*/  LDL.LU.64 R26, [R1+0x1e8] ;  /* 0x0001e800011a7983 */ /* 0x010ee80000300a00 */
[----:B------:R-:W4:Y:S04]  /*18e50*/  LDL.LU.64 R20, [R1+0x1d0] ;  /* 0x0001d00001147983 */ /* 0x000f280000300a00 */
[----:B------:R-:W4:Y:S04]  /*18e60*/  LDL.LU.64 R22, [R1+0x1d8] ;  /* 0x0001d80001167983 */ /* 0x000f280000300a00 */
[----:B------:R-:W3:Y:S04]  /*18e70*/  LDL.LU.64 R16, [R1+0x1b0] ;  /* 0x0001b00001107983 */ /* 0x000ee80000300a00 */
[----:B------:R-:W3:Y:S04]  /*18e80*/  LDL.LU.64 R18, [R1+0x1b8] ;  /* 0x0001b80001127983 */ /* 0x000ee80000300a00 */
[----:B------:R-:W3:Y:S04]  /*18e90*/  LDL.LU.64 R4, [R1+0x1a0] ;  /* 0x0001a00001047983 */ /* 0x000ee80000300a00 */
[----:B------:R-:W3:Y:S04]  /*18ea0*/  LDL.LU.64 R6, [R1+0x1a8] ;  /* 0x0001a80001067983 */ /* 0x000ee80000300a00 */
[----:B------:R-:W-:Y:S04]  /*18eb0*/  STL.64 [R1+0x1090], R54 ;  /* 0x0010903601007387 */ /* 0x000fe80000100a00 */
[----:B------:R0:W-:Y:S04]  /*18ec0*/  STL.64 [R1+0x1088], R52 ;  /* 0x0010883401007387 */ /* 0x0001e80000100a00 */
[----:B0-----:R-:W3:Y:S04]  /*18ed0*/  LDL.LU.64 R52, [R1+0x1c0] ;  /* 0x0001c00001347983 */ /* 0x001ee80000300a00 */
[----:B------:R-:W3:Y:S04]  /*18ee0*/  LDL.LU.64 R54, [R1+0x1c8] ;  /* 0x0001c80001367983 */ /* 0x000ee80000300a00 */
[----:B------:R-:W-:Y:S04]  /*18ef0*/  STL.64 [R1+0x1080], R58 ;  /* 0x0010803a01007387 */ /* 0x000fe80000100a00 */
[----:B------:R0:W-:Y:S02]  /*18f00*/  STL.64 [R1+0x1078], R56 ;  /* 0x0010783801007387 */ /* 0x0001e40000100a00 */
[----:B0-----:R-:W-:-:S02]  /*18f10*/  IMAD.MOV.U32 R56, RZ, RZ, R14 ;  /* 0x000000ffff387224 */ /* 0x001fc400078e000e */
[----:B--2---:R-:W-:Y:S01]  /*18f20*/  HMMA.16816.F32 R12, R8, R12, R28 ;  /* 0x0000000c080c723c */ /* 0x004fe2000000181c */
[----:B------:R-:W2:Y:S04]  /*18f30*/  LDL.LU.64 R30, [R1+0x10c8] ;  /* 0x0010c800011e7983 */ /* 0x000ea80000300a00 */
[----:B------:R-:W2:Y:S11]  /*18f40*/  LDL.LU.64 R28, [R1+0x10c0] ;  /* 0x0010c000011c7983 */ /* 0x000eb60000300a00 */
[----:B------:R-:W-:Y:S07]  /*18f50*/  @!UPT UIADD3 URZ, URZ, URZ, URZ ;  /* 0x0000003f3f3ff290 */ /* 0x000fee000fffe03f */
[----:B------:R0:W-:Y:S04]  /*18f60*/  STL.64 [R1+0x1f0], R12 ;  /* 0x0001f00c01007387 */ /* 0x0001e80000100a00 */
[----:B------:R-:W-:Y:S04]  /*18f70*/  STL.64 [R1+0x1f8], R14 ;  /* 0x0001f80e01007387 */ /* 0x000fe80000100a00 */
[----:B0-----:R-:W3:Y:S01]  /*18f80*/  LDL.LU.64 R12, [R1+0x10b8] ;  /* 0x0010b800010c7983 */ /* 0x001ee20000300a00 */
[----:B------:R-:W-:-:S07]  /*18f90*/  IMAD.MOV.U32 R57, RZ, RZ, R2 ;  /* 0x000000ffff397224 */ /* 0x000fce00078e0002 */
[C---:B----4-:R-:W-:Y:S08]  /*18fa0*/  HMMA.16816.F32 R56, R8.reuse, R56, R20 ;  /* 0x000000380838723c */ /* 0x050ff00000001814 */
[C---:B---3--:R-:W-:Y:S01]  /*18fb0*/  HMMA.16816.F32 R24, R8.reuse, R12, R24 ;  /* 0x0000000c0818723c */ /* 0x048fe20000001818 */
[----:B------:R-:W-:Y:S02]  /*18fc0*/  IMAD.MOV.U32 R60, RZ, RZ, R12 ;  /* 0x000000ffff3c7224 */ /* 0x000fe400078e000c */
[----:B------:R-:W-:Y:S11]  /*18fd0*/  IMAD.MOV.U32 R2, RZ, RZ, R13 ;  /* 0x000000ffff027224 */ /* 0x000ff600078e000d */
[----:B------:R-:W-:Y:S09]  /*18fe0*/  @!UPT UIADD3 URZ, URZ, URZ, URZ ;  /* 0x0000003f3f3ff290 */ /* 0x000ff2000fffe03f */
[----:B------:R-:W-:Y:S04]  /*18ff0*/  STL.64 [R1+0x1e0], R24 ;  /* 0x0001e01801007387 */ /* 0x000fe80000100a00 */
[----:B------:R0:W-:Y:S04]  /*19000*/  STL.64 [R1+0x1e8], R26 ;  /* 0x0001e81a01007387 */ /* 0x0001e80000100a00 */
[----:B0-----:R-:W3:Y:S04]  /*19010*/  LDL.LU.64 R26, [R1+0x10b0] ;  /* 0x0010b000011a7983 */ /* 0x001ee80000300a00 */
[----:B------:R-:W4:Y:S04]  /*19020*/  LDL.LU.64 R24, [R1+0x10a8] ;  /* 0x0010a80001187983 */ /* 0x000f280000300a00 */
[----:B------:R-:W2:Y:S04]  /*19030*/  LDL.LU.64 R12, [R1+0x190] ;  /* 0x00019000010c7983 */ /* 0x000ea80000300a00 */
[----:B------:R-:W2:Y:S04]  /*19040*/  LDL.LU.64 R14, [R1+0x198] ;  /* 0x00019800010e7983 */ /* 0x000ea80000300a00 */
[----:B------:R-:W2:Y:S04]  /*19050*/  LDL.LU.64 R22, [R1+0x10a0] ;  /* 0x0010a00001167983 */ /* 0x000ea80000300a00 */
[----:B------:R-:W2:Y:S02]  /*19060*/  LDL.LU.64 R20, [R1+0x1098] ;  /* 0x0010980001147983 */ /* 0x000ea40000300a00 */
[C---:B--2---:R-:W-:Y:S02]  /*19070*/  HMMA.16816.F32 R52, R8.reuse, R20, R52 ;  /* 0x000000140834723c */ /* 0x044fe40000001834 */
[----:B------:R-:W-:Y:S04]  /*19080*/  STL.64 [R1+0x1038], R22 ;  /* 0x0010381601007387 */ /* 0x000fe80000100a00 */
[----:B------:R-:W-:Y:S04]  /*19090*/  STL.64 [R1+0x1d0], R56 ;  /* 0x0001d03801007387 */ /* 0x000fe80000100a00 */
[----:B------:R-:W-:Y:S04]  /*190a0*/  STL.64 [R1+0x1d8], R58 ;  /* 0x0001d83a01007387 */ /* 0x000fe80000100a00 */
[----:B------:R0:W-:Y:S09]  /*190b0*/  STL.64 [R1+0x1030], R20 ;  /* 0x0010301401007387 */ /* 0x0001f20000100a00 */
[----:B------:R-:W-:Y:S04]  /*190c0*/  STL.64 [R1+0x1c0], R52 ;  /* 0x0001c03401007387 */ /* 0x000fe80000100a00 */
[----:B------:R-:W-:Y:S04]  /*190d0*/  STL.64 [R1+0x1c8], R54 ;  /* 0x0001c83601007387 */ /* 0x000fe80000100a00 */
[----:B0-----:R-:W2:Y:S01]  /*190e0*/  LDL.LU.64 R20, [R1] ;  /* 0x0000000001147983 */ /* 0x001ea20000300a00 */
[C---:B----4-:R-:W-:Y:S08]  /*190f0*/  HMMA.16816.F32 R16, R8.reuse, R24, R16 ;  /* 0x000000180810723c */ /* 0x050ff00000001810 */
[C---:B------:R-:W-:Y:S01]  /*19100*/  HMMA.16816.F32 R12, R8.reuse, R32, R12 ;  /* 0x00000020080c723c */ /* 0x040fe2000000180c */
[----:B--2---:R-:W-:Y:S04]  /*19110*/  STL.64 [R1+0x1040], R20 ;  /* 0x0010401401007387 */ /* 0x004fe80000100a00 */
[----:B---3--:R-:W-:Y:S04]  /*19120*/  STL.64 [R1+0x1028], R26 ;  /* 0x0010281a01007387 */ /* 0x008fe80000100a00 */
[----:B------:R-:W-:Y:S06]  /*19130*/  STL.64 [R1+0x1020], R24 ;  /* 0x0010201801007387 */ /* 0x000fec0000100a00 */
[----:B------:R-:W-:Y:S04]  /*19140*/  STL.64 [R1+0x1b0], R16 ;  /* 0x0001b01001007387 */ /* 0x000fe80000100a00 */
[----:B------:R0:W-:Y:S02]  /*19150*/  STL.64 [R1+0x1b8], R18 ;  /* 0x0001b81201007387 */ /* 0x0001e40000100a00 */
[C---:B0-----:R-:W-:Y:S02]  /*19160*/  HMMA.16816.F32 R16, R8.reuse, R28, R4 ;  /* 0x0000001c0810723c */ /* 0x041fe40000001804 */
[----:B------:R-:W2:Y:S04]  /*19170*/  LDL.LU.64 R4, [R1+0x180] ;  /* 0x0001800001047983 */ /* 0x000ea80000300a00 */
[----:B------:R-:W2:Y:S11]  /*19180*/  LDL.LU.64 R6, [R1+0x188] ;  /* 0x0001880001067983 */ /* 0x000eb60000300a00 */
[----:B------:R-:W-:Y:S06]  /*19190*/  @!UPT UIADD3 URZ, URZ, URZ, URZ ;  /* 0x0000003f3f3ff290 */ /* 0x000fec000fffe03f */
[----:B------:R-:W-:Y:S04]  /*191a0*/  STL.64 [R1+0x1a0], R16 ;  /* 0x0001a01001007387 */ /* 0x000fe80000100a00 */
[----:B------:R-:W-:Y:S04]  /*191b0*/  STL.64 [R1+0x1a8], R18 ;  /* 0x0001a81201007387 */ /* 0x000fe80000100a00 */
[----:B------:R-:W-:Y:S04]  /*191c0*/  STL.64 [R1+0x1050], R30 ;  /* 0x0010501e01007387 */ /* 0x000fe80000100a00 */
[----:B------:R0:W-:Y:S04]  /*191d0*/  STL.64 [R1+0x1048], R28 ;  /* 0x0010481c01007387 */ /* 0x0001e80000100a00 */
[----:B0-----:R-:W3:Y:S04]  /*191e0*/  LDL.LU.64 R28, [R1+0x20] ;  /* 0x00002000011c7983 */ /* 0x001ee80000300a00 */
[----:B------:R-:W4:Y:S04]  /*191f0*/  LDL.LU.64 R24, [R1+0x170] ;  /* 0x0001700001187983 */ /* 0x000f280000300a00 */
[----:B------:R-:W4:Y:S04]  /*19200*/  LDL.LU.64 R26, [R1+0x178] ;  /* 0x00017800011a7983 */ /* 0x000f280000300a00 */
[----:B------:R0:W-:Y:S04]  /*19210*/  STL.64 [R1+0x190], R12 ;  /* 0x0001900c01007387 */ /* 0x0001e80000100a00 */
[----:B------:R1:W-:Y:S04]  /*19220*/  STL.64 [R1+0x198], R14 ;  /* 0x0001980e01007387 */ /* 0x0003e80000100a00 */
[----:B------:R-:W3:Y:S04]  /*19230*/  LDL.LU.64 R16, [R1+0x160] ;  /* 0x0001600001107983 */ /* 0x000ee80000300a00 */
[----:B------:R-:W3:Y:S04]  /*19240*/  LDL.LU.64 R18, [R1+0x168] ;  /* 0x0001680001127983 */ /* 0x000ee80000300a00 */
[----:B------:R-:W3:Y:S04]  /*19250*/  LDL.LU.64 R52, [R1+0x150] ;  /* 0x0001500001347983 */ /* 0x000ee80000300a00 */
[----:B------:R-:W3:Y:S04]  /*19260*/  LDL.LU.64 R54, [R1+0x158] ;  /* 0x0001580001367983 */ /* 0x000ee80000300a00 */
[----:B------:R-:W3:Y:S04]  /*19270*/  LDL.LU.64 R56, [R1+0x140] ;  /* 0x0001400001387983 */ /* 0x000ee80000300a00 */
[----:B------:R-:W3:Y:S04]  /*19280*/  LDL.LU.64 R58, [R1+0x148] ;  /* 0x00014800013a7983 */ /* 0x000ee80000300a00 */
[----:B0-----:R-:W3:Y:S04]  /*19290*/  LDL.LU.64 R12, [R1+0x130] ;  /* 0x00013000010c7983 */ /* 0x001ee80000300a00 */
[----:B-1----:R-:W3:Y:S04]  /*192a0*/  LDL.LU.64 R14, [R1+0x138] ;  /* 0x00013800010e7983 */ /* 0x002ee80000300a00 */
[----:B------:R-:W-:Y:S04]  /*192b0*/  STL.64 [R1+0x1060], R34 ;  /* 0x0010602201007387 */ /* 0x000fe80000100a00 */
[----:B------:R0:W-:Y:S04]  /*192c0*/  STL.64 [R1+0x1058], R32 ;  /* 0x0010582001007387 */ /* 0x0001e80000100a00 */
[----:B0-----:R-:W3:Y:S04]  /*192d0*/  LDL.LU.64 R32, [R1+0x310] ;  /* 0x0003100001207983 */ /* 0x001ee80000300a00 */
[----:B------:R-:W3:Y:S04]  /*192e0*/  LDL.LU.64 R34, [R1+0x318] ;  /* 0x0003180001227983 */ /* 0x000ee80000300a00 */
[----:B------:R-:W3:Y:S04]  /*192f0*/  LDL.LU.64 R20, [R1+0x300] ;  /* 0x0003000001147983 */ /* 0x000ee80000300a00 */
[----:B------:R-:W3:Y:S01]  /*19300*/  LDL.LU.64 R22, [R1+0x308] ;  /* 0x0003080001167983 */ /* 0x000ee20000300a00 */
[C---:B--2---:R-:W-:Y:S11]  /*19310*/  HMMA.16816.F32 R4, R8.reuse, R36, R4 ;  /* 0x000000240804723c */ /* 0x044ff60000001804 */
[----:B------:R-:W-:Y:S11]  /*19320*/  @!UPT UIADD3 URZ, URZ, URZ, URZ ;  /* 0x0000003f3f3ff290 */ /* 0x000ff6000fffe03f */
[----:B------:R-:W-:Y:S01]  /*19330*/  @!UPT UIADD3 URZ, URZ, URZ, URZ ;  /* 0x0000003f3f3ff290 */ /* 0x000fe2000fffe03f */
[----:B------:R0:W-:Y:S04]  /*19340*/  STL.64 [R1+0x180], R4 ;  /* 0x0001800401007387 */ /* 0x0001e80000100a00 */
[----:B------:R1:W-:Y:S04]  /*19350*/  STL.64 [R1+0x188], R6 ;  /* 0x0001880601007387 */ /* 0x0003e80000100a00 */
[----:B0-----:R-:W2:Y:S04]  /*19360*/  LDL.LU.64 R4, [R1+0x2f0] ;  /* 0x0002f00001047983 */ /* 0x001ea80000300a00 */
[----:B-1----:R-:W2:Y:S01]  /*19370*/  LDL.LU.64 R6, [R1+0x2f8] ;  /* 0x0002f80001067983 */ /* 0x002ea20000300a00 */
[C---:B----4-:R-:W-:Y:S08]  /*19380*/  HMMA.16816.F32 R24, R8.reuse, R40, R24 ;  /* 0x000000280818723c */ /* 0x050ff00000001818 */
[C---:B---3--:R-:W-:Y:S08]  /*19390*/  HMMA.16816.F32 R16, R8.reuse, R44, R16 ;  /* 0x0000002c0810723c */ /* 0x048ff00000001810 */
[C---:B------:R-:W-:Y:S07]  /*193a0*/  HMMA.16816.F32 R52, R8.reuse, R48, R52 ;  /* 0x000000300834723c */ /* 0x040fee0000001834 */
[----:B------:R0:W-:Y:S04]  /*193b0*/  STL.64 [R1+0x170], R24 ;  /* 0x0001701801007387 */ /* 0x0001e80000100a00 */
[----:B------:R1:W-:Y:S04]  /*193c0*/  STL.64 [R1+0x178], R26 ;  /* 0x0001781a01007387 */ /* 0x0003e80000100a00 */
[----:B0-----:R-:W3:Y:S04]  /*193d0*/  LDL.LU.64 R24, [R1+0x2e0] ;  /* 0x0002e00001187983 */ /* 0x001ee80000300a00 */
[----:B-1----:R-:W3:Y:S04]  /*193e0*/  LDL.LU.64 R26, [R1+0x2e8] ;  /* 0x0002e800011a7983 */ /* 0x002ee80000300a00 */
[----:B------:R0:W-:Y:S04]  /*193f0*/  STL.64 [R1+0x160], R16 ;  /* 0x0001601001007387 */ /* 0x0001e80000100a00 */
[----:B------:R1:W-:Y:S04]  /*19400*/  STL.64 [R1+0x168], R18 ;  /* 0x0001681201007387 */ /* 0x0003e80000100a00 */
[----:B0-----:R-:W4:Y:S04]  /*19410*/  LDL.LU.64 R16, [R1+0x2d0] ;  /* 0x0002d00001107983 */ /* 0x001f280000300a00 */
[----:B-1----:R-:W4:Y:S04]  /*19420*/  LDL.LU.64 R18, [R1+0x2d8] ;  /* 0x0002d80001127983 */ /* 0x002f280000300a00 */
        /* <DEDUP_REMOVED lines=15> */
[----:B------:R0:W-:Y:S02]  /*19520*/  STL.64 [R1+0x130], R8 ;  /* 0x0001300801007387 */ /* 0x0001e40000100a00 */
[----:B0-----:R-:W-:Y:S02]  /*19530*/  IMAD.MOV.U32 R8, RZ, RZ, R60 ;  /* 0x000000ffff087224 */ /* 0x001fe400078e003c */
[----:B------:R-:W-:Y:S01]  /*19540*/  IMAD.MOV.U32 R9, RZ, RZ, R2 ;  /* 0x000000ffff097224 */ /* 0x000fe200078e0002 */
[----:B------:R0:W-:Y:S01]  /*19550*/  STL.64 [R1+0x138], R10 ;  /* 0x0001380a01007387 */ /* 0x0001e20000100a00 */
[----:B------:R-:W-:Y:S02]  /*19560*/  IMAD.MOV.U32 R2, RZ, RZ, R29 ;  /* 0x000000ffff027224 */ /* 0x000fe400078e001d */
[----:B0-----:R-:W-:Y:S01]  /*19570*/  IMAD.MOV.U32 R10, RZ, RZ, R28 ;  /* 0x000000ffff0a7224 */ /* 0x001fe200078e001c */
[C---:B--2---:R-:W-:Y:S08]  /*19580*/  HMMA.16816.F32 R32, R12.reuse, R28, R32 ;  /* 0x0000001c0c20723c */ /* 0x044ff00000001820 */
[C---:B------:R-:W-:Y:S11]  /*19590*/  HMMA.16816.F32 R20, R12.reuse, R8, R20 ;  /* 0x000000080c14723c */ /* 0x040ff60000001814 */
[----:B------:R-:W-:Y:S04]  /*195a0*/  @!UPT UIADD3 URZ, URZ, URZ, URZ ;  /* 0x0000003f3f3ff290 */ /* 0x000fe8000fffe03f */
[----:B------:R-:W-:Y:S04]  /*195b0*/  STL.64 [R1+0x310], R32 ;  /* 0x0003102001007387 */ /* 0x000fe80000100a00 */
[----:B------:R0:W-:Y:S04]  /*195c0*/  STL.64 [R1+0x318], R34 ;  /* 0x0003182201007387 */ /* 0x0001e80000100a00 */
[----:B0-----:R-:W2:Y:S04]  /*195d0*/  LDL.LU.64 R34, [R1+0x1060] ;  /* 0x0010600001227983 */ /* 0x001ea80000300a00 */
[----:B------:R-:W2:Y:S04]  /*195e0*/  LDL.LU.64 R32, [R1+0x1058] ;  /* 0x0010580001207983 */ /* 0x000ea80000300a00 */
[----:B------:R-:W2:Y:S04]  /*195f0*/  LDL.LU.64 R30, [R1+0x1050] ;  /* 0x00105000011e7983 */ /* 0x000ea80000300a00 */
[----:B------:R-:W2:Y:S04]  /*19600*/  LDL.LU.64 R28, [R1+0x1048] ;  /* 0x00104800011c7983 */ /* 0x000ea80000300a00 */
[----:B------:R0:W-:Y:S04]  /*19610*/  STL.64 [R1+0x300], R20 ;  /* 0x0003001401007387 */ /* 0x0001e80000100a00 */
[----:B------:R1:W-:Y:S04]  /*19620*/  STL.64 [R1+0x308], R22 ;  /* 0x0003081601007387 */ /* 0x0003e80000100a00 */
[----:B0-----:R-:W2:Y:S04]  /*19630*/  LDL.LU.64 R20, [R1+0x1040] ;  /* 0x0010400001147983 */ /* 0x001ea80000300a00 */
[----:B------:R-:W-:Y:S01]  /*19640*/  STL.64 [R1+0xff8], R8 ;  /* 0x000ff80801007387 */ /* 0x000fe20000100a00 */
[----:B--2---:R-:W-:Y:S11]  /*19650*/  HMMA.16816.F32 R4, R12, R20, R4 ;  /* 0x000000140c04723c */ /* 0x004ff60000001804 */
[----:B------:R-:W-:Y:S11]  /*19660*/  @!UPT UIADD3 URZ, URZ, URZ, URZ ;  /* 0x0000003f3f3ff290 */ /* 0x000ff6000fffe03f */
[----:B------:R-:W-:Y:S01]  /*19670*/  @!UPT UIADD3 URZ, URZ, URZ, URZ ;  /* 0x0000003f3f3ff290 */ /* 0x000fe2000fffe03f */
[----:B------:R0:W-:Y:S04]  /*19680*/  STL.64 [R1+0x2f0], R4 ;  /* 0x0002f00401007387 */ /* 0x0001e80000100a00 */
[----:B------:R-:W-:Y:S04]  /*19690*/  STL.64 [R1+0x2f8], R6 ;  /* 0x0002f80601007387 */ /* 0x000fe80000100a00 */
[----:B-1----:R-:W2:Y:S01]  /*196a0*/  LDL.LU.64 R22, [R1+0x1038] ;  /* 0x0010380001167983 */ /* 0x002ea20000300a00 */
[----:B0-----:R-:W-:Y:S02]  /*196b0*/  IMAD.MOV.U32 R5, RZ, RZ, R20 ;  /* 0x000000ffff057224 */ /* 0x001fe400078e0014 */
[----:B------:R-:W-:-:S02]  /*196c0*/  IMAD.MOV.U32 R4, RZ, RZ, R21 ;  /* 0x000000ffff047224 */ /* 0x000fc400078e0015 */
[----:B------:R-:W3:Y:S02]  /*196d0*/  LDL.LU.64 R20, [R1+0x1030] ;  /* 0x0010300001147983 */ /* 0x000ee40000300a00 */
[----:B---3--:R-:W-:Y:S11]  /*196e0*/  HMMA.16816.F32 R24, R12, R20, R24 ;  /* 0x000000140c18723c */ /* 0x008ff60000001818 */
[----:B------:R-:W-:Y:S11]  /*196f0*/  @!UPT UIADD3 URZ, URZ, URZ, URZ ;  /* 0x0000003f3f3ff290 */ /* 0x000ff6000fffe03f */
[----:B------:R-:W-:Y:S01]  /*19700*/  @!UPT UIADD3 URZ, URZ, URZ, URZ ;  /* 0x0000003f3f3ff290 */ /* 0x000fe2000fffe03f */
[----:B------:R-:W-:Y:S04]  /*19710*/  STL.64 [R1+0x2e0], R24 ;  /* 0x0002e01801007387 */ /* 0x000fe80000100a00 */
[----:B------:R0:W-:Y:S04]  /*19720*/  STL.64 [R1+0x2e8], R26 ;  /* 0x0002e81a01007387 */ /* 0x0001e80000100a00 */
[----:B0-----:R-:W3:Y:S04]  /*19730*/  LDL.LU.64 R26, [R1+0x1028] ;  /* 0x00102800011a7983 */ /* 0x001ee80000300a00 */
[----:B------:R-:W4:Y:S04]  /*19740*/  LDL.LU.64 R24, [R1+0x1020] ;  /* 0x0010200001187983 */ /* 0x000f280000300a00 */
[----:B--2---:R-:W-:Y:S04]  /*19750*/  STL.64 [R1+0xfd8], R22 ;  /* 0x000fd81601007387 */ /* 0x004fe80000100a00 */
[----:B------:R0:W-:Y:S02]  /*19760*/  STL.64 [R1+0xfd0], R20 ;  /* 0x000fd01401007387 */ /* 0x0001e40000100a00 */
[----:B0-----:R-:W-:-:S02]  /*19770*/  IMAD.MOV.U32 R20, RZ, RZ, R5 ;  /* 0x000000ffff147224 */ /* 0x001fc400078e0005 */
[----:B------:R-:W-:Y:S01]  /*19780*/  IMAD.MOV.U32 R21, RZ, RZ, R4 ;  /* 0x000000ffff157224 */ /* 0x000fe200078e0004 */
[C---:B----4-:R-:W-:Y:S11]  /*19790*/  HMMA.16816.F32 R16, R12.reuse, R24, R16 ;  /* 0x000000180c10723c */ /* 0x050ff60000001810 */
[----:B------:R-:W-:Y:S11]  /*197a0*/  @!UPT UIADD3 URZ, URZ, URZ, URZ ;  /* 0x0000003f3f3ff290 */ /* 0x000ff6000fffe03f */
[----:B------:R-:W-:Y:S01]  /*197b0*/  @!UPT UIADD3 URZ, URZ, URZ, URZ ;  /* 0x0000003f3f3ff290 */ /* 0x000fe2000fffe03f */
[----:B------:R0:W-:Y:S04]  /*197c0*/  STL.64 [R1+0x2d0], R16 ;  /* 0x0002d01001007387 */ /* 0x0001e80000100a00 */
[----:B------:R1:W-:Y:S04]  /*197d0*/  STL.64 [R1+0x2d8], R18 ;  /* 0x0002d81201007387 */ /* 0x0003e80000100a00 */
[----:B0-----:R-:W2:Y:S04]  /*197e0*/  LDL.LU.64 R16, [R1+0x2b0] ;  /* 0x0002b00001107983 */ /* 0x001ea80000300a00 */
[----:B-1----:R-:W2:Y:S04]  /*197f0*/  LDL.LU.64 R18, [R1+0x2b8] ;  /* 0x0002b80001127983 */ /* 0x002ea80000300a00 */
[----:B------:R-:W4:Y:S04]  /*19800*/  LDL.LU.64 R4, [R1+0x2a0] ;  /* 0x0002a00001047983 */ /* 0x000f280000300a00 */
[----:B------:R-:W4:Y:S04]  /*19810*/  LDL.LU.64 R6, [R1+0x2a8] ;  /* 0x0002a80001067983 */ /* 0x000f280000300a00 */
[----:B------:R0:W-:Y:S04]  /*19820*/  STL.64 [R1+0xff0], R20 ;  /* 0x000ff01401007387 */ /* 0x0001e80000100a00 */
[----:B0-----:R-:W2:Y:S04]  /*19830*/  LDL.LU.64 R20, [R1+0x2c0] ;  /* 0x0002c00001147983 */ /* 0x001ea80000300a00 */
[----:B------:R-:W2:Y:S04]  /*19840*/  LDL.LU.64 R22, [R1+0x2c8] ;  /* 0x0002c80001167983 */ /* 0x000ea80000300a00 */
[----:B---3--:R-:W-:Y:S04]  /*19850*/  STL.64 [R1+0xfc8], R26 ;  /* 0x000fc81a01007387 */ /* 0x008fe80000100a00 */
[----:B------:R0:W-:Y:S04]  /*19860*/  STL.64 [R1+0xfc0], R24 ;  /* 0x000fc01801007387 */ /* 0x0001e80000100a00 */
[----:B0-----:R-:W3:Y:S04]  /*19870*/  LDL.LU.64 R24, [R1+0x280] ;  /* 0x0002800001187983 */ /* 0x001ee80000300a00 */
[----:B------:R-:W3:Y:S01]  /*19880*/  LDL.LU.64 R26, [R1+0x288] ;  /* 0x00028800011a7983 */ /* 0x000ee20000300a00 */
[C---:B--2---:R-:W-:Y:S11]  /*19890*/  HMMA.16816.F32 R20, R12.reuse, R28, R20 ;  /* 0x0000001c0c14723c */ /* 0x044ff60000001814 */
[----:B------:R-:W-:Y:S11]  /*198a0*/  @!UPT UIADD3 URZ, URZ, URZ, URZ ;  /* 0x0000003f3f3ff290 */ /* 0x000ff6000fffe03f */
[----:B------:R-:W-:Y:S01]  /*198b0*/  @!UPT UIADD3 URZ, URZ, URZ, URZ ;  /* 0x0000003f3f3ff290 */ /* 0x000fe2000fffe03f */
[----:B------:R0:W-:Y:S04]  /*198c0*/  STL.64 [R1+0x2c0], R20 ;  /* 0x0002c01401007387 */ /* 0x0001e80000100a00 */
[----:B------:R1:W-:Y:S04]  /*198d0*/  STL.64 [R1+0x2c8], R22 ;  /* 0x0002c81601007387 */ /* 0x0003e80000100a00 */
[----:B0-----:R-:W2:Y:S04]  /*198e0*/  LDL.LU.64 R20, [R1+0x270] ;  /* 0x0002700001147983 */ /* 0x001ea80000300a00 */
[----:B-1----:R-:W2:Y:S04]  /*198f0*/  LDL.LU.64 R22, [R1+0x278] ;  /* 0x0002780001167983 */ /* 0x002ea80000300a00 */
[----:B------:R-:W-:Y:S04]  /*19900*/  STL.64 [R1+0xfb8], R30 ;  /* 0x000fb81e01007387 */ /* 0x000fe80000100a00 */
[----:B------:R0:W-:Y:S04]  /*19910*/  STL.64 [R1+0xfb0], R28 ;  /* 0x000fb01c01007387 */ /* 0x0001e80000100a00 */
[----:B0-----:R-:W2:Y:S04]  /*19920*/  LDL.LU.64 R28, [R1+0x290] ;  /* 0x00029000011c7983 */ /* 0x001ea80000300a00 */
[----:B------:R-:W2:Y:S01]  /*19930*/  LDL.LU.64 R30, [R1+0x298] ;  /* 0x00029800011e7983 */ /* 0x000ea20000300a00 */
[C---:B------:R-:W-:Y:S11]  /*19940*/  HMMA.16816.F32 R16, R12.reuse, R32, R16 ;  /* 0x000000200c10723c */ /* 0x040ff60000001810 */
[----:B------:R-:W-:Y:S11]  /*19950*/  @!UPT UIADD3 URZ, URZ, URZ, URZ ;  /* 0x0000003f3f3ff290 */ /* 0x000ff6000fffe03f */
[----:B------:R-:W-:Y:S01]  /*19960*/  @!UPT UIADD3 URZ, URZ, URZ, URZ ;  /* 0x0000003f3f3ff290 */ /* 0x000fe2000fffe03f */
[----:B------:R-:W-:Y:S04]  /*19970*/  STL.64 [R1+0x2b0], R16 ;  /* 0x0002b01001007387 */ /* 0x000fe80000100a00 */
[----:B------:R0:W-:Y:S04]  /*19980*/  STL.64 [R1+0x2b8], R18 ;  /* 0x0002b81201007387 */ /* 0x0001e80000100a00 */
[----:B0-----:R-:W2:Y:S04]  /*19990*/  LDL.LU.64 R18, [R1+0x1018] ;  /* 0x0010180001127983 */ /* 0x001ea80000300a00 */
[----:B------:R-:W2:Y:S04]  /*199a0*/  LDL.LU.64 R16, [R1+0x1010] ;  /* 0x0010100001107983 */ /* 0x000ea80000300a00 */
[----:B------:R-:W-:Y:S04]  /*199b0*/  STL.64 [R1+0xfe8], R34 ;  /* 0x000fe82201007387 */ /* 0x000fe80000100a00 */
[----:B------:R4:W-:Y:S02]  /*199c0*/  STL.64 [R1+0xfe0], R32 ;  /* 0x000fe02001007387 */ /* 0x0009e40000100a00 */
[C---:B----4-:R-:W-:Y:S02]  /*199d0*/  HMMA.16816.F32 R32, R12.reuse, R36, R4 ;  /* 0x000000240c20723c */ /* 0x050fe40000001804 */
[----:B------:R-:W4:Y:S04]  /*199e0*/  LDL.LU.64 R4, [R1+0x450] ;  /* 0x0004500001047983 */ /* 0x000f280000300a00 */
[----:B------:R-:W4:Y:S02]  /*199f0*/  LDL.LU.64 R6, [R1+0x458] ;  /* 0x0004580001067983 */ /* 0x000f240000300a00 */
[C---:B---3--:R-:W-:Y:S11]  /*19a00*/  HMMA.16816.F32 R24, R12.reuse, R44, R24 ;  /* 0x0000002c0c18723c */ /* 0x048ff60000001818 */
[----:B------:R-:W-:Y:S04]  /*19a10*/  @!UPT UIADD3 URZ, URZ, URZ, URZ ;  /* 0x0000003f3f3ff290 */ /* 0x000fe8000fffe03f */
[----:B------:R-:W-:Y:S04]  /*19a20*/  STL.64 [R1+0x2a0], R32 ;  /* 0x0002a02001007387 */ /* 0x000fe80000100a00 */
[----:B------:R-:W-:Y:S04]  /*19a30*/  STL.64 [R1+0x2a8], R34 ;  /* 0x0002a82201007387 */ /* 0x000fe80000100a00 */
[----:B------:R-:W-:Y:S04]  /*19a40*/  STL.64 [R1+0xfa8], R38 ;  /* 0x000fa82601007387 */ /* 0x000fe80000100a00 */
[----:B------:R0:W-:Y:S04]  /*19a50*/  STL.64 [R1+0xfa0], R36 ;  /* 0x000fa02401007387 */ /* 0x0001e80000100a00 */
[----:B0-----:R-:W3:Y:S04]  /*19a60*/  LDL.LU.64 R36, [R1+0x260] ;  /* 0x0002600001247983 */ /* 0x001ee80000300a00 */
[----:B------:R-:W3:Y:S04]  /*19a70*/  LDL.LU.64 R38, [R1+0x268] ;  /* 0x0002680001267983 */ /* 0x000ee80000300a00 */
[----:B------:R-:W-:Y:S04]  /*19a80*/  STL.64 [R1+0x1008], R42 ;  /* 0x0010082a01007387 */ /* 0x000fe80000100a00 */
[----:B------:R0:W-:Y:S01]  /*19a90*/  STL.64 [R1+0x1000], R40 ;  /* 0x0010002801007387 */ /* 0x0001e20000100a00 */
[C---:B--2---:R-:W-:Y:S11]  /*19aa0*/  HMMA.16816.F32 R28, R12.reuse, R40, R28 ;  /* 0x000000280c1c723c */ /* 0x044ff6000000181c */
[----:B------:R-:W-:Y:S11]  /*19ab0*/  @!UPT UIADD3 URZ, URZ, URZ, URZ ;  /* 0x0000003f3f3ff290 */ /* 0x000ff6000fffe03f */
[----:B------:R-:W-:Y:S01]  /*19ac0*/  @!UPT UIADD3 URZ, URZ, URZ, URZ ;  /* 0x0000003f3f3ff290 */ /* 0x000fe2000fffe03f */
[----:B------:R-:W-:Y:S04]  /*19ad0*/  STL.64 [R1+0x290], R28 ;  /* 0x0002901c01007387 */ /* 0x000fe80000100a00 */
[----:B------:R-:W-:Y:S04]  /*19ae0*/  STL.64 [R1+0x298], R30 ;  /* 0x0002981e01007387 */ /* 0x000fe80000100a00 */
[----:B0-----:R-:W2:Y:S04]  /*19af0*/  LDL.LU.64 R40, [R1+0x3c0] ;  /* 0x0003c00001287983 */ /* 0x001ea80000300a00 */
[----:B------:R-:W-:Y:S04]  /*19b00*/  STL.64 [R1+0x280], R24 ;  /* 0x0002801801007387 */ /* 0x000fe80000100a00 */
[----:B------:R-:W-:Y:S04]  /*19b10*/  STL.64 [R1+0x288], R26 ;  /* 0x0002881a01007387 */ /* 0x000fe80000100a00 */
[----:B------:R-:W2:Y:S01]  /*19b20*/  LDL.LU.64 R42, [R1+0x3c8] ;  /* 0x0003c800012a7983 */ /* 0x000ea20000300a00 */
[----:B------:R-:W-:Y:S01]  /*19b30*/  HMMA.16816.F32 R20, R12, R48, R20 ;  /* 0x000000300c14723c */ /* 0x000fe20000001814 */
[----:B------:R-:W-:-:S02]  /*19b40*/  IMAD.MOV.U32 R8, RZ, RZ, R10 ;  /* 0x000000ffff087224 */ /* 0x000fc400078e000a */
[----:B------:R-:W-:Y:S11]  /*19b50*/  IMAD.MOV.U32 R9, RZ, RZ, R2 ;  /* 0x000000ffff097224 */ /* 0x000ff600078e0002 */
[----:B------:R-:W-:Y:S09]  /*19b60*/  @!UPT UIADD3 URZ, URZ, URZ, URZ ;  /* 0x0000003f3f3ff290 */ /* 0x000ff2000fffe03f */
[----:B------:R0:W-:Y:S04]  /*19b70*/  STL.64 [R1+0x270], R20 ;  /* 0x0002701401007387 */ /* 0x0001e80000100a00 */
[----:B------:R1:W-:Y:S04]  /*19b80*/  STL.64 [R1+0x278], R22 ;  /* 0x0002781601007387 */ /* 0x0003e80000100a00 */
[----:B0-----:R-:W2:Y:S04]  /*19b90*/  LDL.LU.64 R20, [R1+0x3b0] ;  /* 0x0003b00001147983 */ /* 0x001ea80000300a00 */
[----:B-1----:R-:W2:Y:S04]  /*19ba0*/  LDL.LU.64 R22, [R1+0x3b8] ;  /* 0x0003b80001167983 */ /* 0x002ea80000300a00 */
[----:B------:R-:W2:Y:S04]  /*19bb0*/  LDL.LU.64 R32, [R1+0x3a0] ;  /* 0x0003a00001207983 */ /* 0x000ea80000300a00 */
[----:B------:R-:W2:Y:S04]  /*19bc0*/  LDL.LU.64 R34, [R1+0x3a8] ;  /* 0x0003a80001227983 */ /* 0x000ea80000300a00 */
[----:B------:R-:W2:Y:S04]  /*19bd0*/  LDL.LU.64 R24, [R1+0x390] ;  /* 0x0003900001187983 */ /* 0x000ea80000300a00 */
[----:B------:R-:W2:Y:S04]  /*19be0*/  LDL.LU.64 R26, [R1+0x398] ;  /* 0x00039800011a7983 */ /* 0x000ea80000300a00 */
[----:B------:R-:W2:Y:S04]  /*19bf0*/  LDL.LU.64 R28, [R1+0x380] ;  /* 0x00038000011c7983 */ /* 0x000ea80000300a00 */
[----:B------:R-:W2:Y:S01]  /*19c00*/  LDL.LU.64 R30, [R1+0x388] ;  /* 0x00038800011e7983 */ /* 0x000ea20000300a00 */
[C---:B---3--:R-:W-:Y:S08]  /*19c10*/  HMMA.16816.F32 R36, R12.reuse, R52, R36 ;  /* 0x000000340c24723c */ /* 0x048ff00000001824 */
[----:B----4-:R-:W-:Y:S11]  /*19c20*/  HMMA.16816.F32 R12, R12, R56, R4 ;  /* 0x000000380c0c723c */ /* 0x010ff60000001804 */
[----:B------:R-:W-:Y:S04]  /*19c30*/  @!UPT UIADD3 URZ, URZ, URZ, URZ ;  /* 0x0000003f3f3ff290 */ /* 0x000fe8000fffe03f */
[----:B------:R0:W-:Y:S04]  /*19c40*/  STL.64 [R1+0x260], R36 ;  /* 0x0002602401007387 */ /* 0x0001e80000100a00 */
[----:B------:R1:W-:Y:S04]  /*19c50*/  STL.64 [R1+0x268], R38 ;  /* 0x0002682601007387 */ /* 0x0003e80000100a00 */
[----:B0-----:R-:W3:Y:S04]  /*19c60*/  LDL.LU.64 R36, [R1+0x360] ;  /* 0x0003600001247983 */ /* 0x001ee80000300a00 */
[----:B-1----:R-:W3:Y:S04]  /*19c70*/  LDL.LU.64 R38, [R1+0x368] ;  /* 0x0003680001267983 */ /* 0x002ee80000300a00 */
[----:B------:R-:W4:Y:S04]  /*19c80*/  LDL.LU.64 R4, [R1+0x340] ;  /* 0x0003400001047983 */ /* 0x000f280000300a00 */
[----:B------:R-:W4:Y:S04]  /*19c90*/  LDL.LU.64 R6, [R1+0x348] ;  /* 0x0003480001067983 */ /* 0x000f280000300a00 */
[----:B------:R-:W-:Y:S04]  /*19ca0*/  STL.64 [R1+0xe10], R14 ;  /* 0x000e100e01007387 */ /* 0x000fe80000100a00 */
[----:B------:R0:W-:Y:S04]  /*19cb0*/  STL.64 [R1+0xe08], R12 ;  /* 0x000e080c01007387 */ /* 0x0001e80000100a00 */
[----:B0-----:R-:W3:Y:S04]  /*19cc0*/  LDL.LU.64 R12, [R1+0x370] ;  /* 0x00037000010c7983 */ /* 0x001ee80000300a00 */
[----:B------:R-:W3:Y:S01]  /*19cd0*/  LDL.LU.64 R14, [R1+0x378] ;  /* 0x00037800010e7983 */ /* 0x000ee20000300a00 */
[C---:B--2---:R-:W-:Y:S03]  /*19ce0*/  HMMA.16816.F32 R8, R16.reuse, R8, R40 ;  /* 0x000000081008723c */ /* 0x044fe60000001828 */
[----:B------:R-:W2:Y:S04]  /*19cf0*/  LDL.LU.64 R42, [R1+0x1008] ;  /* 0x00100800012a7983 */ /* 0x000ea80000300a00 */
[----:B------:R-:W4:Y:S11]  /*19d00*/  LDL.LU.64 R40, [R1+0x1000] ;  /* 0x0010000001287983 */ /* 0x000f360000300a00 */
[----:B------:R-:W-:Y:S05]  /*19d10*/  @!UPT UIADD3 URZ, URZ, URZ, URZ ;  /* 0x0000003f3f3ff290 */ /* 0x000fea000fffe03f */
[----:B------:R0:W-:Y:S04]  /*19d20*/  STL.64 [R1+0x3c0], R8 ;  /* 0x0003c00801007387 */ /* 0x0001e80000100a00 */
[----:B------:R1:W-:Y:S04]  /*19d30*/  STL.64 [R1+0x3c8], R10 ;  /* 0x0003c80a01007387 */ /* 0x0003e80000100a00 */
[----:B0-----:R-:W1:Y:S02]  /*19d40*/  LDL.LU.64 R8, [R1+0xff8] ;  /* 0x000ff80001087983 */ /* 0x001e640000300a00 */
[C---:B-1----:R-:W-:Y:S02]  /*19d50*/  HMMA.16816.F32 R8, R16.reuse, R8, R20 ;  /* 0x000000081008723c */ /* 0x042fe40000001814 */
[----:B------:R-:W2:Y:S11]  /*19d60*/  LDL.LU.64 R20, [R1+0xff0] ;  /* 0x000ff00001147983 */ /* 0x000eb60000300a00 */
[----:B------:R-:W-:Y:S10]  /*19d70*/  @!UPT UIADD3 URZ, URZ, URZ, URZ ;  /* 0x0000003f3f3ff290 */ /* 0x000ff4000fffe03f */
[----:B------:R0:W-:Y:S04]  /*19d80*/  STL.64 [R1+0x3b0], R8 ;  /* 0x0003b00801007387 */ /* 0x0001e80000100a00 */
[----:B------:R1:W-:Y:S04]  /*19d90*/  STL.64 [R1+0x3b8], R10 ;  /* 0x0003b80a01007387 */ /* 0x0003e80000100a00 */
[----:B0-----:R-:W3:Y:S04]  /*19da0*/  LDL.LU.64 R8, [R1+0x250] ;  /* 0x0002500001087983 */ /* 0x001ee80000300a00 */
[----:B-1----:R-:W3:Y:S01]  /*19db0*/  LDL.LU.64 R10, [R1+0x258] ;  /* 0x00025800010a7983 */ /* 0x002ee20000300a00 */
[C---:B--2---:R-:W-:Y:S03]  /*19dc0*/  HMMA.16816.F32 R20, R16.reuse, R20, R32 ;  /* 0x000000141014723c */ /* 0x044fe60000001820 */
[----:B------:R-:W2:Y:S04]  /*19dd0*/  LDL.LU.64 R34, [R1+0xfe8] ;  /* 0x000fe80001227983 */ /* 0x000ea80000300a00 */
[----:B------:R-:W3:Y:S11]  /*19de0*/  LDL.LU.64 R32, [R1+0xfe0] ;  /* 0x000fe00001207983 */ /* 0x000ef60000300a00 */
[----:B------:R-:W-:Y:S05]  /*19df0*/  @!UPT UIADD3 URZ, URZ, URZ, URZ ;  /* 0x0000003f3f3ff290 */ /* 0x000fea000fffe03f */
        /* <DEDUP_REMOVED lines=18> */
[C---:B---3--:R-:W-:Y:S08]  /*19f20*/  HMMA.16816.F32 R36, R16.reuse, R32, R36 ;  /* 0x000000201024723c */ /* 0x048ff00000001824 */
[C---:B--2---:R-:W-:Y:S11]  /*19f30*/  HMMA.16816.F32 R12, R16.reuse, R28, R12 ;  /* 0x0000001c100c723c */ /* 0x044ff6000000180c */
[----:B------:R-:W-:Y:S11]  /*19f40*/  @!UPT UIADD3 URZ, URZ, URZ, URZ ;  /* 0x0000003f3f3ff290 */ /* 0x000ff6000fffe03f */
[----:B------:R-:W-:Y:S01]  /*19f50*/  @!UPT UIADD3 URZ, URZ, URZ, URZ ;  /* 0x0000003f3f3ff290 */ /* 0x000fe2000fffe03f */
[----:B------:R0:W-:Y:S04]  /*19f60*/  STL.64 [R1+0x370], R12 ;  /* 0x0003700c01007387 */ /* 0x0001e80000100a00 */
[----:B------:R1:W-:Y:S04]  /*19f70*/  STL.64 [R1+0x378], R14 ;  /* 0x0003780e01007387 */ /* 0x0003e80000100a00 */
[----:B0-----:R-:W2:Y:S04]  /*19f80*/  LDL.LU.64 R12, [R1+0x240] ;  /* 0x00024000010c7983 */ /* 0x001ea80000300a00 */
[----:B-1----:R-:W2:Y:S04]  /*19f90*/  LDL.LU.64 R14, [R1+0x248] ;  /* 0x00024800010e7983 */ /* 0x002ea80000300a00 */
[----:B------:R0:W-:Y:S04]  /*19fa0*/  STL.64 [R1+0xf58], R30 ;  /* 0x000f581e01007387 */ /* 0x0001e80000100a00 */
[----:B------:R-:W3:Y:S04]  /*19fb0*/  LDL.LU.64 R28, [R1+0x350] ;  /* 0x00035000011c7983 */ /* 0x000ee80000300a00 */
[----:B0-----:R-:W3:Y:S04]  /*19fc0*/  LDL.LU.64 R30, [R1+0x358] ;  /* 0x00035800011e7983 */ /* 0x001ee80000300a00 */
[----:B------:R-:W-:Y:S04]  /*19fd0*/  STL.64 [R1+0x360], R36 ;  /* 0x0003602401007387 */ /* 0x000fe80000100a00 */
[----:B------:R0:W-:Y:S04]  /*19fe0*/  STL.64 [R1+0x368], R38 ;  /* 0x0003682601007387 */ /* 0x0001e80000100a00 */
[----:B0-----:R-:W2:Y:S04]  /*19ff0*/  LDL.LU.64 R38, [R1+0xfa8] ;  /* 0x000fa80001267983 */ /* 0x001ea80000300a00 */
[----:B------:R-:W3:Y:S01]  /*1a000*/  LDL.LU.64 R36, [R1+0xfa0] ;  /* 0x000fa00001247983 */ /* 0x000ee20000300a00 */
[C---:B----4-:R-:W-:Y:S03]  /*1a010*/  HMMA.16816.F32 R4, R16.reuse, R40, R4 ;  /* 0x000000281004723c */ /* 0x050fe60000001804 */
[----:B------:R-:W-:Y:S11]  /*1a020*/  STL.64 [R1+0xf98], R34 ;  /* 0x000f982201007387 */ /* 0x000ff60000100a00 */
[----:B------:R-:W-:Y:S10]  /*1a030*/  @!UPT UIADD3 URZ, URZ, URZ, URZ ;  /* 0x0000003f3f3ff290 */ /* 0x000ff4000fffe03f */
[----:B------:R-:W-:Y:S01]  /*1a040*/  IMAD.MOV.U32 R60, RZ, RZ, R7 ;  /* 0x000000ffff3c7224 */ /* 0x000fe200078e0007 */
[C---:B---3--:R-:W-:Y:S01]  /*1a050*/  HMMA.16816.F32 R28, R16.reuse, R36, R28 ;  /* 0x00000024101c723c */ /* 0x048fe2000000181c */
[----:B--2---:R-:W-:Y:S11]  /*1a060*/  STL.64 [R1+0xf80], R38 ;  /* 0x000f802601007387 */ /* 0x004ff60000100a00 */
[----:B------:R-:W-:Y:S11]  /*1a070*/  @!UPT UIADD3 URZ, URZ, URZ, URZ ;  /* 0x0000003f3f3ff290 */ /* 0x000ff6000fffe03f */
[----:B------:R-:W-:Y:S04]  /*1a080*/  STL.64 [R1+0x350], R28 ;  /* 0x0003501c01007387 */ /* 0x000fe80000100a00 */
[----:B------:R0:W-:Y:S02]  /*1a090*/  STL.64 [R1+0x358], R30 ;  /* 0x0003581e01007387 */ /* 0x0001e40000100a00 */
[C---:B0-----:R-:W-:Y:S02]  /*1a0a0*/  HMMA.16816.F32 R28, R16.reuse, R44, R8 ;  /* 0x0000002c101c723c */ /* 0x041fe40000001808 */
[----:B------:R-:W-:Y:S04]  /*1a0b0*/  STL.64 [R1+0x340], R4 ;  /* 0x0003400401007387 */ /* 0x000fe80000100a00 */
[----:B------:R-:W-:Y:S04]  /*1a0c0*/  STL [R1+0x348], R6 ;  /* 0x0003480601007387 */ /* 0x000fe80000100800 */
[----:B------:R-:W2:Y:S04]  /*1a0d0*/  LDL R7, [R1+0xaf8] ;  /* 0x000af80001077983 */ /* 0x000ea80000100800 */
[----:B------:R-:W-:Y:S04]  /*1a0e0*/  STL.64 [R1+0xf38], R42 ;  /* 0x000f382a01007387 */ /* 0x000fe80000100a00 */
[----:B------:R-:W-:Y:S04]  /*1a0f0*/  STL [R1+0xdc0], R60 ;  /* 0x000dc03c01007387 */ /* 0x000fe80000100800 */
[----:B------:R-:W3:Y:S04]  /*1a100*/  LDL R11, [R1+0xb04] ;  /* 0x000b0400010b7983 */ /* 0x000ee80000100800 */
[----:B------:R-:W-:Y:S04]  /*1a110*/  STL.64 [R1+0xf30], R46 ;  /* 0x000f302e01007387 */ /* 0x000fe80000100a00 */
[----:B------:R0:W-:Y:S04]  /*1a120*/  STL.64 [R1+0x250], R28 ;  /* 0x0002501c01007387 */ /* 0x0001e80000100a00 */
[----:B------:R1:W-:Y:S04]  /*1a130*/  STL.64 [R1+0x258], R30 ;  /* 0x0002581e01007387 */ /* 0x0003e80000100a00 */
[----:B------:R-:W4:Y:S04]  /*1a140*/  LDL.LU R44, [R1+0x400] ;  /* 0x00040000012c7983 */ /* 0x000f280000300800 */
[----:B------:R-:W4:Y:S04]  /*1a150*/  LDL.LU.64 R32, [R1+0x230] ;  /* 0x0002300001207983 */ /* 0x000f280000300a00 */
[----:B------:R-:W4:Y:S04]  /*1a160*/  LDL.LU.64 R34, [R1+0x238] ;  /* 0x0002380001227983 */ /* 0x000f280000300a00 */
[----:B0-----:R-:W4:Y:S04]  /*1a170*/  LDL.LU.64 R28, [R1+0x210] ;  /* 0x00021000011c7983 */ /* 0x001f280000300a00 */
[----:B-1----:R-:W4:Y:S01]  /*1a180*/  LDL.LU.64 R30, [R1+0x218] ;  /* 0x00021800011e7983 */ /* 0x002f220000300a00 */
[----:B------:R-:W-:Y:S03]  /*1a190*/  HMMA.16816.F32 R12, R16, R48, R12 ;  /* 0x00000030100c723c */ /* 0x000fe6000000180c */
[----:B------:R-:W4:Y:S04]  /*1a1a0*/  LDL.LU R40, [R1+0x330] ;  /* 0x0003300001287983 */ /* 0x000f280000300800 */
[----:B------:R-:W4:Y:S04]  /*1a1b0*/  LDL.LU R41, [R1+0x334] ;  /* 0x0003340001297983 */ /* 0x000f280000300800 */
[----:B------:R-:W4:Y:S01]  /*1a1c0*/  LDL.LU R42, [R1+0x338] ;  /* 0x00033800012a7983 */ /* 0x000f220000300800 */
[----:B------:R-:W-:-:S03]  /*1a1d0*/  IMAD.MOV.U32 R47, RZ, RZ, R0 ;  /* 0x000000ffff2f7224 */ /* 0x000fc600078e0000 */
[----:B------:R-:W4:Y:S04]  /*1a1e0*/  LDL.LU R43, [R1+0x33c] ;  /* 0x00033c00012b7983 */ /* 0x000f280000300800 */
[----:B------:R-:W4:Y:S04]  /*1a1f0*/  LDL.LU R36, [R1+0x200] ;  /* 0x0002000001247983 */ /* 0x000f280000300800 */
[----:B------:R-:W4:Y:S01]  /*1a200*/  LDL.LU R37, [R1+0x204] ;  /* 0x0002040001257983 */ /* 0x000f220000300800 */
[----:B------:R-:W-:Y:S02]  /*1a210*/  IMAD.MOV.U32 R2, RZ, RZ, R14 ;  /* 0x000000ffff027224 */ /* 0x000fe400078e000e */
[----:B------:R-:W-:Y:S01]  /*1a220*/  IMAD.MOV.U32 R0, RZ, RZ, R15 ;  /* 0x000000ffff007224 */ /* 0x000fe200078e000f */
[----:B------:R-:W4:Y:S04]  /*1a230*/  LDL.LU R38, [R1+0x208] ;  /* 0x0002080001267983 */ /* 0x000f280000300800 */
[----:B------:R-:W4:Y:S04]  /*1a240*/  LDL.LU R39, [R1+0x20c] ;  /* 0x00020c0001277983 */ /* 0x000f280000300800 */
[----:B------:R-:W4:Y:S04]  /*1a250*/  LDL.64 R14, [R1+0x38] ;  /* 0x00003800010e7983 */ /* 0x000f280000100a00 */
[----:B------:R0:W-:Y:S04]  /*1a260*/  STL.64 [R1+0xf20], R50 ;  /* 0x000f203201007387 */ /* 0x0001e80000100a00 */
[----:B0-----:R-:W4:Y:S01]  /*1a270*/  LDL.64 R50, [R1+0x58] ;  /* 0x0000580001327983 */ /* 0x001f220000100a00 */
[----:B------:R-:W-:-:S03]  /*1a280*/  IMAD.MOV.U32 R45, RZ, RZ, R61 ;  /* 0x000000ffff2d7224 */ /* 0x000fc600078e003d */
[----:B--2---:R-:W0:Y:S04]  /*1a290*/  LDSM.16.MT88.4 R4, [R7+0x2800] ;  /* 0x002800000704783b */ /* 0x004e280000004200 */
[----:B---3--:R-:W1:Y:S01]  /*1a2a0*/  LDSM.16.MT88.4 R8, [R11+0x2800] ;  /* 0x002800000b08783b */ /* 0x008e620000004200 */
[C---:B----4-:R-:W-:Y:S08]  /*1a2b0*/  HMMA.16816.F32 R32, R16.reuse, R52, R32 ;  /* 0x000000341020723c */ /* 0x050ff00000001820 */
[----:B------:R-:W-:Y:S11]  /*1a2c0*/  HMMA.16816.F32 R16, R16, R56, R28 ;  /* 0x000000381010723c */ /* 0x000ff6000000181c */
[----:B------:R-:W-:Y:S04]  /*1a2d0*/  @!UPT UIADD3 URZ, URZ, URZ, URZ ;  /* 0x0000003f3f3ff290 */ /* 0x000fe8000fffe03f */
[----:B------:R-:W-:Y:S04]  /*1a2e0*/  STL.64 [R1+0x230], R32 ;  /* 0x0002302001007387 */ /* 0x000fe80000100a00 */
[----:B------:R-:W-:Y:S04]  /*1a2f0*/  STL [R1+0x238], R34 ;  /* 0x0002382201007387 */ /* 0x000fe80000100800 */
[----:B------:R2:W-:Y:S04]  /*1a300*/  STL.64 [R1+0xd58], R18 ;  /* 0x000d581201007387 */ /* 0x0005e80000100a00 */
[----:B------:R3:W-:Y:S04]  /*1a310*/  STL.64 [R1+0xd50], R16 ;  /* 0x000d501001007387 */ /* 0x0007e80000100a00 */
[----:B--2---:R-:W2:Y:S01]  /*1a320*/  LDL.LU.64 R18, [R1+0x48] ;  /* 0x0000480001127983 */ /* 0x004ea20000300a00 */
[----:B------:R-:W-:-:S03]  /*1a330*/  IMAD.MOV.U32 R46, RZ, RZ, R3 ;  /* 0x000000ffff2e7224 */ /* 0x000fc600078e0003 */
[----:B------:R-:W4:Y:S01]  /*1a340*/  LDL.LU R32, [R1+0x120] ;  /* 0x0001200001207983 */ /* 0x000f220000300800 */
[----:B------:R-:W-:-:S03]  /*1a350*/  IMAD.MOV.U32 R60, RZ, RZ, R35 ;  /* 0x000000ffff3c7224 */ /* 0x000fc600078e0023 */
[----:B------:R-:W4:Y:S04]  /*1a360*/  LDL.LU R33, [R1+0x124] ;  /* 0x0001240001217983 */ /* 0x000f280000300800 */
[----:B------:R-:W4:Y:S04]  /*1a370*/  LDL.LU R34, [R1+0x128] ;  /* 0x0001280001227983 */ /* 0x000f280000300800 */
[----:B------:R-:W4:Y:S01]  /*1a380*/  LDL.LU R35, [R1+0x12c] ;  /* 0x00012c0001237983 */ /* 0x000f220000300800 */
[----:B0-----:R-:W-:Y:S03]  /*1a390*/  HMMA.16816.F32 R44, R4, R50, R44 ;  /* 0x00000032042c723c */ /* 0x001fe6000000182c */
[----:B------:R-:W4:Y:S04]  /*1a3a0*/  LDL.64 R30, [R1+0x28] ;  /* 0x00002800011e7983 */ /* 0x000f280000100a00 */
[----:B-1----:R-:W-:Y:S04]  /*1a3b0*/  STL.64 [R1+0xf10], R10 ;  /* 0x000f100a01007387 */ /* 0x002fe80000100a00 */
[----:B------:R2:W-:Y:S01]  /*1a3c0*/  STL.64 [R1+0xf08], R8 ;  /* 0x000f080801007387 */ /* 0x0005e20000100a00 */
[----:B------:R-:W-:-:S02]  /*1a3d0*/  IMAD.MOV.U32 R25, RZ, RZ, R50 ;  /* 0x000000ffff197224 */ /* 0x000fc400078e0032 */
[----:B------:R-:W-:-:S09]  /*1a3e0*/  IMAD.MOV.U32 R24, RZ, RZ, R51 ;  /* 0x000000ffff187224 */ /* 0x000fd200078e0033 */
[----:B------:R-:W-:Y:S01]  /*1a3f0*/  STL.64 [R1+0x400], R44 ;  /* 0x0004002c01007387 */ /* 0x000fe20000100a00 */
[----:B------:R-:W-:Y:S02]  /*1a400*/  IMAD.MOV.U32 R56, RZ, RZ, R44 ;  /* 0x000000ffff387224 */ /* 0x000fe400078e002c */
[----:B------:R-:W-:Y:S01]  /*1a410*/  IMAD.MOV.U32 R52, RZ, RZ, R46 ;  /* 0x000000ffff347224 */ /* 0x000fe200078e002e */
[----:B------:R-:W-:Y:S04]  /*1a420*/  STL.64 [R1+0x408], R46 ;  /* 0x0004082e01007387 */ /* 0x000fe80000100a00 */
[----:B------:R-:W-:Y:S04]  /*1a430*/  STL.64 [R1+0xf68], R26 ;  /* 0x000f681a01007387 */ /* 0x000fe80000100a00 */
[----:B------:R-:W-:Y:S04]  /*1a440*/  STL.64 [R1+0xf60], R24 ;  /* 0x000f601801007387 */ /* 0x000fe80000100a00 */
[----:B------:R-:W-:Y:S04]  /*1a450*/  STL [R1+0xd20], R56 ;  /* 0x000d203801007387 */ /* 0x000fe80000100800 */
[----:B------:R-:W-:Y:S01]  /*1a460*/  STL [R1+0xd1c], R52 ;  /* 0x000d1c3401007387 */ /* 0x000fe20000100800 */
[----:B---3--:R-:W-:-:S02]  /*1a470*/  IMAD.MOV.U32 R17, RZ, RZ, R14 ;  /* 0x000000ffff117224 */ /* 0x008fc400078e000e */
[----:B------:R-:W-:Y:S02]  /*1a480*/  IMAD.MOV.U32 R16, RZ, RZ, R15 ;  /* 0x000000ffff107224 */ /* 0x000fe400078e000f */
[----:B------:R-:W-:Y:S02]  /*1a490*/  IMAD.MOV.U32 R61, RZ, RZ, R12 ;  /* 0x000000ffff3d7224 */ /* 0x000fe400078e000c */
[----:B------:R-:W-:Y:S01]  /*1a4a0*/  IMAD.MOV.U32 R3, RZ, RZ, R13 ;  /* 0x000000ffff037224 */ /* 0x000fe200078e000d */
[C---:B--2---:R-:W-:Y:S11]  /*1a4b0*/  HMMA.16816.F32 R8, R4.reuse, R18, R40 ;  /* 0x000000120408723c */ /* 0x044ff60000001828 */
[----:B------:R-:W-:Y:S11]  /*1a4c0*/  @!UPT UIADD3 URZ, URZ, URZ, URZ ;  /* 0x0000003f3f3ff290 */ /* 0x000ff6000fffe03f */
[----:B------:R-:W-:Y:S01]  /*1a4d0*/  @!UPT UIADD3 URZ, URZ, URZ, URZ ;  /* 0x0000003f3f3ff290 */ /* 0x000fe2000fffe03f */
[----:B------:R-:W-:Y:S01]  /*1a4e0*/  STL.64 [R1+0x330], R8 ;  /* 0x0003300801007387 */ /* 0x000fe20000100a00 */
[----:B------:R-:W-:Y:S02]  /*1a4f0*/  IMAD.MOV.U32 R53, RZ, RZ, R10 ;  /* 0x000000ffff357224 */ /* 0x000fe400078e000a */
[----:B------:R-:W-:Y:S01]  /*1a500*/  IMAD.MOV.U32 R57, RZ, RZ, R8 ;  /* 0x000000ffff397224 */ /* 0x000fe200078e0008 */
[----:B------:R0:W-:Y:S02]  /*1a510*/  STL.64 [R1+0x338], R10 ;  /* 0x0003380a01007387 */ /* 0x0001e40000100a00 */
[C---:B0-----:R-:W-:Y:S02]  /*1a520*/  HMMA.16816.F32 R8, R4.reuse, R14, R36 ;  /* 0x0000000e0408723c */ /* 0x041fe40000001824 */
[----:B------:R-:W-:Y:S04]  /*1a530*/  STL [R1+0xd28], R57 ;  /* 0x000d283901007387 */ /* 0x000fe80000100800 */
[----:B------:R-:W-:Y:S04]  /*1a540*/  STL.64 [R1+0xf18], R58 ;  /* 0x000f183a01007387 */ /* 0x000fe80000100a00 */
[----:B------:R-:W-:Y:S04]  /*1a550*/  STL [R1+0xd24], R53 ;  /* 0x000d243501007387 */ /* 0x000fe80000100800 */
[----:B------:R-:W-:Y:S09]  /*1a560*/  STL.64 [R1+0xf40], R54 ;  /* 0x000f403601007387 */ /* 0x000ff20000100a00 */
[----:B------:R-:W-:Y:S04]  /*1a570*/  STL.64 [R1+0x200], R8 ;  /* 0x0002000801007387 */ /* 0x000fe80000100a00 */
[----:B------:R4:W-:Y:S04]  /*1a580*/  STL.64 [R1+0x208], R10 ;  /* 0x0002080a01007387 */ /* 0x0009e80000100a00 */
[----:B------:R-:W-:Y:S04]  /*1a590*/  STL.64 [R1+0xf50], R18 ;  /* 0x000f501201007387 */ /* 0x000fe80000100a00 */
[----:B------:R-:W-:Y:S04]  /*1a5a0*/  STL.64 [R1+0xf48], R16 ;  /* 0x000f481001007387 */ /* 0x000fe80000100a00 */
[----:B------:R-:W2:Y:S04]  /*1a5b0*/  LDL.LU R12, [R1+0x320] ;  /* 0x00032000010c7983 */ /* 0x000ea80000300800 */
[----:B------:R-:W2:Y:S04]  /*1a5c0*/  LDL.LU R13, [R1+0x324] ;  /* 0x00032400010d7983 */ /* 0x000ea80000300800 */
[----:B------:R-:W3:Y:S04]  /*1a5d0*/  LDL.LU R14, [R1+0x328] ;  /* 0x00032800010e7983 */ /* 0x000ee80000300800 */
[----:B------:R-:W3:Y:S01]  /*1a5e0*/  LDL.LU R15, [R1+0x32c] ;  /* 0x00032c00010f7983 */ /* 0x000ee20000300800 */
[----:B----4-:R-:W-:Y:S01]  /*1a5f0*/  HMMA.16816.F32 R8, R4, R30, R32 ;  /* 0x0000001e0408723c */ /* 0x010fe20000001820 */
[----:B------:R-:W-:-:S02]  /*1a600*/  IMAD.MOV.U32 R21, RZ, RZ, R30 ;  /* 0x000000ffff157224 */ /* 0x000fc400078e001e */
[----:B------:R-:W-:Y:S01]  /*1a610*/  IMAD.MOV.U32 R20, RZ, RZ, R31 ;  /* 0x000000ffff147224 */ /* 0x000fe200078e001f */
[----:B---3--:R-:W-:Y:S04]  /*1a620*/  STL.64 [R1+0xf78], R14 ;  /* 0x000f780e01007387 */ /* 0x008fe80000100a00 */
[----:B--2---:R-:W-:Y:S11]  /*1a630*/  STL.64 [R1+0xf70], R12 ;  /* 0x000f700c01007387 */ /* 0x004ff60000100a00 */
[----:B------:R-:W-:Y:S04]  /*1a640*/  @!UPT UIADD3 URZ, URZ, URZ, URZ ;  /* 0x0000003f3f3ff290 */ /* 0x000fe8000fffe03f */
[----:B------:R-:W-:Y:S04]  /*1a650*/  STL.64 [R1+0x120], R8 ;  /* 0x0001200801007387 */ /* 0x000fe80000100a00 */
[----:B------:R-:W-:Y:S04]  /*1a660*/  STL.64 [R1+0x128], R10 ;  /* 0x0001280a01007387 */ /* 0x000fe80000100a00 */
[----:B------:R0:W-:Y:S04]  /*1a670*/  STL.64 [R1+0xf90], R22 ;  /* 0x000f901601007387 */ /* 0x0001e80000100a00 */
[----:B------:R-:W-:Y:S04]  /*1a680*/  STL.64 [R1+0xf88], R20 ;  /* 0x000f881401007387 */ /* 0x000fe80000100a00 */
[----:B------:R-:W2:Y:S04]  /*1a690*/  LDL.LU R56, [R1+0x80] ;  /* 0x0000800001387983 */ /* 0x000ea80000300800 */
[----:B------:R-:W2:Y:S04]  /*1a6a0*/  LDL.LU R57, [R1+0x84] ;  /* 0x0000840001397983 */ /* 0x000ea80000300800 */
[----:B------:R-:W2:Y:S04]  /*1a6b0*/  LDL.LU R58, [R1+0x88] ;  /* 0x00008800013a7983 */ /* 0x000ea80000300800 */
[----:B------:R-:W2:Y:S04]  /*1a6c0*/  LDL.LU R59, [R1+0x8c] ;  /* 0x00008c00013b7983 */ /* 0x000ea80000300800 */
[----:B------:R-:W3:Y:S04]  /*1a6d0*/  LDL.LU R28, [R1+0xe0] ;  /* 0x0000e000011c7983 */ /* 0x000ee80000300800 */
[----:B------:R-:W3:Y:S04]  /*1a6e0*/  LDL.LU R29, [R1+0xe4] ;  /* 0x0000e400011d7983 */ /* 0x000ee80000300800 */
[----:B------:R-:W3:Y:S04]  /*1a6f0*/  LDL.LU R30, [R1+0xe8] ;  /* 0x0000e800011e7983 */ /* 0x000ee80000300800 */
[----:B------:R-:W3:Y:S04]  /*1a700*/  LDL.LU R31, [R1+0xec] ;  /* 0x0000ec00011f7983 */ /* 0x000ee80000300800 */
[----:B------:R-:W4:Y:S04]  /*1a710*/  LDL.LU R32, [R1+0x110] ;  /* 0x0001100001207983 */ /* 0x000f280000300800 */
[----:B------:R-:W4:Y:S04]  /*1a720*/  LDL.LU R33, [R1+0x114] ;  /* 0x0001140001217983 */ /* 0x000f280000300800 */
[----:B------:R-:W4:Y:S04]  /*1a730*/  LDL.LU R34, [R1+0x118] ;  /* 0x0001180001227983 */ /* 0x000f280000300800 */
[----:B------:R-:W4:Y:S04]  /*1a740*/  LDL.LU R35, [R1+0x11c] ;  /* 0x00011c0001237983 */ /* 0x000f280000300800 */
[----:B0-----:R-:W4:Y:S04]  /*1a750*/  LDL.64 R22, [R1+0x18] ;  /* 0x0000180001167983 */ /* 0x001f280000100a00 */
[----:B------:R-:W2:Y:S04]  /*1a760*/  LDL.LU R36, [R1+0x100] ;  /* 0x0001000001247983 */ /* 0x000ea80000300800 */
[----:B------:R-:W2:Y:S04]  /*1a770*/  LDL.LU R37, [R1+0x104] ;  /* 0x0001040001257983 */ /* 0x000ea80000300800 */
[----:B------:R-:W2:Y:S04]  /*1a780*/  LDL.LU R38, [R1+0x108] ;  /* 0x0001080001267983 */ /* 0x000ea80000300800 */
[----:B------:R-:W2:Y:S04]  /*1a790*/  LDL.LU R39, [R1+0x10c] ;  /* 0x00010c0001277983 */ /* 0x000ea80000300800 */
[----:B------:R-:W2:Y:S04]  /*1a7a0*/  LDL.64 R14, [R1+0x8] ;  /* 0x00000800010e7983 */ /* 0x000ea80000100a00 */
[----:B------:R-:W2:Y:S04]  /*1a7b0*/  LDL.LU R24, [R1+0xf0] ;  /* 0x0000f00001187983 */ /* 0x000ea80000300800 */
[----:B------:R-:W2:Y:S04]  /*1a7c0*/  LDL.LU R25, [R1+0xf4] ;  /* 0x0000f40001197983 */ /* 0x000ea80000300800 */
        /* <DEDUP_REMOVED lines=25> */
[----:B------:R-:W3:Y:S01]  /*1a960*/  LDL.LU R11, [R1+0x7c] ;  /* 0x00007c00010b7983 */ /* 0x000ee20000300800 */
[C---:B----4-:R-:W-:Y:S11]  /*1a970*/  HMMA.16816.F32 R32, R4.reuse, R22, R32 ;  /* 0x000000160420723c */ /* 0x050ff60000001820 */
[----:B------:R-:W-:Y:S11]  /*1a980*/  @!UPT UIADD3 URZ, URZ, URZ, URZ ;  /* 0x0000003f3f3ff290 */ /* 0x000ff6000fffe03f */
[----:B------:R-:W-:Y:S01]  /*1a990*/  @!UPT UIADD3 URZ, URZ, URZ, URZ ;  /* 0x0000003f3f3ff290 */ /* 0x000fe2000fffe03f */
[----:B------:R0:W-:Y:S04]  /*1a9a0*/  STL.64 [R1+0x110], R32 ;  /* 0x0001102001007387 */ /* 0x0001e80000100a00 */
[----:B------:R1:W-:Y:S01]  /*1a9b0*/  STL.64 [R1+0x118], R34 ;  /* 0x0001182201007387 */ /* 0x0003e20000100a00 */
[----:B0-----:R-:W-:Y:S02]  /*1a9c0*/  IMAD.MOV.U32 R33, RZ, RZ, R22 ;  /* 0x000000ffff217224 */ /* 0x001fe400078e0016 */
[----:B------:R-:W-:Y:S01]  /*1a9d0*/  IMAD.MOV.U32 R32, RZ, RZ, R23 ;  /* 0x000000ffff207224 */ /* 0x000fe200078e0017 */
[----:B-1----:R-:W4:Y:S04]  /*1a9e0*/  LDL.LU.64 R34, [R1+0xf98] ;  /* 0x000f980001227983 */ /* 0x002f280000300a00 */
[----:B------:R-:W3:Y:S01]  /*1a9f0*/  LDL.LU.64 R22, [R1+0xf90] ;  /* 0x000f900001167983 */ /* 0x000ee20000300a00 */
[C---:B--2---:R-:W-:Y:S03]  /*1aa00*/  HMMA.16816.F32 R36, R4.reuse, R14, R36 ;  /* 0x0000000e0424723c */ /* 0x044fe60000001824 */
[----:B------:R-:W2:Y:S11]  /*1aa10*/  LDL.LU.64 R20, [R1+0xf88] ;  /* 0x000f880001147983 */ /* 0x000eb60000300a00 */
[----:B------:R-:W-:Y:S09]  /*1aa20*/  @!UPT UIADD3 URZ, URZ, URZ, URZ ;  /* 0x0000003f3f3ff290 */ /* 0x000ff2000fffe03f */
[----:B------:R0:W-:Y:S04]  /*1aa30*/  STL.64 [R1+0x100], R36 ;  /* 0x0001002401007387 */ /* 0x0001e80000100a00 */
[----:B------:R1:W-:Y:S01]  /*1aa40*/  STL.64 [R1+0x108], R38 ;  /* 0x0001082601007387 */ /* 0x0003e20000100a00 */
[----:B0-----:R-:W-:Y:S02]  /*1aa50*/  IMAD.MOV.U32 R37, RZ, RZ, R14 ;  /* 0x000000ffff257224 */ /* 0x001fe400078e000e */
[----:B------:R-:W-:Y:S01]  /*1aa60*/  IMAD.MOV.U32 R36, RZ, RZ, R15 ;  /* 0x000000ffff247224 */ /* 0x000fe200078e000f */
[----:B-1----:R-:W2:Y:S04]  /*1aa70*/  LDL.LU.64 R38, [R1+0xf80] ;  /* 0x000f800001267983 */ /* 0x002ea80000300a00 */
[----:B------:R-:W2:Y:S04]  /*1aa80*/  LDL.LU.64 R14, [R1+0xf78] ;  /* 0x000f7800010e7983 */ /* 0x000ea80000300a00 */
[----:B------:R-:W2:Y:S01]  /*1aa90*/  LDL.LU.64 R12, [R1+0xf70] ;  /* 0x000f7000010c7983 */ /* 0x000ea20000300a00 */
[C---:B---3--:R-:W-:Y:S11]  /*1aaa0*/  HMMA.16816.F32 R24, R4.reuse, R22, R24 ;  /* 0x000000160418723c */ /* 0x048ff60000001818 */
[----:B------:R-:W-:Y:S11]  /*1aab0*/  @!UPT UIADD3 URZ, URZ, URZ, URZ ;  /* 0x0000003f3f3ff290 */ /* 0x000ff6000fffe03f */
[----:B------:R-:W-:Y:S01]  /*1aac0*/  @!UPT UIADD3 URZ, URZ, URZ, URZ ;  /* 0x0000003f3f3ff290 */ /* 0x000fe2000fffe03f */
[----:B------:R-:W-:Y:S04]  /*1aad0*/  STL.64 [R1+0xf0], R24 ;  /* 0x0000f01801007387 */ /* 0x000fe80000100a00 */
[----:B------:R0:W-:Y:S04]  /*1aae0*/  STL.64 [R1+0xf8], R26 ;  /* 0x0000f81a01007387 */ /* 0x0001e80000100a00 */
[----:B0-----:R-:W3:Y:S04]  /*1aaf0*/  LDL.LU.64 R26, [R1+0xf68] ;  /* 0x000f6800011a7983 */ /* 0x001ee80000300a00 */
[----:B------:R-:W2:Y:S04]  /*1ab00*/  LDL.LU.64 R24, [R1+0xf60] ;  /* 0x000f600001187983 */ /* 0x000ea80000300a00 */
[----:B------:R-:W-:Y:S01]  /*1ab10*/  STL.64 [R1+0xef8], R22 ;  /* 0x000ef81601007387 */ /* 0x000fe20000100a00 */
[C---:B---3--:R-:W-:Y:S11]  /*1ab20*/  HMMA.16816.F32 R28, R4.reuse, R26, R28 ;  /* 0x0000001a041c723c */ /* 0x048ff6000000181c */
[----:B------:R-:W-:Y:S11]  /*1ab30*/  @!UPT UIADD3 URZ, URZ, URZ, URZ ;  /* 0x0000003f3f3ff290 */ /* 0x000ff6000fffe03f */
[----:B------:R-:W-:Y:S01]  /*1ab40*/  @!UPT UIADD3 URZ, URZ, URZ, URZ ;  /* 0x0000003f3f3ff290 */ /* 0x000fe2000fffe03f */
[----:B------:R-:W-:Y:S04]  /*1ab50*/  STL.64 [R1+0x4e0], R28 ;  /* 0x0004e01c01007387 */ /* 0x000fe80000100a00 */
[----:B------:R0:W-:Y:S04]  /*1ab60*/  STL.64 [R1+0x4e8], R30 ;  /* 0x0004e81e01007387 */ /* 0x0001e80000100a00 */
[----:B0-----:R-:W3:Y:S01]  /*1ab70*/  LDL.LU.64 R30, [R1+0xf58] ;  /* 0x000f5800011e7983 */ /* 0x001ee20000300a00 */
[C---:B----4-:R-:W-:Y:S08]  /*1ab80*/  HMMA.16816.F32 R52, R4.reuse, R34, R52 ;  /* 0x000000220434723c */ /* 0x050ff00000001834 */
[C---:B--2---:R-:W-:Y:S01]  /*1ab90*/  HMMA.16816.F32 R40, R4.reuse, R38, R40 ;  /* 0x000000260428723c */ /* 0x044fe20000001828 */
[----:B------:R-:W-:Y:S07]  /*1aba0*/  STL.64 [R1+0xea0], R26 ;  /* 0x000ea01a01007387 */ /* 0x000fee0000100a00 */
[C---:B---3--:R-:W-:Y:S11]  /*1abb0*/  HMMA.16816.F32 R16, R4.reuse, R30, R16 ;  /* 0x0000001e0410723c */ /* 0x048ff60000001810 */
[----:B------:R-:W-:Y:S11]  /*1abc0*/  @!UPT UIADD3 URZ, URZ, URZ, URZ ;  /* 0x0000003f3f3ff290 */ /* 0x000ff6000fffe03f */
[----:B------:R-:W-:Y:S01]  /*1abd0*/  @!UPT UIADD3 URZ, URZ, URZ, URZ ;  /* 0x0000003f3f3ff290 */ /* 0x000fe2000fffe03f */
[----:B------:R-:W-:Y:S04]  /*1abe0*/  STL.64 [R1+0x4d0], R16 ;  /* 0x0004d01001007387 */ /* 0x000fe80000100a00 */
[----:B------:R0:W-:Y:S04]  /*1abf0*/  STL.64 [R1+0x4d8], R18 ;  /* 0x0004d81201007387 */ /* 0x0001e80000100a00 */
[----:B0-----:R-:W2:Y:S04]  /*1ac00*/  LDL.LU.64 R18, [R1+0xf50] ;  /* 0x000f500001127983 */ /* 0x001ea80000300a00 */
[----:B------:R-:W3:Y:S04]  /*1ac10*/  LDL.LU.64 R16, [R1+0xf48] ;  /* 0x000f480001107983 */ /* 0x000ee80000300a00 */
[----:B------:R0:W-:Y:S04]  /*1ac20*/  STL.64 [R1+0xe98], R30 ;  /* 0x000e981e01007387 */ /* 0x0001e80000100a00 */
[----:B------:R-:W4:Y:S04]  /*1ac30*/  LDL.LU R28, [R1+0x3e0] ;  /* 0x0003e000011c7983 */ /* 0x000f280000300800 */
[----:B------:R-:W4:Y:S04]  /*1ac40*/  LDL.LU R29, [R1+0x3e4] ;  /* 0x0003e400011d7983 */ /* 0x000f280000300800 */
[----:B0-----:R-:W4:Y:S04]  /*1ac50*/  LDL.LU R30, [R1+0x3e8] ;  /* 0x0003e800011e7983 */ /* 0x001f280000300800 */
[----:B------:R-:W4:Y:S04]  /*1ac60*/  LDL.LU R31, [R1+0x3ec] ;  /* 0x0003ec00011f7983 */ /* 0x000f280000300800 */
[----:B------:R-:W-:Y:S04]  /*1ac70*/  STL.64 [R1+0x4c0], R52 ;  /* 0x0004c03401007387 */ /* 0x000fe80000100a00 */
[----:B------:R0:W-:Y:S04]  /*1ac80*/  STL.64 [R1+0x4c8], R54 ;  /* 0x0004c83601007387 */ /* 0x0001e80000100a00 */
[----:B0-----:R-:W2:Y:S04]  /*1ac90*/  LDL.LU.64 R54, [R1+0xf40] ;  /* 0x000f400001367983 */ /* 0x001ea80000300a00 */
[----:B------:R-:W-:Y:S04]  /*1aca0*/  STL.64 [R1+0xe90], R34 ;  /* 0x000e902201007387 */ /* 0x000fe80000100a00 */
[----:B------:R-:W-:Y:S04]  /*1acb0*/  STL.64 [R1+0x4b0], R40 ;  /* 0x0004b02801007387 */ /* 0x000fe80000100a00 */
[----:B------:R0:W-:Y:S04]  /*1acc0*/  STL.64 [R1+0x4b8], R42 ;  /* 0x0004b82a01007387 */ /* 0x0001e80000100a00 */
[----:B0-----:R-:W2:Y:S04]  /*1acd0*/  LDL.LU.64 R42, [R1+0xf38] ;  /* 0x000f3800012a7983 */ /* 0x001ea80000300a00 */
[----:B------:R-:W-:Y:S01]  /*1ace0*/  STL.64 [R1+0xe88], R38 ;  /* 0x000e882601007387 */ /* 0x000fe20000100a00 */
[----:B--2---:R-:W-:Y:S11]  /*1acf0*/  HMMA.16816.F32 R44, R4, R42, R44 ;  /* 0x0000002a042c723c */ /* 0x004ff6000000182c */
[----:B------:R-:W-:Y:S11]  /*1ad00*/  @!UPT UIADD3 URZ, URZ, URZ, URZ ;  /* 0x0000003f3f3ff290 */ /* 0x000ff6000fffe03f */
[----:B------:R-:W-:Y:S01]  /*1ad10*/  @!UPT UIADD3 URZ, URZ, URZ, URZ ;  /* 0x0000003f3f3ff290 */ /* 0x000fe2000fffe03f */
[----:B------:R-:W-:Y:S04]  /*1ad20*/  STL.64 [R1+0x4a0], R44 ;  /* 0x0004a02c01007387 */ /* 0x000fe80000100a00 */
[----:B------:R0:W-:Y:S04]  /*1ad30*/  STL.64 [R1+0x4a8], R46 ;  /* 0x0004a82e01007387 */ /* 0x0001e80000100a00 */
[----:B0-----:R-:W2:Y:S01]  /*1ad40*/  LDL.LU.64 R46, [R1+0xf30] ;  /* 0x000f3000012e7983 */ /* 0x001ea20000300a00 */
[----:B------:R-:W-:-:S03]  /*1ad50*/  IMAD.MOV.U32 R41, RZ, RZ, R54 ;  /* 0x000000ffff297224 */ /* 0x000fc600078e0036 */
[----:B------:R0:W-:Y:S04]  /*1ad60*/  STL.64 [R1+0xe80], R42 ;  /* 0x000e802a01007387 */ /* 0x0001e80000100a00 */
[----:B------:R-:W3:Y:S04]  /*1ad70*/  LDL.LU R40, [R1+0x60] ;  /* 0x0000600001287983 */ /* 0x000ee80000300800 */
[----:B------:R-:W3:Y:S01]  /*1ad80*/  LDL.LU R54, [R1+0xf2c] ;  /* 0x000f2c0001367983 */ /* 0x000ee20000300800 */
[----:B0-----:R-:W-:-:S03]  /*1ad90*/  IMAD.MOV.U32 R42, RZ, RZ, R55 ;  /* 0x000000ffff2a7224 */ /* 0x001fc600078e0037 */
[----:B------:R-:W3:Y:S04]  /*1ada0*/  LDL.LU R55, [R1+0xf28] ;  /* 0x000f280001377983 */ /* 0x000ee80000300800 */
[----:B------:R-:W3:Y:S01]  /*1adb0*/  LDL.LU R43, [R1+0x6c] ;  /* 0x00006c00012b7983 */ /* 0x000ee20000300800 */
[C---:B--2---:R-:W-:Y:S11]  /*1adc0*/  HMMA.16816.F32 R48, R4.reuse, R46, R48 ;  /* 0x0000002e0430723c */ /* 0x044ff60000001830 */
[----:B------:R-:W-:Y:S11]  /*1add0*/  @!UPT UIADD3 URZ, URZ, URZ, URZ ;  /* 0x0000003f3f3ff290 */ /* 0x000ff6000fffe03f */
[----:B------:R-:W-:Y:S01]  /*1ade0*/  @!UPT UIADD3 URZ, URZ, URZ, URZ ;  /* 0x0000003f3f3ff290 */ /* 0x000fe2000fffe03f */
[----:B------:R-:W-:Y:S04]  /*1adf0*/  STL.64 [R1+0x490], R48 ;  /* 0x0004903001007387 */ /* 0x000fe80000100a00 */
[----:B------:R0:W-:Y:S04]  /*1ae00*/  STL.64 [R1+0x498], R50 ;  /* 0x0004983201007387 */ /* 0x0001e80000100a00 */
[----:B0-----:R-:W2:Y:S01]  /*1ae10*/  LDL.LU.64 R50, [R1+0xf20] ;  /* 0x000f200001327983 */ /* 0x001ea20000300a00 */
[C---:B---3--:R-:W-:Y:S08]  /*1ae20*/  HMMA.16816.F32 R8, R4.reuse, R54, R8 ;  /* 0x000000360408723c */ /* 0x048ff00000001808 */
[----:B--2---:R-:W-:Y:S11]  /*1ae30*/  HMMA.16816.F32 R56, R4, R50, R56 ;  /* 0x000000320438723c */ /* 0x004ff60000001838 */
[----:B------:R-:W-:Y:S11]  /*1ae40*/  @!UPT UIADD3 URZ, URZ, URZ, URZ ;  /* 0x0000003f3f3ff290 */ /* 0x000ff6000fffe03f */
[----:B------:R-:W-:Y:S01]  /*1ae50*/  @!UPT UIADD3 URZ, URZ, URZ, URZ ;  /* 0x0000003f3f3ff290 */ /* 0x000fe2000fffe03f */
[----:B------:R-:W-:Y:S04]  /*1ae60*/  STL.64 [R1+0x480], R56 ;  /* 0x0004803801007387 */ /* 0x000fe80000100a00 */
[----:B------:R0:W-:Y:S04]  /*1ae70*/  STL.64 [R1+0x488], R58 ;  /* 0x0004883a01007387 */ /* 0x0001e80000100a00 */
[----:B0-----:R-:W2:Y:S04]  /*1ae80*/  LDL.LU.64 R58, [R1+0xf18] ;  /* 0x000f1800013a7983 */ /* 0x001ea80000300a00 */
[----:B------:R-:W-:Y:S04]  /*1ae90*/  STL.64 [R1+0x470], R8 ;  /* 0x0004700801007387 */ /* 0x000fe80000100a00 */
[----:B------:R0:W-:Y:S04]  /*1aea0*/  STL.64 [R1+0x478], R10 ;  /* 0x0004780a01007387 */ /* 0x0001e80000100a00 */
[----:B0-----:R-:W4:Y:S04]  /*1aeb0*/  LDL.LU.64 R10, [R1+0xf10] ;  /* 0x000f1000010a7983 */ /* 0x001f280000300a00 */
[----:B------:R-:W4:Y:S01]  /*1aec0*/  LDL.LU.64 R8, [R1+0xf08] ;  /* 0x000f080001087983 */ /* 0x000f220000300a00 */
[----:B------:R-:W-:-:S02]  /*1aed0*/  IMAD.MOV.U32 R26, RZ, RZ, R25 ;  /* 0x000000ffff1a7224 */ /* 0x000fc400078e0019 */
[----:B------:R-:W-:Y:S01]  /*1aee0*/  IMAD.MOV.U32 R27, RZ, RZ, R24 ;  /* 0x000000ffff1b7224 */ /* 0x000fe200078e0018 */
[----:B------:R-:W-:Y:S01]  /*1aef0*/  STL.64 [R1+0xe70], R54 ;  /* 0x000e703601007387 */ /* 0x000fe20000100a00 */
[----:B--2---:R-:W-:Y:S03]  /*1af00*/  HMMA.16816.F32 R4, R4, R58, R40 ;  /* 0x0000003a0404723c */ /* 0x004fe60000001828 */
[----:B------:R-:W-:Y:S05]  /*1af10*/  STL.64 [R1+0xe78], R58 ;  /* 0x000e783a01007387 */ /* 0x000fea0000100a00 */
[C---:B----4-:R-:W-:Y:S11]  /*1af20*/  HMMA.16816.F32 R24, R8.reuse, R26, R28 ;  /* 0x0000001a0818723c */ /* 0x050ff6000000181c */
[----:B------:R-:W-:Y:S04]  /*1af30*/  @!UPT UIADD3 URZ, URZ, URZ, URZ ;  /* 0x0000003f3f3ff290 */ /* 0x000fe8000fffe03f */
[----:B------:R-:W-:Y:S04]  /*1af40*/  STL.64 [R1+0x460], R4 ;  /* 0x0004600401007387 */ /* 0x000fe80000100a00 */
[----:B------:R0:W-:Y:S02]  /*1af50*/  STL.64 [R1+0x468], R6 ;  /* 0x0004680601007387 */ /* 0x0001e40000100a00 */
[----:B0-----:R-:W-:Y:S03]  /*1af60*/  HMMA.16816.F32 R4, R8, R18, R12 ;  /* 0x000000120804723c */ /* 0x001fe6000000180c */
[----:B------:R-:W-:Y:S02]  /*1af70*/  IMAD.MOV.U32 R48, RZ, RZ, R24 ;  /* 0x000000ffff307224 */ /* 0x000fe400078e0018 */
[----:B------:R-:W-:Y:S01]  /*1af80*/  IMAD.MOV.U32 R44, RZ, RZ, R26 ;  /* 0x000000ffff2c7224 */ /* 0x000fe200078e001a */
[----:B------:R0:W-:Y:S04]  /*1af90*/  STL.64 [R1+0xe0], R24 ;  /* 0x0000e01801007387 */ /* 0x0001e80000100a00 */
[----:B------:R1:W-:Y:S04]  /*1afa0*/  STL.64 [R1+0xe8], R26 ;  /* 0x0000e81a01007387 */ /* 0x0003e80000100a00 */
[----:B------:R-:W-:Y:S04]  /*1afb0*/  STL [R1+0xd30], R48 ;  /* 0x000d303001007387 */ /* 0x000fe80000100800 */
[----:B------:R-:W-:Y:S05]  /*1afc0*/  STL [R1+0xd2c], R44 ;  /* 0x000d2c2c01007387 */ /* 0x000fea0000100800 */
[----:B------:R-:W-:Y:S04]  /*1afd0*/  STL.64 [R1+0xd0], R4 ;  /* 0x0000d00401007387 */ /* 0x000fe80000100a00 */
[----:B------:R-:W-:Y:S04]  /*1afe0*/  STL.64 [R1+0xd8], R6 ;  /* 0x0000d80601007387 */ /* 0x000fe80000100a00 */
[----:B------:R2:W-:Y:S04]  /*1aff0*/  STL.64 [R1+0xea8], R18 ;  /* 0x000ea81201007387 */ /* 0x0005e80000100a00 */
[----:B------:R-:W3:Y:S04]  /*1b000*/  LDL.LU R12, [R1+0x140] ;  /* 0x00014000010c7983 */ /* 0x000ee80000300800 */
[----:B------:R-:W3:Y:S04]  /*1b010*/  LDL.LU R13, [R1+0x144] ;  /* 0x00014400010d7983 */ /* 0x000ee80000300800 */
[----:B------:R-:W4:Y:S04]  /*1b020*/  LDL.LU R14, [R1+0x148] ;  /* 0x00014800010e7983 */ /* 0x000f280000300800 */
[----:B------:R-:W4:Y:S04]  /*1b030*/  LDL.LU R15, [R1+0x14c] ;  /* 0x00014c00010f7983 */ /* 0x000f280000300800 */
[----:B----4-:R-:W-:Y:S04]  /*1b040*/  STL.64 [R1+0xeb8], R14 ;  /* 0x000eb80e01007387 */ /* 0x010fe80000100a00 */
[----:B---3--:R3:W-:Y:S04]  /*1b050*/  STL.64 [R1+0xeb0], R12 ;  /* 0x000eb00c01007387 */ /* 0x0087e80000100a00 */
[----:B------:R-:W4:Y:S04]  /*1b060*/  LDL.LU R28, [R1+0x1b0] ;  /* 0x0001b000011c7983 */ /* 0x000f280000300800 */
[----:B------:R-:W4:Y:S04]  /*1b070*/  LDL.LU R29, [R1+0x1b4] ;  /* 0x0001b400011d7983 */ /* 0x000f280000300800 */
[----:B------:R-:W2:Y:S04]  /*1b080*/  LDL.LU R30, [R1+0x1b8] ;  /* 0x0001b800011e7983 */ /* 0x000ea80000300800 */
[----:B------:R-:W2:Y:S04]  /*1b090*/  LDL.LU R31, [R1+0x1bc] ;  /* 0x0001bc00011f7983 */ /* 0x000ea80000300800 */
[----:B--2---:R2:W-:Y:S04]  /*1b0a0*/  STL.64 [R1+0xec8], R30 ;  /* 0x000ec81e01007387 */ /* 0x0045e80000100a00 */
[----:B----4-:R-:W-:Y:S04]  /*1b0b0*/  STL.64 [R1+0xec0], R28 ;  /* 0x000ec01c01007387 */ /* 0x010fe80000100a00 */
[----:B0-----:R-:W4:Y:S04]  /*1b0c0*/  LDL.LU R24, [R1+0x1c0] ;  /* 0x0001c00001187983 */ /* 0x001f280000300800 */
[----:B------:R-:W4:Y:S04]  /*1b0d0*/  LDL.LU R25, [R1+0x1c4] ;  /* 0x0001c40001197983 */ /* 0x000f280000300800 */
[----:B-1----:R-:W2:Y:S04]  /*1b0e0*/  LDL.LU R26, [R1+0x1c8] ;  /* 0x0001c800011a7983 */ /* 0x002ea80000300800 */
[----:B------:R-:W2:Y:S01]  /*1b0f0*/  LDL.LU R27, [R1+0x1cc] ;  /* 0x0001cc00011b7983 */ /* 0x000ea20000300800 */
[----:B------:R-:W-:-:S02]  /*1b100*/  IMAD.MOV.U32 R18, RZ, RZ, R37 ;  /* 0x000000ffff127224 */ /* 0x000fc400078e0025 */
[----:B------:R-:W-:Y:S01]  /*1b110*/  IMAD.MOV.U32 R19, RZ, RZ, R36 ;  /* 0x000000ffff137224 */ /* 0x000fe200078e0024 */
[----:B--2---:R-:W-:Y:S04]  /*1b120*/  STL.64 [R1+0xed8], R26 ;  /* 0x000ed81a01007387 */ /* 0x004fe80000100a00 */
[----:B----4-:R-:W-:Y:S04]  /*1b130*/  STL.64 [R1+0xed0], R24 ;  /* 0x000ed01801007387 */ /* 0x010fe80000100a00 */
[----:B------:R-:W-:Y:S04]  /*1b140*/  STL.64 [R1+0xee0], R18 ;  /* 0x000ee01201007387 */ /* 0x000fe80000100a00 */
[----:B---3--:R-:W2:Y:S04]  /*1b150*/  LDL.LU R12, [R1+0x1d0] ;  /* 0x0001d000010c7983 */ /* 0x008ea80000300800 */
[----:B------:R-:W2:Y:S04]  /*1b160*/  LDL.LU R13, [R1+0x1d4] ;  /* 0x0001d400010d7983 */ /* 0x000ea80000300800 */
[----:B------:R-:W3:Y:S04]  /*1b170*/  LDL.LU R14, [R1+0x1d8] ;  /* 0x0001d800010e7983 */ /* 0x000ee80000300800 */
[----:B------:R-:W3:Y:S01]  /*1b180*/  LDL.LU R15, [R1+0x1dc] ;  /* 0x0001dc00010f7983 */ /* 0x000ee20000300800 */
[----:B------:R-:W-:-:S02]  /*1b190*/  IMAD.MOV.U32 R30, RZ, RZ, R33 ;  /* 0x000000ffff1e7224 */ /* 0x000fc400078e0021 */
[----:B------:R-:W-:Y:S01]  /*1b1a0*/  IMAD.MOV.U32 R31, RZ, RZ, R32 ;  /* 0x000000ffff1f7224 */ /* 0x000fe200078e0020 */
[----:B---3--:R-:W-:Y:S04]  /*1b1b0*/  STL.64 [R1+0xef0], R14 ;  /* 0x000ef00e01007387 */ /* 0x008fe80000100a00 */
[----:B--2---:R0:W-:Y:S04]  /*1b1c0*/  STL.64 [R1+0xee8], R12 ;  /* 0x000ee80c01007387 */ /* 0x0041e80000100a00 */
[----:B------:R1:W-:Y:S04]  /*1b1d0*/  STL.64 [R1+0xf00], R30 ;  /* 0x000f001e01007387 */ /* 0x0003e80000100a00 */
[----:B0-----:R-:W2:Y:S04]  /*1b1e0*/  LDL.LU R12, [R1+0x1f0] ;  /* 0x0001f000010c7983 */ /* 0x001ea80000300800 */
[----:B------:R-:W2:Y:S04]  /*1b1f0*/  LDL.LU R13, [R1+0x1f4] ;  /* 0x0001f400010d7983 */ /* 0x000ea80000300800 */
[----:B------:R-:W2:Y:S04]  /*1b200*/  LDL.LU R14, [R1+0x1f8] ;  /* 0x0001f800010e7983 */ /* 0x000ea80000300800 */
[----:B------:R-:W2:Y:S04]  /*1b210*/  LDL.LU R15, [R1+0x1fc] ;  /* 0x0001fc00010f7983 */ /* 0x000ea80000300800 */
[----:B------:R-:W3:Y:S04]  /*1b220*/  LDL.LU R28, [R1+0x220] ;  /* 0x00022000011c7983 */ /* 0x000ee80000300800 */
[----:B------:R-:W3:Y:S04]  /*1b230*/  LDL.LU R29, [R1+0x224] ;  /* 0x00022400011d7983 */ /* 0x000ee80000300800 */
[----:B-1----:R-:W3:Y:S04]  /*1b240*/  LDL.LU R30, [R1+0x228] ;  /* 0x00022800011e7983 */ /* 0x002ee80000300800 */
[----:B------:R-:W3:Y:S04]  /*1b250*/  LDL.LU R31, [R1+0x22c] ;  /* 0x00022c00011f7983 */ /* 0x000ee80000300800 */
        /* <DEDUP_REMOVED lines=18> */
[----:B------:R-:W4:Y:S01]  /*1b380*/  LDL.LU R58, [R1+0x178] ;  /* 0x00017800013a7983 */ /* 0x000f220000300800 */
[----:B------:R-:W-:-:S03]  /*1b390*/  IMAD.MOV.U32 R22, RZ, RZ, R17 ;  /* 0x000000ffff167224 */ /* 0x000fc600078e0011 */
[----:B------:R-:W4:Y:S01]  /*1b3a0*/  LDL.LU R59, [R1+0x17c] ;  /* 0x00017c00013b7983 */ /* 0x000f220000300800 */
[----:B------:R-:W-:-:S03]  /*1b3b0*/  IMAD.MOV.U32 R23, RZ, RZ, R16 ;  /* 0x000000ffff177224 */ /* 0x000fc600078e0010 */
[----:B------:R-:W4:Y:S01]  /*1b3c0*/  LDL.LU R52, [R1+0x160] ;  /* 0x0001600001347983 */ /* 0x000f220000300800 */
[----:B------:R-:W-:-:S03]  /*1b3d0*/  IMAD.MOV.U32 R49, RZ, RZ, R4 ;  /* 0x000000ffff317224 */ /* 0x000fc600078e0004 */
[----:B------:R-:W4:Y:S01]  /*1b3e0*/  LDL.LU R53, [R1+0x164] ;  /* 0x0001640001357983 */ /* 0x000f220000300800 */
[----:B------:R-:W-:-:S03]  /*1b3f0*/  IMAD.MOV.U32 R45, RZ, RZ, R6 ;  /* 0x000000ffff2d7224 */ /* 0x000fc600078e0006 */
[----:B------:R-:W4:Y:S04]  /*1b400*/  LDL.LU R54, [R1+0x168] ;  /* 0x0001680001367983 */ /* 0x000f280000300800 */
[----:B------:R-:W4:Y:S04]  /*1b410*/  LDL.LU R55, [R1+0x16c] ;  /* 0x00016c0001377983 */ /* 0x000f280000300800 */
[----:B------:R-:W4:Y:S01]  /*1b420*/  LDL.LU R4, [R1+0x130] ;  /* 0x0001300001047983 */ /* 0x000f220000300800 */
[----:B------:R-:W-:-:S03]  /*1b430*/  IMAD.MOV.U32 R18, RZ, RZ, R21 ;  /* 0x000000ffff127224 */ /* 0x000fc600078e0015 */
[----:B------:R-:W4:Y:S01]  /*1b440*/  LDL.LU R5, [R1+0x134] ;  /* 0x0001340001057983 */ /* 0x000f220000300800 */
[----:B------:R-:W-:-:S03]  /*1b450*/  IMAD.MOV.U32 R19, RZ, RZ, R20 ;  /* 0x000000ffff137224 */ /* 0x000fc600078e0014 */
[----:B------:R-:W4:Y:S04]  /*1b460*/  LDL.LU R6, [R1+0x138] ;  /* 0x0001380001067983 */ /* 0x000f280000300800 */
[----:B------:R-:W4:Y:S04]  /*1b470*/  LDL.LU R7, [R1+0x13c] ;  /* 0x00013c0001077983 */ /* 0x000f280000300800 */
[----:B------:R-:W-:Y:S04]  /*1b480*/  STL [R1+0xd38], R49 ;  /* 0x000d383101007387 */ /* 0x000fe80000100800 */
[----:B------:R-:W-:Y:S01]  /*1b490*/  STL [R1+0xd34], R45 ;  /* 0x000d342d01007387 */ /* 0x000fe20000100800 */
[C---:B---3--:R-:W-:Y:S03]  /*1b4a0*/  HMMA.16816.F32 R20, R8.reuse, R22, R28 ;  /* 0x000000160814723c */ /* 0x048fe6000000181c */
[----:B------:R-:W4:Y:S05]  /*1b4b0*/  LDL.LU.64 R30, [R1+0xf00] ;  /* 0x000f0000011e7983 */ /* 0x000f2a0000300a00 */
[C---:B--2---:R-:W-:Y:S11]  /*1b4c0*/  HMMA.16816.F32 R16, R8.reuse, R18, R12 ;  /* 0x000000120810723c */ /* 0x044ff6000000180c */
[----:B------:R-:W-:Y:S04]  /*1b4d0*/  @!UPT UIADD3 URZ, URZ, URZ, URZ ;  /* 0x0000003f3f3ff290 */ /* 0x000fe8000fffe03f */
[----:B------:R-:W-:Y:S04]  /*1b4e0*/  STL.64 [R1+0xc0], R20 ;  /* 0x0000c01401007387 */ /* 0x000fe80000100a00 */
[----:B------:R0:W-:Y:S04]  /*1b4f0*/  STL.64 [R1+0xc8], R22 ;  /* 0x0000c81601007387 */ /* 0x0001e80000100a00 */
[----:B0-----:R-:W2:Y:S04]  /*1b500*/  LDL.LU.64 R22, [R1+0xef8] ;  /* 0x000ef80001167983 */ /* 0x001ea80000300a00 */
[----:B------:R-:W3:Y:S04]  /*1b510*/  LDL R20, [R1+0xb00] ;  /* 0x000b000001147983 */ /* 0x000ee80000100800 */
[----:B------:R-:W2:Y:S04]  /*1b520*/  LDL R21, [R1+0xafc] ;  /* 0x000afc0001157983 */ /* 0x000ea80000100800 */
[----:B------:R-:W2:Y:S04]  /*1b530*/  LDL.LU.64 R14, [R1+0xef0] ;  /* 0x000ef000010e7983 */ /* 0x000ea80000300a00 */
[----:B------:R-:W2:Y:S04]  /*1b540*/  LDL.LU.64 R12, [R1+0xee8] ;  /* 0x000ee800010c7983 */ /* 0x000ea80000300a00 */
[----:B------:R-:W-:Y:S04]  /*1b550*/  STL.64 [R1+0x1f0], R16 ;  /* 0x0001f01001007387 */ /* 0x000fe80000100a00 */
[----:B------:R0:W-:Y:S04]  /*1b560*/  STL.64 [R1+0x1f8], R18 ;  /* 0x0001f81201007387 */ /* 0x0001e80000100a00 */
[----:B0-----:R-:W2:Y:S01]  /*1b570*/  LDL.LU.64 R18, [R1+0xee0] ;  /* 0x000ee00001127983 */ /* 0x001ea20000300a00 */
[C---:B----4-:R-:W-:Y:S03]  /*1b580*/  HMMA.16816.F32 R28, R8.reuse, R30, R24 ;  /* 0x0000001e081c723c */ /* 0x050fe60000001818 */
[----:B------:R-:W4:Y:S04]  /*1b590*/  LDL.LU.64 R26, [R1+0xed8] ;  /* 0x000ed800011a7983 */ /* 0x000f280000300a00 */
[----:B------:R-:W4:Y:S11]  /*1b5a0*/  LDL.LU.64 R24, [R1+0xed0] ;  /* 0x000ed00001187983 */ /* 0x000f360000300a00 */
[----:B------:R-:W-:Y:S05]  /*1b5b0*/  @!UPT UIADD3 URZ, URZ, URZ, URZ ;  /* 0x0000003f3f3ff290 */ /* 0x000fea000fffe03f */
[----:B------:R-:W-:Y:S04]  /*1b5c0*/  STL.64 [R1+0x1e0], R28 ;  /* 0x0001e01c01007387 */ /* 0x000fe80000100a00 */
[----:B------:R0:W-:Y:S04]  /*1b5d0*/  STL.64 [R1+0x1e8], R30 ;  /* 0x0001e81e01007387 */ /* 0x0001e80000100a00 */
[----:B0-----:R-:W3:Y:S04]  /*1b5e0*/  LDL.LU.64 R30, [R1+0xec8] ;  /* 0x000ec800011e7983 */ /* 0x001ee80000300a00 */
[----:B------:R-:W3:Y:S01]  /*1b5f0*/  LDL.LU.64 R28, [R1+0xec0] ;  /* 0x000ec000011c7983 */ /* 0x000ee20000300a00 */
[C---:B--2---:R-:W-:Y:S03]  /*1b600*/  HMMA.16816.F32 R16, R8.reuse, R18, R12 ;  /* 0x000000120810723c */ /* 0x044fe6000000180c */
[----:B------:R-:W2:Y:S04]  /*1b610*/  LDL.LU.64 R14, [R1+0xeb8] ;  /* 0x000eb800010e7983 */ /* 0x000ea80000300a00 */
[----:B------:R-:W2:Y:S11]  /*1b620*/  LDL.LU.64 R12, [R1+0xeb0] ;  /* 0x000eb000010c7983 */ /* 0x000eb60000300a00 */
[----:B------:R-:W-:Y:S05]  /*1b630*/  @!UPT UIADD3 URZ, URZ, URZ, URZ ;  /* 0x0000003f3f3ff290 */ /* 0x000fea000fffe03f */
[----:B------:R-:W-:Y:S04]  /*1b640*/  STL.64 [R1+0x1d0], R16 ;  /* 0x0001d01001007387 */ /* 0x000fe80000100a00 */
[----:B------:R0:W-:Y:S04]  /*1b650*/  STL.64 [R1+0x1d8], R18 ;  /* 0x0001d81201007387 */ /* 0x0001e80000100a00 */
[----:B0-----:R-:W2:Y:S01]  /*1b660*/  LDL.LU.64 R18, [R1+0xea8] ;  /* 0x000ea80001127983 */ /* 0x001ea20000300a00 */
[C---:B----4-:R-:W-:Y:S11]  /*1b670*/  HMMA.16816.F32 R24, R8.reuse, R22, R24 ;  /* 0x000000160818723c */ /* 0x050ff60000001818 */
[----:B------:R-:W-:Y:S11]  /*1b680*/  @!UPT UIADD3 URZ, URZ, URZ, URZ ;  /* 0x0000003f3f3ff290 */ /* 0x000ff6000fffe03f */
[----:B------:R-:W-:Y:S01]  /*1b690*/  @!UPT UIADD3 URZ, URZ, URZ, URZ ;  /* 0x0000003f3f3ff290 */ /* 0x000fe2000fffe03f */
[----:B------:R-:W-:Y:S04]  /*1b6a0*/  STL.64 [R1+0x1c0], R24 ;  /* 0x0001c01801007387 */ /* 0x000fe80000100a00 */
[----:B------:R0:W-:Y:S04]  /*1b6b0*/  STL.64 [R1+0x1c8], R26 ;  /* 0x0001c81a01007387 */ /* 0x0001e80000100a00 */
[----:B0-----:R-:W3:Y:S02]  /*1b6c0*/  LDL.LU.64 R26, [R1+0xea0] ;  /* 0x000ea000011a7983 */ /* 0x001ee40000300a00 */
[C---:B---3--:R-:W-:Y:S11]  /*1b6d0*/  HMMA.16816.F32 R28, R8.reuse, R26, R28 ;  /* 0x0000001a081c723c */ /* 0x048ff6000000181c */
[----:B------:R-:W-:Y:S11]  /*1b6e0*/  @!UPT UIADD3 URZ, URZ, URZ, URZ ;  /* 0x0000003f3f3ff290 */ /* 0x000ff6000fffe03f */
[----:B------:R-:W-:Y:S01]  /*1b6f0*/  @!UPT UIADD3 URZ, URZ, URZ, URZ ;  /* 0x0000003f3f3ff290 */ /* 0x000fe2000fffe03f */
[----:B------:R-:W-:Y:S04]  /*1b700*/  STL.64 [R1+0x1b0], R28 ;  /* 0x0001b01c01007387 */ /* 0x000fe80000100a00 */
[----:B------:R0:W-:Y:S04]  /*1b710*/  STL.64 [R1+0x1b8], R30 ;  /* 0x0001b81e01007387 */ /* 0x0001e80000100a00 */
[----:B0-----:R-:W3:Y:S04]  /*1b720*/  LDL.LU.64 R30, [R1+0xe98] ;  /* 0x000e9800011e7983 */ /* 0x001ee80000300a00 */
[----:B------:R0:W-:Y:S04]  /*1b730*/  STL.64 [R1+0xe48], R26 ;  /* 0x000e481a01007387 */ /* 0x0001e80000100a00 */
[----:B------:R-:W4:Y:S04]  /*1b740*/  LDL.LU R24, [R1+0x440] ;  /* 0x0004400001187983 */ /* 0x000f280000300800 */
[----:B------:R-:W4:Y:S04]  /*1b750*/  LDL.LU R25, [R1+0x444] ;  /* 0x0004440001197983 */ /* 0x000f280000300800 */
[----:B0-----:R-:W4:Y:S04]  /*1b760*/  LDL.LU R26, [R1+0x448] ;  /* 0x00044800011a7983 */ /* 0x001f280000300800 */
[----:B------:R-:W4:Y:S01]  /*1b770*/  LDL.LU R27, [R1+0x44c] ;  /* 0x00044c00011b7983 */ /* 0x000f220000300800 */
[C---:B---3--:R-:W-:Y:S11]  /*1b780*/  HMMA.16816.F32 R32, R8.reuse, R30, R32 ;  /* 0x0000001e0820723c */ /* 0x048ff60000001820 */
[----:B------:R-:W-:Y:S11]  /*1b790*/  @!UPT UIADD3 URZ, URZ, URZ, URZ ;  /* 0x0000003f3f3ff290 */ /* 0x000ff6000fffe03f */
[----:B------:R-:W-:Y:S01]  /*1b7a0*/  @!UPT UIADD3 URZ, URZ, URZ, URZ ;  /* 0x0000003f3f3ff290 */ /* 0x000fe2000fffe03f */
[----:B------:R-:W-:Y:S04]  /*1b7b0*/  STL.64 [R1+0x1a0], R32 ;  /* 0x0001a02001007387 */ /* 0x000fe80000100a00 */
[----:B------:R0:W-:Y:S04]  /*1b7c0*/  STL.64 [R1+0x1a8], R34 ;  /* 0x0001a82201007387 */ /* 0x0001e80000100a00 */
[----:B0-----:R-:W3:Y:S04]  /*1b7d0*/  LDL.LU.64 R34, [R1+0xe90] ;  /* 0x000e900001227983 */ /* 0x001ee80000300a00 */
[----:B------:R0:W-:Y:S04]  /*1b7e0*/  STL.64 [R1+0xe68], R30 ;  /* 0x000e681e01007387 */ /* 0x0001e80000100a00 */
[----:B0-----:R-:W4:Y:S01]  /*1b7f0*/  LDL.LU.64 R30, [R1+0x58] ;  /* 0x00005800011e7983 */ /* 0x001f220000300a00 */
[C---:B---3--:R-:W-:Y:S11]  /*1b800*/  HMMA.16816.F32 R36, R8.reuse, R34, R36 ;  /* 0x000000220824723c */ /* 0x048ff60000001824 */
        /* <DEDUP_REMOVED lines=10> */
[----:B0-----:R-:W3:Y:S01]  /*1b8b0*/  LDL.LU.64 R42, [R1+0xe80] ;  /* 0x000e8000012a7983 */ /* 0x001ee20000300a00 */
[C---:B------:R-:W-:Y:S03]  /*1b8c0*/  HMMA.16816.F32 R52, R8.reuse, R46, R52 ;  /* 0x0000002e0834723c */ /* 0x040fe60000001834 */
[----:B------:R0:W-:Y:S04]  /*1b8d0*/  STL.64 [R1+0xe50], R38 ;  /* 0x000e502601007387 */ /* 0x0001e80000100a00 */
[----:B------:R-:W2:Y:S04]  /*1b8e0*/  LDL.LU R36, [R1+0x150] ;  /* 0x0001500001247983 */ /* 0x000ea80000300800 */
[----:B------:R-:W2:Y:S04]  /*1b8f0*/  LDL.LU R37, [R1+0x154] ;  /* 0x0001540001257983 */ /* 0x000ea80000300800 */
[----:B0-----:R-:W2:Y:S04]  /*1b900*/  LDL.LU R38, [R1+0x158] ;  /* 0x0001580001267983 */ /* 0x001ea80000300800 */
[----:B------:R-:W2:Y:S01]  /*1b910*/  LDL.LU R39, [R1+0x15c] ;  /* 0x00015c0001277983 */ /* 0x000ea20000300800 */
[C---:B---3--:R-:W-:Y:S11]  /*1b920*/  HMMA.16816.F32 R56, R8.reuse, R42, R56 ;  /* 0x0000002a0838723c */ /* 0x048ff60000001838 */
[----:B------:R-:W-:Y:S11]  /*1b930*/  @!UPT UIADD3 URZ, URZ, URZ, URZ ;  /* 0x0000003f3f3ff290 */ /* 0x000ff6000fffe03f */
[----:B------:R-:W-:Y:S01]  /*1b940*/  @!UPT UIADD3 URZ, URZ, URZ, URZ ;  /* 0x0000003f3f3ff290 */ /* 0x000fe2000fffe03f */
[----:B------:R-:W-:Y:S04]  /*1b950*/  STL.64 [R1+0x170], R56 ;  /* 0x0001703801007387 */ /* 0x000fe80000100a00 */
[----:B------:R0:W-:Y:S04]  /*1b960*/  STL.64 [R1+0x178], R58 ;  /* 0x0001783a01007387 */ /* 0x0001e80000100a00 */
[----:B0-----:R-:W3:Y:S04]  /*1b970*/  LDL.LU.64 R58, [R1+0xe78] ;  /* 0x000e7800013a7983 */ /* 0x001ee80000300a00 */
[----:B------:R-:W-:Y:S04]  /*1b980*/  STL.64 [R1+0x160], R52 ;  /* 0x0001603401007387 */ /* 0x000fe80000100a00 */
[----:B------:R0:W-:Y:S04]  /*1b990*/  STL.64 [R1+0x168], R54 ;  /* 0x0001683601007387 */ /* 0x0001e80000100a00 */
[----:B0-----:R-:W3:Y:S04]  /*1b9a0*/  LDL.LU.64 R54, [R1+0xe70] ;  /* 0x000e700001367983 */ /* 0x001ee80000300a00 */
[----:B------:R2:W-:Y:S02]  /*1b9b0*/  STL.64 [R1+0xe28], R46 ;  /* 0x000e282e01007387 */ /* 0x0005e40000100a00 */
[C---:B--2---:R-:W-:Y:S02]  /*1b9c0*/  HMMA.16816.F32 R44, R8.reuse, R50, R36 ;  /* 0x00000032082c723c */ /* 0x044fe40000001824 */
[----:B------:R-:W-:Y:S11]  /*1b9d0*/  STL.64 [R1+0xe20], R50 ;  /* 0x000e203201007387 */ /* 0x000ff60000100a00 */
[----:B------:R-:W-:Y:S10]  /*1b9e0*/  @!UPT UIADD3 URZ, URZ, URZ, URZ ;  /* 0x0000003f3f3ff290 */ /* 0x000ff4000fffe03f */
[----:B------:R-:W-:Y:S04]  /*1b9f0*/  STL.64 [R1+0x150], R44 ;  /* 0x0001502c01007387 */ /* 0x000fe80000100a00 */
[----:B------:R-:W-:Y:S01]  /*1ba00*/  STL.64 [R1+0x158], R46 ;  /* 0x0001582e01007387 */ /* 0x000fe20000100a00 */
[C---:B---3--:R-:W-:Y:S03]  /*1ba10*/  HMMA.16816.F32 R36, R8.reuse, R54, R12 ;  /* 0x000000360824723c */ /* 0x048fe6000000180c */
[----:B------:R-:W2:Y:S05]  /*1ba20*/  LDL.LU R12, [R1+0x3f0] ;  /* 0x0003f000010c7983 */ /* 0x000eaa0000300800 */
[----:B------:R-:W-:Y:S01]  /*1ba30*/  HMMA.16816.F32 R8, R8, R58, R4 ;  /* 0x0000003a0808723c */ /* 0x000fe20000001804 */
[----:B------:R-:W4:Y:S11]  /*1ba40*/  LDSM.16.MT88.4 R4, [R20+0x2800] ;  /* 0x002800001404783b */ /* 0x000f360000004200 */
[----:B------:R-:W-:Y:S03]  /*1ba50*/  @!UPT UIADD3 URZ, URZ, URZ, URZ ;  /* 0x0000003f3f3ff290 */ /* 0x000fe6000fffe03f */
[----:B------:R-:W-:Y:S04]  /*1ba60*/  STL.64 [R1+0x140], R36 ;  /* 0x0001402401007387 */ /* 0x000fe80000100a00 */
[----:B------:R-:W-:Y:S04]  /*1ba70*/  STL.64 [R1+0x148], R38 ;  /* 0x0001482601007387 */ /* 0x000fe80000100a00 */
[----:B------:R-:W2:Y:S04]  /*1ba80*/  LDL.LU R13, [R1+0x3f4] ;  /* 0x0003f400010d7983 */ /* 0x000ea80000300800 */
[----:B------:R-:W2:Y:S04]  /*1ba90*/  LDL.LU R14, [R1+0x3f8] ;  /* 0x0003f800010e7983 */ /* 0x000ea80000300800 */
[----:B------:R-:W2:Y:S04]  /*1baa0*/  LDL.LU R15, [R1+0x3fc] ;  /* 0x0003fc00010f7983 */ /* 0x000ea80000300800 */
[----:B------:R-:W-:Y:S04]  /*1bab0*/  STL.64 [R1+0xe18], R54 ;  /* 0x000e183601007387 */ /* 0x000fe80000100a00 */
[----:B------:R-:W-:Y:S04]  /*1bac0*/  STL.64 [R1+0xe30], R58 ;  /* 0x000e303a01007387 */ /* 0x000fe80000100a00 */
[----:B------:R-:W-:Y:S04]  /*1bad0*/  STL.64 [R1+0x130], R8 ;  /* 0x0001300801007387 */ /* 0x000fe80000100a00 */
[----:B------:R-:W-:Y:S04]  /*1bae0*/  STL.64 [R1+0x138], R10 ;  /* 0x0001380a01007387 */ /* 0x000fe80000100a00 */
[----:B------:R0:W1:Y:S01]  /*1baf0*/  LDSM.16.MT88.4 R8, [R21+0x2800] ;  /* 0x002800001508783b */ /* 0x0000620000004200 */
[----:B----4-:R-:W-:Y:S01]  /*1bb00*/  HMMA.16816.F32 R24, R4, R30, R24 ;  /* 0x0000001e0418723c */ /* 0x010fe20000001818 */
[----:B------:R-:W-:-:S02]  /*1bb10*/  IMAD.MOV.U32 R20, RZ, RZ, R31 ;  /* 0x000000ffff147224 */ /* 0x000fc400078e001f */
[----:B0-----:R-:W-:Y:S11]  /*1bb20*/  IMAD.MOV.U32 R21, RZ, RZ, R30 ;  /* 0x000000ffff157224 */ /* 0x001ff600078e001e */
[----:B------:R-:W-:Y:S10]  /*1bb30*/  @!UPT UIADD3 URZ, URZ, URZ, URZ ;  /* 0x0000003f3f3ff290 */ /* 0x000ff4000fffe03f */
[----:B------:R-:W-:Y:S01]  /*1bb40*/  IMAD.MOV.U32 R40, RZ, RZ, R24 ;  /* 0x000000ffff287224 */ /* 0x000fe200078e0018 */
[----:B-1----:R-:W-:Y:S04]  /*1bb50*/  STL.64 [R1+0xe40], R10 ;  /* 0x000e400a01007387 */ /* 0x002fe80000100a00 */
[----:B------:R-:W-:Y:S04]  /*1bb60*/  STL.64 [R1+0xe38], R8 ;  /* 0x000e380801007387 */ /* 0x000fe80000100a00 */
[----:B------:R0:W-:Y:S04]  /*1bb70*/  STL.64 [R1+0xb0], R24 ;  /* 0x0000b01801007387 */ /* 0x0001e80000100a00 */
[----:B------:R1:W-:Y:S04]  /*1bb80*/  STL.64 [R1+0xb8], R26 ;  /* 0x0000b81a01007387 */ /* 0x0003e80000100a00 */
[----:B------:R-:W3:Y:S04]  /*1bb90*/  LDL.LU R48, [R1+0x3d0] ;  /* 0x0003d00001307983 */ /* 0x000ee80000300800 */
[----:B------:R-:W3:Y:S04]  /*1bba0*/  LDL.LU R49, [R1+0x3d4] ;  /* 0x0003d40001317983 */ /* 0x000ee80000300800 */
[----:B------:R-:W3:Y:S04]  /*1bbb0*/  LDL.LU R50, [R1+0x3d8] ;  /* 0x0003d80001327983 */ /* 0x000ee80000300800 */
[----:B------:R-:W3:Y:S04]  /*1bbc0*/  LDL.LU R51, [R1+0x3dc] ;  /* 0x0003dc0001337983 */ /* 0x000ee80000300800 */
[----:B------:R-:W3:Y:S01]  /*1bbd0*/  LDL.LU.64 R46, [R1+0x38] ;  /* 0x00003800012e7983 */ /* 0x000ee20000300a00 */
[----:B------:R-:W-:-:S03]  /*1bbe0*/  IMAD.MOV.U32 R32, RZ, RZ, R26 ;  /* 0x000000ffff207224 */ /* 0x000fc600078e001a */
[----:B------:R4:W-:Y:S04]  /*1bbf0*/  STL.64 [R1+0xe60], R22 ;  /* 0x000e601601007387 */ /* 0x0009e80000100a00 */
[----:B------:R-:W-:Y:S04]  /*1bc00*/  STL.64 [R1+0xe58], R20 ;  /* 0x000e581401007387 */ /* 0x000fe80000100a00 */
[----:B0-----:R-:W3:Y:S04]  /*1bc10*/  LDL.LU R24, [R1+0x300] ;  /* 0x0003000001187983 */ /* 0x001ee80000300800 */
[----:B------:R-:W3:Y:S04]  /*1bc20*/  LDL.LU R25, [R1+0x304] ;  /* 0x0003040001197983 */ /* 0x000ee80000300800 */
[----:B-1----:R-:W3:Y:S04]  /*1bc30*/  LDL.LU R26, [R1+0x308] ;  /* 0x00030800011a7983 */ /* 0x002ee80000300800 */
[----:B------:R-:W3:Y:S04]  /*1bc40*/  LDL.LU R27, [R1+0x30c] ;  /* 0x00030c00011b7983 */ /* 0x000ee80000300800 */
[----:B------:R-:W3:Y:S04]  /*1bc50*/  LDL.LU R28, [R1+0x310] ;  /* 0x00031000011c7983 */ /* 0x000ee80000300800 */
[----:B------:R-:W3:Y:S04]  /*1bc60*/  LDL.LU R29, [R1+0x314] ;  /* 0x00031400011d7983 */ /* 0x000ee80000300800 */
[----:B------:R-:W3:Y:S04]  /*1bc70*/  LDL.LU R30, [R1+0x318] ;  /* 0x00031800011e7983 */ /* 0x000ee80000300800 */
[----:B------:R-:W3:Y:S04]  /*1bc80*/  LDL.LU R31, [R1+0x31c] ;  /* 0x00031c00011f7983 */ /* 0x000ee80000300800 */
[----:B----4-:R-:W4:Y:S04]  /*1bc90*/  LDL.LU.64 R22, [R1+0x28] ;  /* 0x0000280001167983 */ /* 0x010f280000300a00 */
[----:B------:R-:W4:Y:S04]  /*1bca0*/  LDL.LU.64 R38, [R1+0x18] ;  /* 0x0000180001267983 */ /* 0x000f280000300a00 */
[----:B------:R-:W-:Y:S04]  /*1bcb0*/  STL [R1+0xd40], R40 ;  /* 0x000d402801007387 */ /* 0x000fe80000100800 */
[----:B------:R-:W-:Y:S01]  /*1bcc0*/  STL [R1+0xd3c], R32 ;  /* 0x000d3c2001007387 */ /* 0x000fe20000100800 */
[----:B--2---:R-:W-:Y:S07]  /*1bcd0*/  HMMA.16816.F32 R8, R4, R18, R12 ;  /* 0x000000120408723c */ /* 0x004fee000000180c */
[----:B------:R-:W-:-:S02]  /*1bce0*/  IMAD.MOV.U32 R13, RZ, RZ, R18 ;  /* 0x000000ffff0d7224 */ /* 0x000fc400078e0012 */
[----:B------:R-:W-:Y:S11]  /*1bcf0*/  IMAD.MOV.U32 R12, RZ, RZ, R19 ;  /* 0x000000ffff0c7224 */ /* 0x000ff600078e0013 */
[----:B------:R-:W-:Y:S03]  /*1bd00*/  @!UPT UIADD3 URZ, URZ, URZ, URZ ;  /* 0x0000003f3f3ff290 */ /* 0x000fe6000fffe03f */
[----:B------:R-:W-:Y:S04]  /*1bd10*/  STL.64 [R1+0xa0], R8 ;  /* 0x0000a00801007387 */ /* 0x000fe80000100a00 */
[----:B------:R0:W-:Y:S01]  /*1bd20*/  STL.64 [R1+0xa8], R10 ;  /* 0x0000a80a01007387 */ /* 0x0001e20000100a00 */
[----:B------:R-:W-:-:S03]  /*1bd30*/  IMAD.MOV.U32 R33, RZ, RZ, R10 ;  /* 0x000000ffff217224 */ /* 0x000fc600078e000a */
[----:B------:R-:W2:Y:S01]  /*1bd40*/  LDL.LU R56, [R1+0x2f0] ;  /* 0x0002f00001387983 */ /* 0x000ea20000300800 */
[----:B------:R-:W-:-:S03]  /*1bd50*/  IMAD.MOV.U32 R41, RZ, RZ, R8 ;  /* 0x000000ffff297224 */ /* 0x000fc600078e0008 */
[----:B------:R-:W2:Y:S04]  /*1bd60*/  LDL.LU R57, [R1+0x2f4] ;  /* 0x0002f40001397983 */ /* 0x000ea80000300800 */
[----:B------:R-:W2:Y:S04]  /*1bd70*/  LDL.LU R58, [R1+0x2f8] ;  /* 0x0002f800013a7983 */ /* 0x000ea80000300800 */
[----:B------:R-:W2:Y:S04]  /*1bd80*/  LDL.LU R59, [R1+0x2fc] ;  /* 0x0002fc00013b7983 */ /* 0x000ea80000300800 */
[----:B0-----:R-:W2:Y:S04]  /*1bd90*/  LDL.LU.64 R10, [R1+0x8] ;  /* 0x00000800010a7983 */ /* 0x001ea80000300a00 */
[----:B------:R-:W2:Y:S04]  /*1bda0*/  LDL.LU R16, [R1+0x2e0] ;  /* 0x0002e00001107983 */ /* 0x000ea80000300800 */
[----:B------:R-:W2:Y:S04]  /*1bdb0*/  LDL.LU R17, [R1+0x2e4] ;  /* 0x0002e40001117983 */ /* 0x000ea80000300800 */
[----:B------:R-:W2:Y:S04]  /*1bdc0*/  LDL.LU R18, [R1+0x2e8] ;  /* 0x0002e80001127983 */ /* 0x000ea80000300800 */
[----:B------:R-:W2:Y:S04]  /*1bdd0*/  LDL.LU R19, [R1+0x2ec] ;  /* 0x0002ec0001137983 */ /* 0x000ea80000300800 */
[----:B------:R-:W-:Y:S01]  /*1bde0*/  STL [R1+0xd48], R41 ;  /* 0x000d482901007387 */ /* 0x000fe20000100800 */
[----:B---3--:R-:W-:Y:S03]  /*1bdf0*/  HMMA.16816.F32 R48, R4, R46, R48 ;  /* 0x0000002e0430723c */ /* 0x008fe60000001830 */
[----:B------:R-:W-:Y:S01]  /*1be00*/  STL [R1+0xd44], R33 ;  /* 0x000d442101007387 */ /* 0x000fe20000100800 */
[----:B------:R-:W-:-:S02]  /*1be10*/  IMAD.MOV.U32 R15, RZ, RZ, R46 ;  /* 0x000000ffff0f7224 */ /* 0x000fc400078e002e */
[----:B------:R-:W-:Y:S11]  /*1be20*/  IMAD.MOV.U32 R14, RZ, RZ, R47 ;  /* 0x000000ffff0e7224 */ /* 0x000ff600078e002f */
[----:B------:R-:W-:Y:S06]  /*1be30*/  @!UPT UIADD3 URZ, URZ, URZ, URZ ;  /* 0x0000003f3f3ff290 */ /* 0x000fec000fffe03f */
[----:B------:R0:W-:Y:S04]  /*1be40*/  STL.64 [R1+0x90], R48 ;  /* 0x0000903001007387 */ /* 0x0001e80000100a00 */
[----:B------:R1:W-:Y:S04]  /*1be50*/  STL.64 [R1+0x98], R50 ;  /* 0x0000983201007387 */ /* 0x0003e80000100a00 */
[----:B------:R-:W3:Y:S04]  /*1be60*/  LDL.LU R52, [R1+0x2c0] ;  /* 0x0002c00001347983 */ /* 0x000ee80000300800 */
[----:B------:R-:W3:Y:S04]  /*1be70*/  LDL.LU R53, [R1+0x2c4] ;  /* 0x0002c40001357983 */ /* 0x000ee80000300800 */
[----:B------:R-:W3:Y:S04]  /*1be80*/  LDL.LU R54, [R1+0x2c8] ;  /* 0x0002c80001367983 */ /* 0x000ee80000300800 */
[----:B------:R-:W3:Y:S01]  /*1be90*/  LDL.LU R55, [R1+0x2cc] ;  /* 0x0002cc0001377983 */ /* 0x000ee20000300800 */
[----:B----4-:R-:W-:Y:S03]  /*1bea0*/  HMMA.16816.F32 R28, R4, R22, R28 ;  /* 0x00000016041c723c */ /* 0x010fe6000000181c */
[----:B0-----:R-:W4:Y:S04]  /*1beb0*/  LDL.LU R48, [R1+0x2b0] ;  /* 0x0002b00001307983 */ /* 0x001f280000300800 */
[----:B------:R-:W4:Y:S04]  /*1bec0*/  LDL.LU R49, [R1+0x2b4] ;  /* 0x0002b40001317983 */ /* 0x000f280000300800 */
[----:B-1----:R-:W4:Y:S04]  /*1bed0*/  LDL.LU R50, [R1+0x2b8] ;  /* 0x0002b80001327983 */ /* 0x002f280000300800 */
[----:B------:R-:W4:Y:S04]  /*1bee0*/  LDL.LU R51, [R1+0x2bc] ;  /* 0x0002bc0001337983 */ /* 0x000f280000300800 */
[----:B------:R-:W3:Y:S04]  /*1bef0*/  LDL.LU R44, [R1+0x2a0] ;  /* 0x0002a000012c7983 */ /* 0x000ee80000300800 */
[----:B------:R-:W3:Y:S04]  /*1bf00*/  LDL.LU R45, [R1+0x2a4] ;  /* 0x0002a400012d7983 */ /* 0x000ee80000300800 */
[----:B------:R-:W3:Y:S04]  /*1bf10*/  LDL.LU R46, [R1+0x2a8] ;  /* 0x0002a800012e7983 */ /* 0x000ee80000300800 */
[----:B------:R-:W3:Y:S04]  /*1bf20*/  LDL.LU R47, [R1+0x2ac] ;  /* 0x0002ac00012f7983 */ /* 0x000ee80000300800 */
[----:B------:R0:W-:Y:S04]  /*1bf30*/  STL.64 [R1+0x310], R28 ;  /* 0x0003101c01007387 */ /* 0x0001e80000100a00 */
[----:B------:R1:W-:Y:S01]  /*1bf40*/  STL.64 [R1+0x318], R30 ;  /* 0x0003181e01007387 */ /* 0x0003e20000100a00 */
[----:B0-----:R-:W-:-:S02]  /*1bf50*/  IMAD.MOV.U32 R29, RZ, RZ, R22 ;  /* 0x000000ffff1d7224 */ /* 0x001fc400078e0016 */
[----:B------:R-:W-:Y:S01]  /*1bf60*/  IMAD.MOV.U32 R28, RZ, RZ, R23 ;  /* 0x000000ffff1c7224 */ /* 0x000fe200078e0017 */
[----:B-1----:R-:W3:Y:S04]  /*1bf70*/  LDL.LU.64 R30, [R1+0xe68] ;  /* 0x000e6800011e7983 */ /* 0x002ee80000300a00 */
[----:B------:R-:W3:Y:S01]  /*1bf80*/  LDL.LU.64 R22, [R1+0xe60] ;  /* 0x000e600001167983 */ /* 0x000ee20000300a00 */
[----:B------:R-:W-:Y:S01]  /*1bf90*/  HMMA.16816.F32 R24, R4, R38, R24 ;  /* 0x000000260418723c */ /* 0x000fe20000001818 */
[----:B------:R-:W-:Y:S02]  /*1bfa0*/  IMAD.MOV.U32 R33, RZ, RZ, R38 ;  /* 0x000000ffff217224 */ /* 0x000fe400078e0026 */
[----:B------:R-:W4:Y:S01]  /*1bfb0*/  LDL.LU.64 R20, [R1+0xe58] ;  /* 0x000e580001147983 */ /* 0x000f220000300a00 */
[----:B------:R-:W-:-:S03]  /*1bfc0*/  IMAD.MOV.U32 R32, RZ, RZ, R39 ;  /* 0x000000ffff207224 */ /* 0x000fc600078e0027 */
[----:B------:R-:W4:Y:S11]  /*1bfd0*/  LDL.LU.64 R38, [R1+0xe50] ;  /* 0x000e500001267983 */ /* 0x000f360000300a00 */
[----:B------:R-:W-:Y:S06]  /*1bfe0*/  @!UPT UIADD3 URZ, URZ, URZ, URZ ;  /* 0x0000003f3f3ff290 */ /* 0x000fec000fffe03f */
[----:B------:R-:W-:Y:S01]  /*1bff0*/  IMAD.MOV.U32 R36, RZ, RZ, R26 ;  /* 0x000000ffff247224 */ /* 0x000fe200078e001a */
[----:B------:R-:W-:Y:S04]  /*1c000*/  STL.64 [R1+0x300], R24 ;  /* 0x0003001801007387 */ /* 0x000fe80000100a00 */
[----:B------:R0:W-:Y:S04]  /*1c010*/  STL.64 [R1+0x308], R26 ;  /* 0x0003081a01007387 */ /* 0x0001e80000100a00 */
[----:B0-----:R-:W4:Y:S04]  /*1c020*/  LDL.LU.64 R26, [R1+0xe48] ;  /* 0x000e4800011a7983 */ /* 0x001f280000300a00 */
[----:B------:R0:W-:Y:S01]  /*1c030*/  STL [R1+0xd4c], R36 ;  /* 0x000d4c2401007387 */ /* 0x0001e20000100800 */
[----:B--2---:R-:W-:Y:S01]  /*1c040*/  HMMA.16816.F32 R56, R4, R10, R56 ;  /* 0x0000000a0438723c */ /* 0x004fe20000001838 */
[----:B------:R-:W-:-:S02]  /*1c050*/  IMAD.MOV.U32 R40, RZ, RZ, R10 ;  /* 0x000000ffff287224 */ /* 0x000fc400078e000a */
[----:B0-----:R-:W-:Y:S02]  /*1c060*/  IMAD.MOV.U32 R36, RZ, RZ, R11 ;  /* 0x000000ffff247224 */ /* 0x001fe400078e000b */
[----:B------:R-:W2:Y:S04]  /*1c070*/  LDL.LU.64 R10, [R1+0xe40] ;  /* 0x000e4000010a7983 */ /* 0x000ea80000300a00 */
[----:B------:R-:W2:Y:S11]  /*1c080*/  LDL.LU.64 R8, [R1+0xe38] ;  /* 0x000e380001087983 */ /* 0x000eb60000300a00 */
[----:B------:R-:W-:Y:S03]  /*1c090*/  @!UPT UIADD3 URZ, URZ, URZ, URZ ;  /* 0x0000003f3f3ff290 */ /* 0x000fe6000fffe03f */
[----:B------:R-:W-:Y:S01]  /*1c0a0*/  STL.64 [R1+0x2f0], R56 ;  /* 0x0002f03801007387 */ /* 0x000fe20000100a00 */
[----:B------:R-:W-:-:S03]  /*1c0b0*/  IMAD.MOV.U32 R37, RZ, RZ, R58 ;  /* 0x000000ffff257224 */ /* 0x000fc600078e003a */
[----:B------:R0:W-:Y:S04]  /*1c0c0*/  STL.64 [R1+0x2f8], R58 ;  /* 0x0002f83a01007387 */ /* 0x0001e80000100a00 */
[----:B0-----:R-:W2:Y:S01]  /*1c0d0*/  LDL.LU.64 R58, [R1+0xe30] ;  /* 0x000e3000013a7983 */ /* 0x001ea20000300a00 */
[----:B---3--:R-:W-:Y:S03]  /*1c0e0*/  HMMA.16816.F32 R16, R4, R22, R16 ;  /* 0x000000160410723c */ /* 0x008fe60000001810 */
[----:B------:R-:W-:Y:S11]  /*1c0f0*/  STL.64 [R1+0xe00], R22 ;  /* 0x000e001601007387 */ /* 0x000ff60000100a00 */
[----:B------:R-:W-:Y:S09]  /*1c100*/  @!UPT UIADD3 URZ, URZ, URZ, URZ ;  /* 0x0000003f3f3ff290 */ /* 0x000ff2000fffe03f */
[----:B------:R0:W-:Y:S04]  /*1c110*/  STL.64 [R1+0x2e0], R16 ;  /* 0x0002e01001007387 */ /* 0x0001e80000100a00 */
[----:B------:R1:W-:Y:S04]  /*1c120*/  STL.64 [R1+0x2e8], R18 ;  /* 0x0002e81201007387 */ /* 0x0003e80000100a00 */
[----:B0-----:R-:W3:Y:S04]  /*1c130*/  LDL.LU R16, [R1+0x390] ;  /* 0x0003900001107983 */ /* 0x001ee80000300800 */
[----:B------:R-:W3:Y:S04]  /*1c140*/  LDL.LU R17, [R1+0x394] ;  /* 0x0003940001117983 */ /* 0x000ee80000300800 */
[----:B-1----:R-:W2:Y:S04]  /*1c150*/  LDL.LU R18, [R1+0x398] ;  /* 0x0003980001127983 */ /* 0x002ea80000300800 */
[----:B------:R-:W2:Y:S04]  /*1c160*/  LDL.LU R19, [R1+0x39c] ;  /* 0x00039c0001137983 */ /* 0x000ea80000300800 */
[----:B--2---:R-:W-:Y:S04]  /*1c170*/  STL.64 [R1+0xdd0], R18 ;  /* 0x000dd01201007387 */ /* 0x004fe80000100a00 */
[----:B---3--:R0:W-:Y:S04]  /*1c180*/  STL.64 [R1+0xdc8], R16 ;  /* 0x000dc81001007387 */ /* 0x0081e80000100a00 */
[----:B0-----:R-:W2:Y:S04]  /*1c190*/  LDL.LU R16, [R1+0x2d0] ;  /* 0x0002d00001107983 */ /* 0x001ea80000300800 */
[----:B------:R-:W2:Y:S04]  /*1c1a0*/  LDL.LU R17, [R1+0x2d4] ;  /* 0x0002d40001117983 */ /* 0x000ea80000300800 */
[----:B------:R-:W2:Y:S04]  /*1c1b0*/  LDL.LU R18, [R1+0x2d8] ;  /* 0x0002d80001127983 */ /* 0x000ea80000300800 */
[----:B------:R-:W2:Y:S01]  /*1c1c0*/  LDL.LU R19, [R1+0x2dc] ;  /* 0x0002dc0001137983 */ /* 0x000ea20000300800 */
[----:B------:R-:W-:-:S03]  /*1c1d0*/  IMAD.MOV.U32 R25, RZ, RZ, R56 ;  /* 0x000000ffff197224 */ /* 0x000fc600078e0038 */
[----:B----4-:R-:W-:Y:S04]  /*1c1e0*/  STL.64 [R1+0xde0], R26 ;  /* 0x000de01a01007387 */ /* 0x010fe80000100a00 */
[----:B------:R0:W-:Y:S01]  /*1c1f0*/  STL.64 [R1+0xdd8], R24 ;  /* 0x000dd81801007387 */ /* 0x0001e20000100a00 */
[C---:B--2---:R-:W-:Y:S08]  /*1c200*/  HMMA.16816.F32 R16, R4.reuse, R26, R16 ;  /* 0x0000001a0410723c */ /* 0x044ff00000001810 */
[C---:B0-----:R-:W-:Y:S11]  /*1c210*/  HMMA.16816.F32 R24, R4.reuse, R30, R52 ;  /* 0x0000001e0418723c */ /* 0x041ff60000001834 */
[----:B------:R-:W-:Y:S04]  /*1c220*/  @!UPT UIADD3 URZ, URZ, URZ, URZ ;  /* 0x0000003f3f3ff290 */ /* 0x000fe8000fffe03f */
[----:B------:R-:W-:Y:S04]  /*1c230*/  STL.64 [R1+0x2d0], R16 ;  /* 0x0002d01001007387 */ /* 0x000fe80000100a00 */
[----:B------:R0:W-:Y:S04]  /*1c240*/  STL.64 [R1+0x2d8], R18 ;  /* 0x0002d81201007387 */ /* 0x0001e80000100a00 */
[----:B------:R-:W-:Y:S04]  /*1c250*/  STL.64 [R1+0xdf8], R30 ;  /* 0x000df81e01007387 */ /* 0x000fe80000100a00 */
[----:B------:R-:W-:Y:S01]  /*1c260*/  STL.64 [R1+0x2c0], R24 ;  /* 0x0002c01801007387 */ /* 0x000fe20000100a00 */
[C---:B0-----:R-:W-:Y:S03]  /*1c270*/  HMMA.16816.F32 R16, R4.reuse, R34, R48 ;  /* 0x000000220410723c */ /* 0x041fe60000001830 */
[----:B------:R0:W-:Y:S05]  /*1c280*/  STL.64 [R1+0x2c8], R26 ;  /* 0x0002c81a01007387 */ /* 0x0001ea0000100a00 */
[----:B0-----:R-:W-:Y:S01]  /*1c290*/  HMMA.16816.F32 R24, R4, R38, R44 ;  /* 0x000000260418723c */ /* 0x001fe2000000182c */
[----:B------:R0:W-:Y:S11]  /*1c2a0*/  STL.64 [R1+0xda8], R34 ;  /* 0x000da82201007387 */ /* 0x0001f60000100a00 */
[----:B------:R-:W-:Y:S03]  /*1c2b0*/  @!UPT UIADD3 URZ, URZ, URZ, URZ ;  /* 0x0000003f3f3ff290 */ /* 0x000fe6000fffe03f */
[----:B------:R-:W-:Y:S01]  /*1c2c0*/  STL.64 [R1+0x2b0], R16 ;  /* 0x0002b01001007387 */ /* 0x000fe20000100a00 */
[----:B0-----:R-:W-:Y:S02]  /*1c2d0*/  IMAD.MOV.U32 R34, RZ, RZ, R40 ;  /* 0x000000ffff227224 */ /* 0x001fe400078e0028 */
[----:B------:R-:W-:Y:S01]  /*1c2e0*/  IMAD.MOV.U32 R35, RZ, RZ, R36 ;  /* 0x000000ffff237224 */ /* 0x000fe200078e0024 */
[----:B------:R0:W-:Y:S04]  /*1c2f0*/  STL.64 [R1+0x2b8], R18 ;  /* 0x0002b81201007387 */ /* 0x0001e80000100a00 */
[----:B------:R1:W-:Y:S04]  /*1c300*/  STL.64 [R1+0xde8], R34 ;  /* 0x000de82201007387 */ /* 0x0003e80000100a00 */
[----:B------:R-:W-:Y:S04]  /*1c310*/  STL.64 [R1+0x2a0], R24 ;  /* 0x0002a01801007387 */ /* 0x000fe80000100a00 */
        /* <DEDUP_REMOVED lines=8> */
[----:B------:R-:W3:Y:S01]  /*1c3a0*/  LDL.LU R47, [R1+0x29c] ;  /* 0x00029c00012f7983 */ /* 0x000ee20000300800 */
[----:B0-----:R-:W-:-:S02]  /*1c3b0*/  IMAD.MOV.U32 R18, RZ, RZ, R15 ;  /* 0x000000ffff127224 */ /* 0x001fc400078e000f */
[----:B------:R-:W-:Y:S01]  /*1c3c0*/  IMAD.MOV.U32 R19, RZ, RZ, R14 ;  /* 0x000000ffff137224 */ /* 0x000fe200078e000e */
[----:B------:R-:W4:Y:S01]  /*1c3d0*/  LDL.LU R48, [R1+0x280] ;  /* 0x0002800001307983 */ /* 0x000f220000300800 */
[----:B-1----:R-:W-:-:S03]  /*1c3e0*/  IMAD.MOV.U32 R35, RZ, RZ, R12 ;  /* 0x000000ffff237224 */ /* 0x002fc600078e000c */
[----:B------:R-:W4:Y:S01]  /*1c3f0*/  LDL.LU R49, [R1+0x284] ;  /* 0x0002840001317983 */ /* 0x000f220000300800 */
[----:B------:R-:W-:-:S03]  /*1c400*/  IMAD.MOV.U32 R34, RZ, RZ, R13 ;  /* 0x000000ffff227224 */ /* 0x000fc600078e000d */
[----:B------:R-:W4:Y:S04]  /*1c410*/  LDL.LU R50, [R1+0x288] ;  /* 0x0002880001327983 */ /* 0x000f280000300800 */
[----:B------:R-:W4:Y:S04]  /*1c420*/  LDL.LU R51, [R1+0x28c] ;  /* 0x00028c0001337983 */ /* 0x000f280000300800 */
[----:B------:R0:W-:Y:S01]  /*1c430*/  STL.64 [R1+0xdf0], R18 ;  /* 0x000df01201007387 */ /* 0x0001e20000100a00 */
[----:B------:R-:W-:-:S03]  /*1c440*/  IMAD.MOV.U32 R31, RZ, RZ, R20 ;  /* 0x000000ffff1f7224 */ /* 0x000fc600078e0014 */
[----:B------:R-:W2:Y:S01]  /*1c450*/  LDL.LU R12, [R1+0x260] ;  /* 0x00026000010c7983 */ /* 0x000ea20000300800 */
[----:B------:R-:W-:-:S03]  /*1c460*/  IMAD.MOV.U32 R30, RZ, RZ, R21 ;  /* 0x000000ffff1e7224 */ /* 0x000fc600078e0015 */
[----:B------:R-:W2:Y:S04]  /*1c470*/  LDL.LU R13, [R1+0x264] ;  /* 0x00026400010d7983 */ /* 0x000ea80000300800 */
        /* <DEDUP_REMOVED lines=8> */
[----:B0-----:R-:W2:Y:S04]  /*1c500*/  LDL.LU R18, [R1+0x428] ;  /* 0x0004280001127983 */ /* 0x001ea80000300800 */
[----:B------:R-:W2:Y:S04]  /*1c510*/  LDL.LU R19, [R1+0x42c] ;  /* 0x00042c0001137983 */ /* 0x000ea80000300800 */
[----:B------:R-:W2:Y:S04]  /*1c520*/  LDL.LU R24, [R1+0x410] ;  /* 0x0004100001187983 */ /* 0x000ea80000300800 */
[----:B------:R-:W2:Y:S04]  /*1c530*/  LDL.LU R25, [R1+0x414] ;  /* 0x0004140001197983 */ /* 0x000ea80000300800 */
[----:B------:R-:W2:Y:S04]  /*1c540*/  LDL.LU R26, [R1+0x418] ;  /* 0x00041800011a7983 */ /* 0x000ea80000300800 */
[----:B------:R-:W2:Y:S04]  /*1c550*/  LDL.LU R27, [R1+0x41c] ;  /* 0x00041c00011b7983 */ /* 0x000ea80000300800 */
[----:B------:R-:W-:Y:S04]  /*1c560*/  STL.64 [R1+0xda0], R38 ;  /* 0x000da02601007387 */ /* 0x000fe80000100a00 */
[----:B------:R0:W-:Y:S04]  /*1c570*/  STL [R1+0xd98], R37 ;  /* 0x000d982501007387 */ /* 0x0001e80000100800 */
[----:B------:R-:W2:Y:S04]  /*1c580*/  LDL.LU R36, [R1+0x3a0] ;  /* 0x0003a00001247983 */ /* 0x000ea80000300800 */
[----:B0-----:R-:W2:Y:S04]  /*1c590*/  LDL.LU R37, [R1+0x3a4] ;  /* 0x0003a40001257983 */ /* 0x001ea80000300800 */
[----:B------:R-:W2:Y:S04]  /*1c5a0*/  LDL.LU R38, [R1+0x3a8] ;  /* 0x0003a80001267983 */ /* 0x000ea80000300800 */
[----:B------:R-:W2:Y:S01]  /*1c5b0*/  LDL.LU R39, [R1+0x3ac] ;  /* 0x0003ac0001277983 */ /* 0x000ea20000300800 */
[C---:B---3--:R-:W-:Y:S11]  /*1c5c0*/  HMMA.16816.F32 R44, R4.reuse, R42, R44 ;  /* 0x0000002a042c723c */ /* 0x048ff6000000182c */
[----:B------:R-:W-:Y:S11]  /*1c5d0*/  @!UPT UIADD3 URZ, URZ, URZ, URZ ;  /* 0x0000003f3f3ff290 */ /* 0x000ff6000fffe03f */
[----:B------:R-:W-:Y:S01]  /*1c5e0*/  @!UPT UIADD3 URZ, URZ, URZ, URZ ;  /* 0x0000003f3f3ff290 */ /* 0x000fe2000fffe03f */
[----:B------:R-:W-:Y:S04]  /*1c5f0*/  STL.64 [R1+0x290], R44 ;  /* 0x0002902c01007387 */ /* 0x000fe80000100a00 */
[----:B------:R0:W-:Y:S04]  /*1c600*/  STL.64 [R1+0x298], R46 ;  /* 0x0002982e01007387 */ /* 0x0001e80000100a00 */
[----:B0-----:R-:W4:Y:S04]  /*1c610*/  LDL.LU.64 R46, [R1+0xe28] ;  /* 0x000e2800012e7983 */ /* 0x001f280000300a00 */
[----:B------:R-:W-:Y:S01]  /*1c620*/  STL.64 [R1+0xd90], R42 ;  /* 0x000d902a01007387 */ /* 0x000fe20000100a00 */
[C---:B----4-:R-:W-:Y:S11]  /*1c630*/  HMMA.16816.F32 R48, R4.reuse, R46, R48 ;  /* 0x0000002e0430723c */ /* 0x050ff60000001830 */
[----:B------:R-:W-:Y:S11]  /*1c640*/  @!UPT UIADD3 URZ, URZ, URZ, URZ ;  /* 0x0000003f3f3ff290 */ /* 0x000ff6000fffe03f */
[----:B------:R-:W-:Y:S01]  /*1c650*/  @!UPT UIADD3 URZ, URZ, URZ, URZ ;  /* 0x0000003f3f3ff290 */ /* 0x000fe2000fffe03f */
[----:B------:R-:W-:Y:S04]  /*1c660*/  STL.64 [R1+0x280], R48 ;  /* 0x0002803001007387 */ /* 0x000fe80000100a00 */
[----:B------:R0:W-:Y:S04]  /*1c670*/  STL.64 [R1+0x288], R50 ;  /* 0x0002883201007387 */ /* 0x0001e80000100a00 */
[----:B0-----:R-:W2:Y:S02]  /*1c680*/  LDL.LU.64 R50, [R1+0xe20] ;  /* 0x000e200001327983 */ /* 0x001ea40000300a00 */
[C---:B--2---:R-:W-:Y:S11]  /*1c690*/  HMMA.16816.F32 R52, R4.reuse, R50, R52 ;  /* 0x000000320434723c */ /* 0x044ff60000001834 */
[----:B------:R-:W-:Y:S11]  /*1c6a0*/  @!UPT UIADD3 URZ, URZ, URZ, URZ ;  /* 0x0000003f3f3ff290 */ /* 0x000ff6000fffe03f */
[----:B------:R-:W-:Y:S01]  /*1c6b0*/  @!UPT UIADD3 URZ, URZ, URZ, URZ ;  /* 0x0000003f3f3ff290 */ /* 0x000fe2000fffe03f */
[----:B------:R-:W-:Y:S04]  /*1c6c0*/  STL.64 [R1+0x270], R52 ;  /* 0x0002703401007387 */ /* 0x000fe80000100a00 */
[----:B------:R0:W-:Y:S04]  /*1c6d0*/  STL.64 [R1+0x278], R54 ;  /* 0x0002783601007387 */ /* 0x0001e80000100a00 */
[----:B0-----:R-:W2:Y:S04]  /*1c6e0*/  LDL.LU.64 R54, [R1+0xe18] ;  /* 0x000e180001367983 */ /* 0x001ea80000300a00 */
[----:B------:R0:W-:Y:S04]  /*1c6f0*/  STL.64 [R1+0xdb0], R50 ;  /* 0x000db03201007387 */ /* 0x0001e80000100a00 */
[----:B------:R-:W3:Y:S04]  /*1c700*/  LDL.LU R48, [R1+0x3b0] ;  /* 0x0003b00001307983 */ /* 0x000ee80000300800 */
[----:B------:R-:W3:Y:S04]  /*1c710*/  LDL.LU R49, [R1+0x3b4] ;  /* 0x0003b40001317983 */ /* 0x000ee80000300800 */
[----:B0-----:R-:W3:Y:S04]  /*1c720*/  LDL.LU R50, [R1+0x3b8] ;  /* 0x0003b80001327983 */ /* 0x001ee80000300800 */
[----:B------:R-:W3:Y:S01]  /*1c730*/  LDL.LU R51, [R1+0x3bc] ;  /* 0x0003bc0001337983 */ /* 0x000ee20000300800 */
[----:B--2---:R-:W-:Y:S11]  /*1c740*/  HMMA.16816.F32 R12, R4, R54, R12 ;  /* 0x00000036040c723c */ /* 0x004ff6000000180c */
[----:B------:R-:W-:Y:S11]  /*1c750*/  @!UPT UIADD3 URZ, URZ, URZ, URZ ;  /* 0x0000003f3f3ff290 */ /* 0x000ff6000fffe03f */
[----:B------:R-:W-:Y:S01]  /*1c760*/  @!UPT UIADD3 URZ, URZ, URZ, URZ ;  /* 0x0000003f3f3ff290 */ /* 0x000fe2000fffe03f */
[----:B------:R-:W-:Y:S04]  /*1c770*/  STL.64 [R1+0x260], R12 ;  /* 0x0002600c01007387 */ /* 0x000fe80000100a00 */
[----:B------:R0:W-:Y:S04]  /*1c780*/  STL.64 [R1+0x268], R14 ;  /* 0x0002680e01007387 */ /* 0x0001e80000100a00 */
[----:B0-----:R-:W2:Y:S04]  /*1c790*/  LDL.LU.64 R14, [R1+0xe10] ;  /* 0x000e1000010e7983 */ /* 0x001ea80000300a00 */
[----:B------:R-:W2:Y:S01]  /*1c7a0*/  LDL.LU.64 R12, [R1+0xe08] ;  /* 0x000e0800010c7983 */ /* 0x000ea20000300a00 */
[----:B------:R-:W-:-:S02]  /*1c7b0*/  IMAD.MOV.U32 R42, RZ, RZ, R33 ;  /* 0x000000ffff2a7224 */ /* 0x000fc400078e0021 */
[----:B------:R-:W-:Y:S02]  /*1c7c0*/  IMAD.MOV.U32 R43, RZ, RZ, R32 ;  /* 0x000000ffff2b7224 */ /* 0x000fe400078e0020 */
[----:B------:R-:W-:Y:S08]  /*1c7d0*/  HMMA.16816.F32 R32, R8, R34, R16 ;  /* 0x000000220820723c */ /* 0x000ff00000001810 */
[----:B--2---:R-:W-:Y:S01]  /*1c7e0*/  HMMA.16816.F32 R12, R4, R58, R12 ;  /* 0x0000003a040c723c */ /* 0x004fe2000000180c */
[----:B------:R-:W2:Y:S11]  /*1c7f0*/  LDL.LU R4, [R1+0x3c0] ;  /* 0x0003c00001047983 */ /* 0x000eb60000300800 */
[----:B------:R-:W-:Y:S11]  /*1c800*/  @!UPT UIADD3 URZ, URZ, URZ, URZ ;  /* 0x0000003f3f3ff290 */ /* 0x000ff6000fffe03f */
[----:B------:R-:W-:Y:S04]  /*1c810*/  STL.64 [R1+0x450], R12 ;  /* 0x0004500c01007387 */ /* 0x000fe80000100a00 */
[----:B------:R0:W-:Y:S04]  /*1c820*/  STL.64 [R1+0x458], R14 ;  /* 0x0004580e01007387 */ /* 0x0001e80000100a00 */
[----:B------:R-:W2:Y:S04]  /*1c830*/  LDL.LU R5, [R1+0x3c4] ;  /* 0x0003c40001057983 */ /* 0x000ea80000300800 */
[----:B------:R-:W2:Y:S01]  /*1c840*/  LDL.LU R6, [R1+0x3c8] ;  /* 0x0003c80001067983 */ /* 0x000ea20000300800 */
[----:B0-----:R-:W-:-:S03]  /*1c850*/  IMAD.MOV.U32 R14, RZ, RZ, R29 ;  /* 0x000000ffff0e7224 */ /* 0x001fc600078e001d */
[----:B------:R-:W2:Y:S01]  /*1c860*/  LDL.LU R7, [R1+0x3cc] ;  /* 0x0003cc0001077983 */ /* 0x000ea20000300800 */
[----:B------:R-:W-:Y:S02]  /*1c870*/  IMAD.MOV.U32 R15, RZ, RZ, R28 ;  /* 0x000000ffff0f7224 */ /* 0x000fe400078e001c */
[----:B------:R-:W-:Y:S01]  /*1c880*/  HMMA.16816.F32 R28, R8, R30, R20 ;  /* 0x0000001e081c723c */ /* 0x000fe20000001814 */
[----:B------:R-:W4:Y:S11]  /*1c890*/  LDL.LU.64 R22, [R1+0xe00] ;  /* 0x000e000001167983 */ /* 0x000f360000300a00 */
[----:B------:R-:W-:Y:S11]  /*1c8a0*/  @!UPT UIADD3 URZ, URZ, URZ, URZ ;  /* 0x0000003f3f3ff290 */ /* 0x000ff6000fffe03f */
[----:B------:R-:W-:Y:S01]  /*1c8b0*/  STL.64 [R1+0x80], R28 ;  /* 0x0000801c01007387 */ /* 0x000fe20000100a00 */
[----:B------:R-:W-:-:S03]  /*1c8c0*/  IMAD.MOV.U32 R20, RZ, RZ, R30 ;  /* 0x000000ffff147224 */ /* 0x000fc600078e001e */
[----:B------:R0:W-:Y:S04]  /*1c8d0*/  STL.64 [R1+0x88], R30 ;  /* 0x0000881e01007387 */ /* 0x0001e80000100a00 */
[----:B0-----:R-:W2:Y:S04]  /*1c8e0*/  LDL.LU.64 R30, [R1+0xdf8] ;  /* 0x000df800011e7983 */ /* 0x001ea80000300a00 */
[----:B------:R-:W2:Y:S01]  /*1c8f0*/  LDL.LU.64 R18, [R1+0xdf0] ;  /* 0x000df00001127983 */ /* 0x000ea20000300a00 */
[----:B------:R-:W-:-:S03]  /*1c900*/  IMAD.MOV.U32 R21, RZ, RZ, R34 ;  /* 0x000000ffff157224 */ /* 0x000fc600078e0022 */
[----:B------:R-:W-:Y:S04]  /*1c910*/  STL.64 [R1+0x70], R32 ;  /* 0x0000702001007387 */ /* 0x000fe80000100a00 */
[----:B------:R0:W-:Y:S04]  /*1c920*/  STL.64 [R1+0x78], R34 ;  /* 0x0000782201007387 */ /* 0x0001e80000100a00 */
[----:B0-----:R-:W3:Y:S01]  /*1c930*/  LDL.LU.64 R34, [R1+0xde8] ;  /* 0x000de80001227983 */ /* 0x001ee20000300a00 */
[C---:B--2---:R-:W-:Y:S03]  /*1c940*/  HMMA.16816.F32 R16, R8.reuse, R18, R24 ;  /* 0x000000120810723c */ /* 0x044fe60000001818 */
[----:B------:R-:W2:Y:S04]  /*1c950*/  LDL.LU.64 R26, [R1+0xde0] ;  /* 0x000de000011a7983 */ /* 0x000ea80000300a00 */
[----:B------:R0:W5:Y:S11]  /*1c960*/  LDL.LU.64 R24, [R1+0xdd8] ;  /* 0x000dd80001187983 */ /* 0x0001760000300a00 */
[----:B------:R-:W-:Y:S05]  /*1c970*/  @!UPT UIADD3 URZ, URZ, URZ, URZ ;  /* 0x0000003f3f3ff290 */ /* 0x000fea000fffe03f */
[----:B------:R-:W-:Y:S04]  /*1c980*/  STL.64 [R1+0x60], R16 ;  /* 0x0000601001007387 */ /* 0x000fe80000100a00 */
[----:B------:R1:W-:Y:S04]  /*1c990*/  STL.64 [R1+0x68], R18 ;  /* 0x0000681201007387 */ /* 0x0003e80000100a00 */
[----:B-1----:R-:W4:Y:S04]  /*1c9a0*/  LDL.LU.64 R18, [R1+0xdd0] ;  /* 0x000dd00001127983 */ /* 0x002f280000300a00 */
[----:B------:R-:W4:Y:S01]  /*1c9b0*/  LDL.LU.64 R16, [R1+0xdc8] ;  /* 0x000dc80001107983 */ /* 0x000f220000300a00 */
[C---:B------:R-:W-:Y:S08]  /*1c9c0*/  HMMA.16816.F32 R4, R8.reuse, R14, R4 ;  /* 0x0000000e0804723c */ /* 0x040ff00000001804 */
[----:B---3--:R-:W-:Y:S11]  /*1c9d0*/  HMMA.16816.F32 R12, R8, R42, R48 ;  /* 0x0000002a080c723c */ /* 0x008ff60000001830 */
[----:B------:R-:W-:Y:S04]  /*1c9e0*/  @!UPT UIADD3 URZ, URZ, URZ, URZ ;  /* 0x0000003f3f3ff290 */ /* 0x000fe8000fffe03f */
[----:B------:R1:W-:Y:S04]  /*1c9f0*/  STL.64 [R1+0x3c0], R4 ;  /* 0x0003c00401007387 */ /* 0x0003e80000100a00 */
[----:B------:R-:W-:Y:S04]  /*1ca00*/  STL.64 [R1+0x3c8], R6 ;  /* 0x0003c80601007387 */ /* 0x000fe80000100a00 */
[----:B------:R-:W-:Y:S01]  /*1ca10*/  STL.64 [R1+0x3b0], R12 ;  /* 0x0003b00c01007387 */ /* 0x000fe20000100a00 */
[----:B-1----:R-:W-:-:S03]  /*1ca20*/  IMAD.MOV.U32 R5, RZ, RZ, R13 ;  /* 0x000000ffff057224 */ /* 0x002fc600078e000d */
[----:B------:R1:W-:Y:S01]  /*1ca30*/  STL.64 [R1+0x3b8], R14 ;  /* 0x0003b80e01007387 */ /* 0x0003e20000100a00 */
[----:B------:R-:W-:Y:S02]  /*1ca40*/  IMAD.MOV.U32 R4, RZ, RZ, R12 ;  /* 0x000000ffff047224 */ /* 0x000fe400078e000c */
[C---:B-1----:R-:W-:Y:S01]  /*1ca50*/  HMMA.16816.F32 R12, R8.reuse, R34, R36 ;  /* 0x00000022080c723c */ /* 0x042fe20000001824 */
[----:B------:R-:W-:Y:S11]  /*1ca60*/  IMAD.MOV.U32 R29, RZ, RZ, R32 ;  /* 0x000000ffff1d7224 */ /* 0x000ff600078e0020 */
[----:B------:R-:W-:Y:S11]  /*1ca70*/  @!UPT UIADD3 URZ, URZ, URZ, URZ ;  /* 0x0000003f3f3ff290 */ /* 0x000ff6000fffe03f */
[----:B------:R-:W-:Y:S01]  /*1ca80*/  @!UPT UIADD3 URZ, URZ, URZ, URZ ;  /* 0x0000003f3f3ff290 */ /* 0x000fe2000fffe03f */
[----:B------:R-:W-:Y:S02]  /*1ca90*/  IMAD.MOV.U32 R7, RZ, RZ, R13 ;  /* 0x000000ffff077224 */ /* 0x000fe400078e000d */
[----:B------:R-:W-:Y:S01]  /*1caa0*/  IMAD.MOV.U32 R6, RZ, RZ, R12 ;  /* 0x000000ffff067224 */ /* 0x000fe200078e000c */
[----:B------:R1:W-:Y:S04]  /*1cab0*/  STL.64 [R1+0x3a0], R12 ;  /* 0x0003a00c01007387 */ /* 0x0003e80000100a00 */
[----:B------:R-:W-:Y:S04]  /*1cac0*/  STL.64 [R1+0x3a8], R14 ;  /* 0x0003a80e01007387 */ /* 0x000fe80000100a00 */
[----:B------:R-:W-:Y:S04]  /*1cad0*/  STL.64 [R1+0xd68], R6 ;  /* 0x000d680601007387 */ /* 0x000fe80000100a00 */
[----:B------:R-:W-:Y:S01]  /*1cae0*/  STL.64 [R1+0xd60], R4 ;  /* 0x000d600401007387 */ /* 0x000fe20000100a00 */
[----:B----4-:R-:W-:Y:S11]  /*1caf0*/  HMMA.16816.F32 R16, R8, R22, R16 ;  /* 0x000000160810723c */ /* 0x010ff60000001810 */
[----:B------:R-:W-:Y:S11]  /*1cb00*/  @!UPT UIADD3 URZ, URZ, URZ, URZ ;  /* 0x0000003f3f3ff290 */ /* 0x000ff6000fffe03f */
[----:B------:R-:W-:Y:S01]  /*1cb10*/  @!UPT UIADD3 URZ, URZ, URZ, URZ ;  /* 0x0000003f3f3ff290 */ /* 0x000fe2000fffe03f */
[----:B------:R3:W-:Y:S04]  /*1cb20*/  STL.64 [R1+0x390], R16 ;  /* 0x0003901001007387 */ /* 0x0007e80000100a00 */
[----:B------:R4:W-:Y:S04]  /*1cb30*/  STL.64 [R1+0x398], R18 ;  /* 0x0003981201007387 */ /* 0x0009e80000100a00 */
[----:B------:R-:W2:Y:S04]  /*1cb40*/  LDL.LU R48, [R1+0x380] ;  /* 0x0003800001307983 */ /* 0x000ea80000300800 */
[----:B------:R-:W2:Y:S04]  /*1cb50*/  LDL.LU R49, [R1+0x384] ;  /* 0x0003840001317983 */ /* 0x000ea80000300800 */
[----:B------:R-:W2:Y:S04]  /*1cb60*/  LDL.LU R50, [R1+0x388] ;  /* 0x0003880001327983 */ /* 0x000ea80000300800 */
[----:B------:R-:W2:Y:S01]  /*1cb70*/  LDL.LU R51, [R1+0x38c] ;  /* 0x00038c0001337983 */ /* 0x000ea20000300800 */
[----:B-1----:R-:W-:-:S03]  /*1cb80*/  IMAD.MOV.U32 R12, RZ, RZ, R16 ;  /* 0x000000ffff0c7224 */ /* 0x002fc600078e0010 */
[----:B------:R-:W2:Y:S01]  /*1cb90*/  LDL.LU R32, [R1+0x370] ;  /* 0x0003700001207983 */ /* 0x000ea20000300800 */
[----:B------:R-:W-:-:S03]  /*1cba0*/  IMAD.MOV.U32 R13, RZ, RZ, R17 ;  /* 0x000000ffff0d7224 */ /* 0x000fc600078e0011 */
[----:B------:R-:W2:Y:S04]  /*1cbb0*/  LDL.LU R33, [R1+0x374] ;  /* 0x0003740001217983 */ /* 0x000ea80000300800 */
[----:B------:R-:W2:Y:S04]  /*1cbc0*/  LDL.LU R34, [R1+0x378] ;  /* 0x0003780001227983 */ /* 0x000ea80000300800 */
[----:B------:R-:W2:Y:S04]  /*1cbd0*/  LDL.LU R35, [R1+0x37c] ;  /* 0x00037c0001237983 */ /* 0x000ea80000300800 */
[----:B---3--:R-:W3:Y:S04]  /*1cbe0*/  LDL.LU R16, [R1+0x230] ;  /* 0x0002300001107983 */ /* 0x008ee80000300800 */
[----:B------:R-:W3:Y:S04]  /*1cbf0*/  LDL.LU R17, [R1+0x234] ;  /* 0x0002340001117983 */ /* 0x000ee80000300800 */
[----:B----4-:R-:W4:Y:S01]  /*1cc00*/  LDL.LU R18, [R1+0x238] ;  /* 0x0002380001127983 */ /* 0x010f220000300800 */
        /* <DEDUP_REMOVED lines=10> */
[----:B----4-:R-:W-:Y:S04]  /*1ccb0*/  STL.64 [R1+0xd78], R18 ;  /* 0x000d781201007387 */ /* 0x010fe80000100a00 */
[----:B---3--:R1:W-:Y:S04]  /*1ccc0*/  STL.64 [R1+0xd70], R16 ;  /* 0x000d701001007387 */ /* 0x0083e80000100a00 */
[----:B-1----:R-:W3:Y:S04]  /*1ccd0*/  LDL.LU R16, [R1+0x250] ;  /* 0x0002500001107983 */ /* 0x002ee80000300800 */
[----:B------:R-:W3:Y:S04]  /*1cce0*/  LDL.LU R17, [R1+0x254] ;  /* 0x0002540001117983 */ /* 0x000ee80000300800 */
[----:B------:R-:W4:Y:S04]  /*1ccf0*/  LDL.LU R18, [R1+0x258] ;  /* 0x0002580001127983 */ /* 0x000f280000300800 */
[----:B------:R-:W4:Y:S01]  /*1cd00*/  LDL.LU R19, [R1+0x25c] ;  /* 0x00025c0001137983 */ /* 0x000f220000300800 */
[C---:B--2---:R-:W-:Y:S08]  /*1cd10*/  HMMA.16816.F32 R48, R8.reuse, R26, R48 ;  /* 0x0000001a0830723c */ /* 0x044ff00000001830 */
[----:B------:R-:W-:Y:S01]  /*1cd20*/  HMMA.16816.F32 R32, R8, R30, R32 ;  /* 0x0000001e0820723c */ /* 0x000fe20000001820 */
[----:B------:R-:W-:Y:S11]  /*1cd30*/  IMAD.MOV.U32 R4, RZ, RZ, R61 ;  /* 0x000000ffff047224 */ /* 0x000ff600078e003d */
[----:B------:R-:W-:Y:S11]  /*1cd40*/  @!UPT UIADD3 URZ, URZ, URZ, URZ ;  /* 0x0000003f3f3ff290 */ /* 0x000ff6000fffe03f */
[----:B------:R-:W-:Y:S01]  /*1cd50*/  @!UPT UIADD3 URZ, URZ, URZ, URZ ;  /* 0x0000003f3f3ff290 */ /* 0x000fe2000fffe03f */
[----:B------:R-:W-:Y:S02]  /*1cd60*/  IMAD.MOV.U32 R31, RZ, RZ, R35 ;  /* 0x000000ffff1f7224 */ /* 0x000fe400078e0023 */
[----:B------:R-:W-:Y:S01]  /*1cd70*/  IMAD.MOV.U32 R30, RZ, RZ, R34 ;  /* 0x000000ffff1e7224 */ /* 0x000fe200078e0022 */
[----:B----4-:R1:W-:Y:S04]  /*1cd80*/  STL.64 [R1+0xd88], R18 ;  /* 0x000d881201007387 */ /* 0x0103e80000100a00 */
[----:B---3--:R2:W-:Y:S01]  /*1cd90*/  STL.64 [R1+0xd80], R16 ;  /* 0x000d801001007387 */ /* 0x0085e20000100a00 */
[----:B-1----:R-:W-:-:S03]  /*1cda0*/  IMAD.MOV.U32 R19, RZ, RZ, R60 ;  /* 0x000000ffff137224 */ /* 0x002fc600078e003c */
[----:B--2---:R-:W2:Y:S04]  /*1cdb0*/  LDL.LU R16, [R1+0x340] ;  /* 0x0003400001107983 */ /* 0x004ea80000300800 */
[----:B------:R-:W2:Y:S04]  /*1cdc0*/  LDL.LU R17, [R1+0x344] ;  /* 0x0003440001117983 */ /* 0x000ea80000300800 */
[----:B------:R-:W2:Y:S04]  /*1cdd0*/  LDL.LU R18, [R1+0x348] ;  /* 0x0003480001127983 */ /* 0x000ea80000300800 */
[----:B------:R-:W3:Y:S04]  /*1cde0*/  LDL.LU R60, [R1+0xdbc] ;  /* 0x000dbc00013c7983 */ /* 0x000ee80000300800 */
[----:B------:R-:W4:Y:S04]  /*1cdf0*/  LDL.LU R61, [R1+0xdb8] ;  /* 0x000db800013d7983 */ /* 0x000f280000300800 */
[----:B------:R-:W2:Y:S04]  /*1ce00*/  LDL.LU R45, [R1+0x4fc] ;  /* 0x0004fc00012d7983 */ /* 0x000ea80000300800 */
[----:B------:R-:W-:Y:S04]  /*1ce10*/  STL.64 [R1+0x380], R48 ;  /* 0x0003803001007387 */ /* 0x000fe80000100a00 */
[----:B------:R1:W-:Y:S04]  /*1ce20*/  STL.64 [R1+0x388], R50 ;  /* 0x0003883201007387 */ /* 0x0003e80000100a00 */
[----:B-1----:R-:W2:Y:S04]  /*1ce30*/  LDL.LU.64 R50, [R1+0xdb0] ;  /* 0x000db00001327983 */ /* 0x002ea80000300a00 */
[----:B------:R-:W-:Y:S04]  /*1ce40*/  STL.64 [R1+0x370], R32 ;  /* 0x0003702001007387 */ /* 0x000fe80000100a00 */
[----:B------:R1:W-:Y:S04]  /*1ce50*/  STL.64 [R1+0x378], R34 ;  /* 0x0003782201007387 */ /* 0x0003e80000100a00 */
[----:B-1----:R-:W2:Y:S01]  /*1ce60*/  LDL.LU.64 R34, [R1+0xda8] ;  /* 0x000da80001227983 */ /* 0x002ea20000300a00 */
[----:B------:R-:W-:-:S02]  /*1ce70*/  IMAD.MOV.U32 R15, RZ, RZ, R49 ;  /* 0x000000ffff0f7224 */ /* 0x000fc400078e0031 */
[----:B------:R-:W-:Y:S01]  /*1ce80*/  IMAD.MOV.U32 R14, RZ, RZ, R48 ;  /* 0x000000ffff0e7224 */ /* 0x000fe200078e0030 */
[----:B------:R-:W3:Y:S04]  /*1ce90*/  LDL.LU R49, [R1+0x504] ;  /* 0x0005040001317983 */ /* 0x000ee80000300800 */
[----:B------:R-:W3:Y:S04]  /*1cea0*/  LDL.LU R44, [R1+0x7c8] ;  /* 0x0007c800012c7983 */ /* 0x000ee80000300800 */
[----:B------:R-:W3:Y:S01]  /*1ceb0*/  LDL.LU R48, [R1+0x7c0] ;  /* 0x0007c00001307983 */ /* 0x000ee20000300800 */
[----:B------:R-:W-:-:S03]  /*1cec0*/  IMAD.MOV.U32 R7, RZ, RZ, R0 ;  /* 0x000000ffff077224 */ /* 0x000fc600078e0000 */
[----:B------:R-:W3:Y:S01]  /*1ced0*/  LDL.LU R53, [R1+0x7b8] ;  /* 0x0007b80001357983 */ /* 0x000ee20000300800 */
[----:B------:R-:W-:-:S03]  /*1cee0*/  IMAD.MOV.U32 R6, RZ, RZ, R2 ;  /* 0x000000ffff067224 */ /* 0x000fc600078e0002 */
[----:B------:R-:W3:Y:S04]  /*1cef0*/  LDL.LU R57, [R1+0x7b0] ;  /* 0x0007b00001397983 */ /* 0x000ee80000300800 */
[----:B------:R-:W3:Y:S04]  /*1cf00*/  LDL.LU R52, [R1+0x7a8] ;  /* 0x0007a80001347983 */ /* 0x000ee80000300800 */
[----:B------:R-:W3:Y:S04]  /*1cf10*/  LDL.LU R56, [R1+0x500] ;  /* 0x0005000001387983 */ /* 0x000ee80000300800 */
[----:B------:R-:W3:Y:S04]  /*1cf20*/  LDL.LU R0, [R1+0x7a0] ;  /* 0x0007a00001007983 */ /* 0x000ee80000300800 */
[----:B------:R-:W3:Y:S01]  /*1cf30*/  LDL.LU R2, [R1+0x7c4] ;  /* 0x0007c40001027983 */ /* 0x000ee20000300800 */
[C---:B--2---:R-:W-:Y:S11]  /*1cf40*/  HMMA.16816.F32 R36, R8.reuse, R34, R36 ;  /* 0x000000220824723c */ /* 0x044ff60000001824 */
[----:B------:R-:W-:Y:S11]  /*1cf50*/  @!UPT UIADD3 URZ, URZ, URZ, URZ ;  /* 0x0000003f3f3ff290 */ /* 0x000ff6000fffe03f */
[----:B------:R-:W-:Y:S01]  /*1cf60*/  @!UPT UIADD3 URZ, URZ, URZ, URZ ;  /* 0x0000003f3f3ff290 */ /* 0x000fe2000fffe03f */
[----:B------:R-:W-:Y:S01]  /*1cf70*/  STL.64 [R1+0x360], R36 ;  /* 0x0003602401007387 */ /* 0x000fe20000100a00 */
[----:B------:R-:W-:Y:S02]  /*1cf80*/  IMAD.MOV.U32 R35, RZ, RZ, R39 ;  /* 0x000000ffff237224 */ /* 0x000fe400078e0027 */
[----:B------:R-:W-:Y:S01]  /*1cf90*/  IMAD.MOV.U32 R34, RZ, RZ, R38 ;  /* 0x000000ffff227224 */ /* 0x000fe200078e0026 */
[----:B------:R1:W-:Y:S04]  /*1cfa0*/  STL.64 [R1+0x368], R38 ;  /* 0x0003682601007387 */ /* 0x0003e80000100a00 */
[----:B-1----:R-:W2:Y:S04]  /*1cfb0*/  LDL.LU.64 R38, [R1+0xda0] ;  /* 0x000da00001267983 */ /* 0x002ea80000300a00 */
[----:B------:R0:W5:Y:S01]  /*1cfc0*/  LDL.LU R37, [R1+0xd98] ;  /* 0x000d980001257983 */ /* 0x0001620000300800 */
[C---:B--2---:R-:W-:Y:S11]  /*1cfd0*/  HMMA.16816.F32 R40, R8.reuse, R38, R40 ;  /* 0x000000260828723c */ /* 0x044ff60000001828 */
[----:B------:R-:W-:Y:S11]  /*1cfe0*/  @!UPT UIADD3 URZ, URZ, URZ, URZ ;  /* 0x0000003f3f3ff290 */ /* 0x000ff6000fffe03f */
[----:B------:R-:W-:Y:S01]  /*1cff0*/  @!UPT UIADD3 URZ, URZ, URZ, URZ ;  /* 0x0000003f3f3ff290 */ /* 0x000fe2000fffe03f */
[----:B------:R-:W-:Y:S01]  /*1d000*/  STL.64 [R1+0x350], R40 ;  /* 0x0003502801007387 */ /* 0x000fe20000100a00 */
[----:B------:R-:W-:Y:S02]  /*1d010*/  IMAD.MOV.U32 R39, RZ, RZ, R43 ;  /* 0x000000ffff277224 */ /* 0x000fe400078e002b */
[----:B------:R-:W-:Y:S01]  /*1d020*/  IMAD.MOV.U32 R38, RZ, RZ, R42 ;  /* 0x000000ffff267224 */ /* 0x000fe200078e002a */
[----:B------:R1:W-:Y:S04]  /*1d030*/  STL.64 [R1+0x358], R42 ;  /* 0x0003582a01007387 */ /* 0x0003e80000100a00 */
[----:B-1----:R-:W2:Y:S02]  /*1d040*/  LDL.LU.64 R42, [R1+0xd90] ;  /* 0x000d9000012a7983 */ /* 0x002ea40000300a00 */
[C---:B--2---:R-:W-:Y:S11]  /*1d050*/  HMMA.16816.F32 R16, R8.reuse, R42, R16 ;  /* 0x0000002a0810723c */ /* 0x044ff60000001810 */
[----:B------:R-:W-:Y:S11]  /*1d060*/  @!UPT UIADD3 URZ, URZ, URZ, URZ ;  /* 0x0000003f3f3ff290 */ /* 0x000ff6000fffe03f */
[----:B------:R-:W-:Y:S01]  /*1d070*/  @!UPT UIADD3 URZ, URZ, URZ, URZ ;  /* 0x0000003f3f3ff290 */ /* 0x000fe2000fffe03f */
[----:B------:R-:W-:Y:S01]  /*1d080*/  STL.64 [R1+0x340], R16 ;  /* 0x0003401001007387 */ /* 0x000fe20000100a00 */
[----:B------:R-:W-:Y:S02]  /*1d090*/  IMAD.MOV.U32 R43, RZ, RZ, R19 ;  /* 0x000000ffff2b7224 */ /* 0x000fe400078e0013 */
[----:B------:R-:W-:Y:S01]  /*1d0a0*/  IMAD.MOV.U32 R42, RZ, RZ, R18 ;  /* 0x000000ffff2a7224 */ /* 0x000fe200078e0012 */
[----:B------:R1:W-:Y:S01]  /*1d0b0*/  STL.64 [R1+0x348], R18 ;  /* 0x0003481201007387 */ /* 0x0003e20000100a00 */
[----:B------:R-:W-:Y:S02]  /*1d0c0*/  IMAD.MOV.U32 R27, RZ, RZ, R17 ;  /* 0x000000ffff1b7224 */ /* 0x000fe400078e0011 */
[----:B------:R-:W-:Y:S01]  /*1d0d0*/  IMAD.MOV.U32 R26, RZ, RZ, R16 ;  /* 0x000000ffff1a7224 */ /* 0x000fe200078e0010 */
[----:B-1----:R-:W2:Y:S04]  /*1d0e0*/  LDL.LU.64 R18, [R1+0xd88] ;  /* 0x000d880001127983 */ /* 0x002ea80000300a00 */
[----:B------:R-:W2:Y:S02]  /*1d0f0*/  LDL.LU.64 R16, [R1+0xd80] ;  /* 0x000d800001107983 */ /* 0x000ea40000300a00 */
[----:B--2---:R-:W-:Y:S11]  /*1d100*/  HMMA.16816.F32 R16, R8, R46, R16 ;  /* 0x0000002e0810723c */ /* 0x004ff60000001810 */
[----:B------:R-:W-:Y:S11]  /*1d110*/  @!UPT UIADD3 URZ, URZ, URZ, URZ ;  /* 0x0000003f3f3ff290 */ /* 0x000ff6000fffe03f */
[----:B------:R-:W-:Y:S01]  /*1d120*/  @!UPT UIADD3 URZ, URZ, URZ, URZ ;  /* 0x0000003f3f3ff290 */ /* 0x000fe2000fffe03f */
[----:B------:R-:W-:Y:S04]  /*1d130*/  STL.64 [R1+0x250], R16 ;  /* 0x0002501001007387 */ /* 0x000fe80000100a00 */
[----:B------:R1:W-:Y:S04]  /*1d140*/  STL.64 [R1+0x258], R18 ;  /* 0x0002581201007387 */ /* 0x0003e80000100a00 */
[----:B-1----:R-:W2:Y:S04]  /*1d150*/  LDL.LU.64 R18, [R1+0xd78] ;  /* 0x000d780001127983 */ /* 0x002ea80000300a00 */
[----:B------:R-:W2:Y:S01]  /*1d160*/  LDL.LU.64 R16, [R1+0xd70] ;  /* 0x000d700001107983 */ /* 0x000ea20000300a00 */
[----:B------:R-:W-:-:S07]  /*1d170*/  IMAD.MOV.U32 R5, RZ, RZ, R3 ;  /* 0x000000ffff057224 */ /* 0x000fce00078e0003 */
[C---:B------:R-:W-:Y:S11]  /*1d180*/  HMMA.16816.F32 R4, R8.reuse, R50, R4 ;  /* 0x000000320804723c */ /* 0x040ff60000001804 */
[----:B------:R-:W-:Y:S11]  /*1d190*/  @!UPT UIADD3 URZ, URZ, URZ, URZ ;  /* 0x0000003f3f3ff290 */ /* 0x000ff6000fffe03f */
[----:B------:R-:W-:Y:S01]  /*1d1a0*/  @!UPT UIADD3 URZ, URZ, URZ, URZ ;  /* 0x0000003f3f3ff290 */ /* 0x000fe2000fffe03f */
[----:B------:R-:W-:Y:S04]  /*1d1b0*/  STL.64 [R1+0x240], R4 ;  /* 0x0002400401007387 */ /* 0x000fe80000100a00 */
[----:B------:R1:W-:Y:S04]  /*1d1c0*/  STL.64 [R1+0x248], R6 ;  /* 0x0002480601007387 */ /* 0x0003e80000100a00 */
[----:B-1----:R0:W5:Y:S04]  /*1d1d0*/  LDL.LU.64 R6, [R1+0xd68] ;  /* 0x000d680001067983 */ /* 0x0021680000300a00 */
[----:B------:R0:W5:Y:S01]  /*1d1e0*/  LDL.LU.64 R4, [R1+0xd60] ;  /* 0x000d600001047983 */ /* 0x0001620000300a00 */
[----:B--2---:R-:W-:Y:S11]  /*1d1f0*/  HMMA.16816.F32 R16, R8, R54, R16 ;  /* 0x000000360810723c */ /* 0x004ff60000001810 */
[----:B------:R-:W-:Y:S11]  /*1d200*/  @!UPT UIADD3 URZ, URZ, URZ, URZ ;  /* 0x0000003f3f3ff290 */ /* 0x000ff6000fffe03f */
[----:B------:R-:W-:Y:S01]  /*1d210*/  @!UPT UIADD3 URZ, URZ, URZ, URZ ;  /* 0x0000003f3f3ff290 */ /* 0x000fe2000fffe03f */
[----:B------:R-:W-:Y:S04]  /*1d220*/  STL.64 [R1+0x230], R16 ;  /* 0x0002301001007387 */ /* 0x000fe80000100a00 */
[----:B------:R1:W-:Y:S04]  /*1d230*/  STL.64 [R1+0x238], R18 ;  /* 0x0002381201007387 */ /* 0x0003e80000100a00 */
[----:B-1----:R-:W2:Y:S04]  /*1d240*/  LDL.LU.64 R18, [R1+0xd58] ;  /* 0x000d580001127983 */ /* 0x002ea80000300a00 */
[----:B------:R-:W2:Y:S01]  /*1d250*/  LDL.LU.64 R16, [R1+0xd50] ;  /* 0x000d500001107983 */ /* 0x000ea20000300a00 */
[----:B------:R-:W-:-:S02]  /*1d260*/  IADD3 R45, R45, 0x1, RZ ;  /* 0x000000012d2d7810 */ /* 0x000fc40007ffe0ff */
[----:B---3--:R-:W-:Y:S02]  /*1d270*/  IADD3 R49, P4, R49, UR12, RZ ;  /* 0x0000000c31317c10 */ /* 0x008fe4000ff9e0ff */
[----:B------:R-:W-:Y:S02]  /*1d280*/  IADD3 R44, P3, R44, UR12, RZ ;  /* 0x0000000c2c2c7c10 */ /* 0x000fe4000ff7e0ff */
[----:B------:R-:W-:Y:S02]  /*1d290*/  IADD3 R48, P6, R48, UR12, RZ ;  /* 0x0000000c30307c10 */ /* 0x000fe4000ffde0ff */
[----:B------:R-:W-:Y:S02]  /*1d2a0*/  IADD3 R53, P5, R53, UR12, RZ ;  /* 0x0000000c35357c10 */ /* 0x000fe4000ffbe0ff */
[----:B------:R-:W-:Y:S02]  /*1d2b0*/  IADD3 R57, P2, R57, UR12, RZ ;  /* 0x0000000c39397c10 */ /* 0x000fe4000ff5e0ff */
[----:B------:R-:W-:-:S02]  /*1d2c0*/  IADD3.X R56, R56, UR6, RZ, P4, !PT ;  /* 0x0000000638387c10 */ /* 0x000fc4000a7fe4ff */
[----:B------:R-:W-:Y:S02]  /*1d2d0*/  IADD3 R0, P4, R0, UR12, RZ ;  /* 0x0000000c00007c10 */ /* 0x000fe4000ff9e0ff */
[----:B------:R-:W-:Y:S01]  /*1d2e0*/  IADD3 R52, P1, R52, UR12, RZ ;  /* 0x0000000c34347c10 */ /* 0x000fe2000ff3e0ff */
[----:B--2---:R-:W-:Y:S11]  /*1d2f0*/  HMMA.16816.F32 R16, R8, R58, R16 ;  /* 0x0000003a0810723c */ /* 0x004ff60000001810 */
[----:B------:R-:W-:Y:S11]  /*1d300*/  @!UPT UIADD3 URZ, URZ, URZ, URZ ;  /* 0x0000003f3f3ff290 */ /* 0x000ff6000fffe03f */
[----:B------:R-:W-:Y:S01]  /*1d310*/  @!UPT UIADD3 URZ, URZ, URZ, URZ ;  /* 0x0000003f3f3ff290 */ /* 0x000fe2000fffe03f */
[----:B------:R-:W-:Y:S04]  /*1d320*/  STL.64 [R1+0x210], R16 ;  /* 0x0002101001007387 */ /* 0x000fe80000100a00 */
[----:B------:R-:W-:Y:S04]  /*1d330*/  STL.64 [R1+0x218], R18 ;  /* 0x0002181201007387 */ /* 0x000fe80000100a00 */
[----:B------:R-:W-:Y:S04]  /*1d340*/  STL [R1+0x4fc], R45 ;  /* 0x0004fc2d01007387 */ /* 0x000fe80000100800 */
[----:B------:R-:W-:Y:S04]  /*1d350*/  STL [R1+0x504], R49 ;  /* 0x0005043101007387 */ /* 0x000fe80000100800 */
[----:B------:R-:W-:Y:S04]  /*1d360*/  STL [R1+0x7c8], R44 ;  /* 0x0007c82c01007387 */ /* 0x000fe80000100800 */
[----:B------:R-:W-:Y:S04]  /*1d370*/  STL [R1+0x7c0], R48 ;  /* 0x0007c03001007387 */ /* 0x000fe80000100800 */
[----:B------:R-:W-:Y:S04]  /*1d380*/  STL [R1+0x7b8], R53 ;  /* 0x0007b83501007387 */ /* 0x000fe80000100800 */
[----:B------:R-:W-:Y:S04]  /*1d390*/  STL [R1+0x7b0], R57 ;  /* 0x0007b03901007387 */ /* 0x000fe80000100800 */
[----:B------:R1:W-:Y:S04]  /*1d3a0*/  STL [R1+0x7a0], R0 ;  /* 0x0007a00001007387 */ /* 0x0003e80000100800 */
[----:B------:R2:W-:Y:S04]  /*1d3b0*/  STL [R1+0x7a8], R52 ;  /* 0x0007a83401007387 */ /* 0x0005e80000100800 */
[----:B-1----:R-:W3:Y:S01]  /*1d3c0*/  LDL.LU R0, [R1+0x798] ;  /* 0x0007980001007983 */ /* 0x002ee20000300800 */
[----:B------:R-:W-:-:S03]  /*1d3d0*/  IADD3.X R2, R2, UR6, RZ, P3, !PT ;  /* 0x0000000602027c10 */ /* 0x000fc60009ffe4ff */
[----:B------:R1:W-:Y:S04]  /*1d3e0*/  STL [R1+0x500], R56 ;  /* 0x0005003801007387 */ /* 0x0003e80000100800 */
[----:B------:R-:W3:Y:S01]  /*1d3f0*/  LDL.LU R10, [R1+0x7bc] ;  /* 0x0007bc00010a7983 */ /* 0x000ee20000300800 */
[----:B------:R-:W-:-:S03]  /*1d400*/  IADD3 R3, P0, R60, UR12, RZ ;  /* 0x0000000c3c037c10 */ /* 0x000fc6000ff1e0ff */
[----:B------:R-:W3:Y:S04]  /*1d410*/  LDL.LU R11, [R1+0x790] ;  /* 0x00079000010b7983 */ /* 0x000ee80000300800 */
[----:B------:R-:W3:Y:S01]  /*1d420*/  LDL.LU R58, [R1+0x7b4] ;  /* 0x0007b400013a7983 */ /* 0x000ee20000300800 */
[----:B------:R-:W-:-:S03]  /*1d430*/  IMAD.MOV.U32 R9, RZ, RZ, R18 ;  /* 0x000000ffff097224 */ /* 0x000fc600078e0012 */
[----:B------:R0:W-:Y:S01]  /*1d440*/  STL [R1+0x7c4], R2 ;  /* 0x0007c40201007387 */ /* 0x0001e20000100800 */
[----:B------:R-:W-:-:S03]  /*1d450*/  IMAD.MOV.U32 R8, RZ, RZ, R19 ;  /* 0x000000ffff087224 */ /* 0x000fc600078e0013 */
[----:B------:R-:W3:Y:S01]  /*1d460*/  LDL.LU R59, [R1+0x788] ;  /* 0x00078800013b7983 */ /* 0x000ee20000300800 */
[----:B----4-:R-:W-:-:S03]  /*1d470*/  IADD3.X R60, R61, UR6, RZ, P0, !PT ;  /* 0x000000063d3c7c10 */ /* 0x010fc600087fe4ff */
        /* <DEDUP_REMOVED lines=10> */
[----:B------:R-:W4:Y:S04]  /*1d520*/  LDL.LU R46, [R1+0x760] ;  /* 0x00076000012e7983 */ /* 0x000f280000300800 */
[----:B------:R-:W4:Y:S01]  /*1d530*/  LDL.LU R47, [R1+0x784] ;  /* 0x00078400012f7983 */ /* 0x000f220000300800 */
[----:B------:R-:W-:-:S03]  /*1d540*/  IMAD.MOV.U32 R23, RZ, RZ, R40 ;  /* 0x000000ffff177224 */ /* 0x000fc600078e0028 */
[----:B------:R-:W4:Y:S01]  /*1d550*/  LDL.LU R36, [R1+0x758] ;  /* 0x0007580001247983 */ /* 0x000f220000300800 */
[----:B------:R-:W-:-:S03]  /*1d560*/  ISETP.NE.U32.AND P0, PT, R45, UR7, PT ;  /* 0x000000072d007c0c */ /* 0x000fc6000bf05070 */
        /* <DEDUP_REMOVED lines=10> */
[----:B--2---:R-:W2:Y:S04]  /*1d610*/  LDL.LU R52, [R1+0x754] ;  /* 0x0007540001347983 */ /* 0x004ea80000300800 */
[----:B-1----:R-:W2:Y:S04]  /*1d620*/  LDL.LU R56, [R1+0x728] ;  /* 0x0007280001387983 */ /* 0x002ea80000300800 */
[----:B0-----:R-:W2:Y:S01]  /*1d630*/  LDL.LU R2, [R1+0x74c] ;  /* 0x00074c0001027983 */ /* 0x001ea20000300800 */
[----:B---3--:R-:W-:-:S05]  /*1d640*/  IADD3 R0, P3, R0, UR12, RZ ;  /* 0x0000000c00007c10 */ /* 0x008fca000ff7e0ff */
[----:B------:R0:W-:Y:S04]  /*1d650*/  STL [R1+0x798], R0 ;  /* 0x0007980001007387 */ /* 0x0001e80000100800 */
[----:B0-----:R-:W3:Y:S01]  /*1d660*/  LDL.LU R0, [R1+0x720] ;  /* 0x0007200001007983 */ /* 0x001ee20000300800 */
[----:B------:R-:W-:Y:S02]  /*1d670*/  IADD3.X R10, R10, UR6, RZ, P6, !PT ;  /* 0x000000060a0a7c10 */ /* 0x000fe4000b7fe4ff */
[----:B------:R-:W-:Y:S02]  /*1d680*/  IADD3 R11, P6, R11, UR12, RZ ;  /* 0x0000000c0b0b7c10 */ /* 0x000fe4000ffde0ff */
[----:B------:R-:W-:Y:S01]  /*1d690*/  IADD3.X R58, R58, UR6, RZ, P5, !PT ;  /* 0x000000063a3a7c10 */ /* 0x000fe2000affe4ff */
[----:B------:R-:W-:Y:S01]  /*1d6a0*/  STL [R1+0x7bc], R10 ;  /* 0x0007bc0a01007387 */ /* 0x000fe20000100800 */
[----:B------:R-:W-:-:S03]  /*1d6b0*/  IADD3 R59, P5, R59, UR12, RZ ;  /* 0x0000000c3b3b7c10 */ /* 0x000fc6000ffbe0ff */
[----:B------:R-:W-:Y:S01]  /*1d6c0*/  STL [R1+0x790], R11 ;  /* 0x0007900b01007387 */ /* 0x000fe20000100800 */
[----:B----4-:R-:W-:-:S03]  /*1d6d0*/  IADD3.X R16, R16, UR6, RZ, P2, !PT ;  /* 0x0000000610107c10 */ /* 0x010fc600097fe4ff */
[----:B------:R-:W-:Y:S01]  /*1d6e0*/  STL [R1+0x7b4], R58 ;  /* 0x0007b43a01007387 */ /* 0x000fe20000100800 */
[----:B------:R-:W-:-:S03]  /*1d6f0*/  IADD3 R17, P2, R17, UR12, RZ ;  /* 0x0000000c11117c10 */ /* 0x000fc6000ff5e0ff */
[----:B------:R-:W-:Y:S01]  /*1d700*/  STL [R1+0x788], R59 ;  /* 0x0007883b01007387 */ /* 0x000fe20000100800 */
[----:B------:R-:W-:-:S03]  /*1d710*/  IADD3.X R18, R18, UR6, RZ, P1, !PT ;  /* 0x0000000612127c10 */ /* 0x000fc60008ffe4ff */
        /* <DEDUP_REMOVED lines=39> */
[----:B--2---:R-:W-:-:S03]  /*1d990*/  IADD3.X R52, R52, UR6, RZ, P5, !PT ;  /* 0x0000000634347c10 */ /* 0x004fc6000affe4ff */
[----:B------:R-:W-:Y:S01]  /*1d9a0*/  STL [R1+0x75c], R53 ;  /* 0x00075c3501007387 */ /* 0x000fe20000100800 */
[----:B------:R-:W-:Y:S02]  /*1d9b0*/  IADD3 R56, P5, R56, UR12, RZ ;  /* 0x0000000c38387c10 */ /* 0x000fe4000ffbe0ff */
[----:B------:R-:W-:Y:S01]  /*1d9c0*/  IADD3.X R2, R2, UR6, RZ, P2, !PT ;  /* 0x0000000602027c10 */ /* 0x000fe200097fe4ff */
[----:B------:R-:W-:Y:S04]  /*1d9d0*/  STL [R1+0x730], R57 ;  /* 0x0007303901007387 */ /* 0x000fe80000100800 */
[----:B------:R0:W-:Y:S04]  /*1d9e0*/  STL [R1+0x74c], R2 ;  /* 0x00074c0201007387 */ /* 0x0001e80000100800 */
[----:B------:R1:W-:Y:S04]  /*1d9f0*/  STL [R1+0x754], R52 ;  /* 0x0007543401007387 */ /* 0x0003e80000100800 */
[----:B0-----:R-:W2:Y:S04]  /*1da00*/  LDL.LU R2, [R1+0x744] ;  /* 0x0007440001027983 */ /* 0x001ea80000300800 */
[----:B------:R0:W-:Y:S04]  /*1da10*/  STL [R1+0x728], R56 ;  /* 0x0007283801007387 */ /* 0x0001e80000100800 */
[----:B------:R-:W2:Y:S04]  /*1da20*/  LDL.LU R10, [R1+0x718] ;  /* 0x00071800010a7983 */ /* 0x000ea80000300800 */
[----:B------:R-:W2:Y:S04]  /*1da30*/  LDL.LU R11, [R1+0x73c] ;  /* 0x00073c00010b7983 */ /* 0x000ea80000300800 */
[----:B------:R-:W2:Y:S01]  /*1da40*/  LDL.LU R58, [R1+0x710] ;  /* 0x00071000013a7983 */ /* 0x000ea20000300800 */
[----:B---3--:R-:W-:-:S05]  /*1da50*/  IADD3 R0, P2, R0, UR12, RZ ;  /* 0x0000000c00007c10 */ /* 0x008fca000ff5e0ff */
        /* <DEDUP_REMOVED lines=24> */
[----:B-1----:R-:W4:Y:S04]  /*1dbe0*/  LDL.LU R52, [R1+0x6b0] ;  /* 0x0006b00001347983 */ /* 0x002f280000300800 */
[----:B0-----:R-:W4:Y:S04]  /*1dbf0*/  LDL.LU R56, [R1+0x6d4] ;  /* 0x0006d40001387983 */ /* 0x001f280000300800 */
[----:B---3--:R-:W3:Y:S01]  /*1dc00*/  LDL.LU R0, [R1+0x6a8] ;  /* 0x0006a80001007983 */ /* 0x008ee20000300800 */
[----:B--2---:R-:W-:-:S05]  /*1dc10*/  IADD3.X R2, R2, UR6, RZ, P1, !PT ;  /* 0x0000000602027c10 */ /* 0x004fca0008ffe4ff */
[----:B------:R0:W-:Y:S01]  /*1dc20*/  STL [R1+0x744], R2 ;  /* 0x0007440201007387 */ /* 0x0001e20000100800 */
[----:B------:R-:W-:Y:S02]  /*1dc30*/  IADD3 R10, P1, R10, UR12, RZ ;  /* 0x0000000c0a0a7c10 */ /* 0x000fe4000ff3e0ff */
[----:B------:R-:W-:Y:S01]  /*1dc40*/  IADD3.X R11, R11, UR6, RZ, P4, !PT ;  /* 0x000000060b0b7c10 */ /* 0x000fe2000a7fe4ff */
[----:B0-----:R-:W2:Y:S01]  /*1dc50*/  LDL.LU R2, [R1+0x6cc] ;  /* 0x0006cc0001027983 */ /* 0x001ea20000300800 */
[----:B------:R-:W-:-:S03]  /*1dc60*/  IADD3 R58, P4, R58, UR12, RZ ;  /* 0x0000000c3a3a7c10 */ /* 0x000fc6000ff9e0ff */
[----:B------:R-:W-:Y:S04]  /*1dc70*/  STL [R1+0x718], R10 ;  /* 0x0007180a01007387 */ /* 0x000fe80000100800 */
[----:B------:R-:W-:Y:S04]  /*1dc80*/  STL [R1+0x73c], R11 ;  /* 0x00073c0b01007387 */ /* 0x000fe80000100800 */
[----:B------:R-:W-:Y:S01]  /*1dc90*/  STL [R1+0x710], R58 ;  /* 0x0007103a01007387 */ /* 0x000fe20000100800 */
[----:B----4-:R-:W-:Y:S02]  /*1dca0*/  IADD3.X R59, R59, UR6, RZ, P3, !PT ;  /* 0x000000063b3b7c10 */ /* 0x010fe40009ffe4ff */
        /* <DEDUP_REMOVED lines=44> */
[----:B------:R-:W-:Y:S02]  /*1df70*/  IADD3 R52, P4, R52, UR12, RZ ;  /* 0x0000000c34347c10 */ /* 0x000fe4000ff9e0ff */
[----:B------:R-:W-:Y:S02]  /*1df80*/  IADD3.X R56, R56, UR6, RZ, P3, !PT ;  /* 0x0000000638387c10 */ /* 0x000fe40009ffe4ff */
[----:B---3--:R-:W-:Y:S01]  /*1df90*/  IADD3 R0, P3, R0, UR12, RZ ;  /* 0x0000000c00007c10 */ /* 0x008fe2000ff7e0ff */
[----:B------:R-:W-:Y:S04]  /*1dfa0*/  STL [R1+0x6dc], R57 ;  /* 0x0006dc3901007387 */ /* 0x000fe80000100800 */
[----:B------:R0:W-:Y:S04]  /*1dfb0*/  STL [R1+0x6a8], R0 ;  /* 0x0006a80001007387 */ /* 0x0001e80000100800 */
[----:B------:R1:W-:Y:S04]  /*1dfc0*/  STL [R1+0x6b0], R52 ;  /* 0x0006b03401007387 */ /* 0x0003e80000100800 */
[----:B0-----:R-:W3:Y:S04]  /*1dfd0*/  LDL.LU R0, [R1+0x6a0] ;  /* 0x0006a00001007983 */ /* 0x001ee80000300800 */
[----:B------:R0:W-:Y:S04]  /*1dfe0*/  STL [R1+0x6d4], R56 ;  /* 0x0006d43801007387 */ /* 0x0001e80000100800 */
[----:B------:R-:W4:Y:S04]  /*1dff0*/  LDL.LU R10, [R1+0x6c4] ;  /* 0x0006c400010a7983 */ /* 0x000f280000300800 */
[----:B------:R-:W4:Y:S01]  /*1e000*/  LDL.LU R11, [R1+0x698] ;  /* 0x00069800010b7983 */ /* 0x000f220000300800 */
[----:B--2---:R-:W-:-:S03]  /*1e010*/  IADD3.X R2, R2, UR6, RZ, P6, !PT ;  /* 0x0000000602027c10 */ /* 0x004fc6000b7fe4ff */
[----:B------:R-:W2:Y:S04]  /*1e020*/  LDL.LU R58, [R1+0x6bc] ;  /* 0x0006bc00013a7983 */ /* 0x000ea80000300800 */
[----:B------:R0:W-:Y:S04]  /*1e030*/  STL [R1+0x6cc], R2 ;  /* 0x0006cc0201007387 */ /* 0x0001e80000100800 */
        /* <DEDUP_REMOVED lines=23> */
[----:B-1----:R-:W2:Y:S04]  /*1e1b0*/  LDL.LU R52, [R1+0x65c] ;  /* 0x00065c0001347983 */ /* 0x002ea80000300800 */
[----:B0-----:R-:W2:Y:S04]  /*1e1c0*/  LDL.LU R56, [R1+0x630] ;  /* 0x0006300001387983 */ /* 0x001ea80000300800 */
[----:B------:R-:W2:Y:S01]  /*1e1d0*/  LDL.LU R2, [R1+0x654] ;  /* 0x0006540001027983 */ /* 0x000ea20000300800 */
[----:B---3--:R-:W-:-:S05]  /*1e1e0*/  IADD3 R0, P6, R0, UR12, RZ ;  /* 0x0000000c00007c10 */ /* 0x008fca000ffde0ff */
[----:B------:R0:W-:Y:S04]  /*1e1f0*/  STL [R1+0x6a0], R0 ;  /* 0x0006a00001007387 */ /* 0x0001e80000100800 */
[----:B0-----:R-:W3:Y:S01]  /*1e200*/  LDL.LU R0, [R1+0x628] ;  /* 0x0006280001007983 */ /* 0x001ee20000300800 */
[----:B----4-:R-:W-:Y:S02]  /*1e210*/  IADD3.X R10, R10, UR6, RZ, P5, !PT ;  /* 0x000000060a0a7c10 */ /* 0x010fe4000affe4ff */
[----:B------:R-:W-:Y:S02]  /*1e220*/  IADD3 R11, P5, R11, UR12, RZ ;  /* 0x0000000c0b0b7c10 */ /* 0x000fe4000ffbe0ff */
[----:B--2---:R-:W-:Y:S01]  /*1e230*/  IADD3.X R58, R58, UR6, RZ, P2, !PT ;  /* 0x000000063a3a7c10 */ /* 0x004fe200097fe4ff */
        /* <DEDUP_REMOVED lines=772> */
[----:B------:R0:W-:Y:S01]  /*21280*/  STL [R1+0x7e8], R47 ;  /* 0x0007e82f01007387 */ /* 0x0001e20000100800 */
[----:B------:R-:W-:-:S03]  /*21290*/  IADD3 R41, P5, R41, UR9, RZ ;  /* 0x0000000929297c10 */ /* 0x000fc6000ffbe0ff */
[----:B------:R1:W-:Y:S01]  /*212a0*/  STL [R1+0x5ac], R36 ;  /* 0x0005ac2401007387 */ /* 0x0003e20000100800 */
[----:B------:R-:W-:-:S03]  /*212b0*/  IADD3.X R32, R32, UR8, RZ, P2, !PT ;  /* 0x0000000820207c10 */ /* 0x000fc600097fe4ff */
[----:B------:R-:W-:Y:S01]  /*212c0*/  STL [R1+0x7e0], R33 ;  /* 0x0007e02101007387 */ /* 0x000fe20000100800 */
        /* <DEDUP_REMOVED lines=19> */
[----:B0-----:R-:W4:Y:S04]  /*21400*/  LDL.LU R47, [R1+0x598] ;  /* 0x00059800012f7983 */ /* 0x001f280000300800 */
[----:B------:R-:W-:Y:S04]  /*21410*/  STL [R1+0x5a8], R52 ;  /* 0x0005a83401007387 */ /* 0x000fe80000100800 */
[----:B------:R0:W-:Y:S04]  /*21420*/  STL [R1+0x57c], R56 ;  /* 0x00057c3801007387 */ /* 0x0001e80000100800 */
[----:B-1----:R-:W4:Y:S04]  /*21430*/  LDL.LU R36, [R1+0x56c] ;  /* 0x00056c0001247983 */ /* 0x002f280000300800 */
[----:B------:R1:W-:Y:S04]  /*21440*/  STL [R1+0x5a0], R2 ;  /* 0x0005a00201007387 */ /* 0x0003e80000100800 */
[----:B--2---:R-:W4:Y:S04]  /*21450*/  LDL.LU R41, [R1+0x590] ;  /* 0x0005900001297983 */ /* 0x004f280000300800 */
[----:B------:R-:W4:Y:S01]  /*21460*/  LDL.LU R33, [R1+0x564] ;  /* 0x0005640001217983 */ /* 0x000f220000300800 */
[----:B---3--:R-:W-:-:S05]  /*21470*/  IADD3 R0, P5, R0, UR9, RZ ;  /* 0x0000000900007c10 */ /* 0x008fca000ffbe0ff */
        /* <DEDUP_REMOVED lines=11> */
[----:B-1----:R-:W2:Y:S04]  /*21530*/  LDL.LU R2, [R1+0x560] ;  /* 0x0005600001027983 */ /* 0x002ea80000300800 */
        /* <DEDUP_REMOVED lines=15> */
[----:B----4-:R-:W-:-:S05]  /*21630*/  IADD3.X R47, R47, UR8, RZ, P2, !PT ;  /* 0x000000082f2f7c10 */ /* 0x010fca00097fe4ff */
[----:B------:R0:W-:Y:S01]  /*21640*/  STL [R1+0x598], R47 ;  /* 0x0005982f01007387 */ /* 0x0001e20000100800 */
[----:B------:R-:W-:-:S03]  /*21650*/  IADD3 R36, P2, R36, UR9, RZ ;  /* 0x0000000924247c10 */ /* 0x000fc6000ff5e0ff */
[----:B0-----:R-:W4:Y:S01]  /*21660*/  LDL.LU R47, [R1+0x508] ;  /* 0x00050800012f7983 */ /* 0x001f220000300800 */
[----:B------:R-:W-:-:S03]  /*21670*/  IADD3.X R41, R41, UR8, RZ, P1, !PT ;  /* 0x0000000829297c10 */ /* 0x000fc60008ffe4ff */
[----:B------:R0:W-:Y:S01]  /*21680*/  STL [R1+0x56c], R36 ;  /* 0x00056c2401007387 */ /* 0x0001e20000100800 */
[----:B------:R-:W-:-:S03]  /*21690*/  IADD3 R33, P1, R33, UR9, RZ ;  /* 0x0000000921217c10 */ /* 0x000fc6000ff3e0ff */
[----:B0-----:R0:W5:Y:S04]  /*216a0*/  LDL.LU R36, [R1+0xd4c] ;  /* 0x000d4c0001247983 */ /* 0x0011680000300800 */
[----:B------:R1:W-:Y:S04]  /*216b0*/  STL [R1+0x590], R41 ;  /* 0x0005902901007387 */ /* 0x0003e80000100800 */
[----:B-1----:R0:W5:Y:S04]  /*216c0*/  LDL.LU R41, [R1+0xd48] ;  /* 0x000d480001297983 */ /* 0x0021680000300800 */
[----:B------:R1:W-:Y:S04]  /*216d0*/  STL [R1+0x564], R33 ;  /* 0x0005642101007387 */ /* 0x0003e80000100800 */
[----:B-1----:R0:W5:Y:S01]  /*216e0*/  LDL.LU R33, [R1+0xd44] ;  /* 0x000d440001217983 */ /* 0x0021620000300800 */
[----:B--2---:R-:W-:-:S02]  /*216f0*/  IADD3.X R40, R40, UR8, RZ, P4, !PT ;  /* 0x0000000828287c10 */ /* 0x004fc4000a7fe4ff */
[----:B------:R-:W-:-:S03]  /*21700*/  IADD3 R32, P4, R32, UR9, RZ ;  /* 0x0000000920207c10 */ /* 0x000fc6000ff9e0ff */
[----:B------:R1:W-:Y:S01]  /*21710*/  STL [R1+0x588], R40 ;  /* 0x0005882801007387 */ /* 0x0003e20000100800 */
[----:B------:R-:W-:Y:S02]  /*21720*/  IADD3.X R49, R49, UR8, RZ, P3, !PT ;  /* 0x0000000831317c10 */ /* 0x000fe40009ffe4ff */
[----:B------:R-:W-:Y:S01]  /*21730*/  IADD3 R45, P3, R45, UR9, RZ ;  /* 0x000000092d2d7c10 */ /* 0x000fe2000ff7e0ff */
[----:B-1----:R0:W5:Y:S01]  /*21740*/  LDL.LU R40, [R1+0xd40] ;  /* 0x000d400001287983 */ /* 0x0021620000300800 */
[----:B------:R-:W-:-:S03]  /*21750*/  IADD3.X R48, R48, UR8, RZ, P6, !PT ;  /* 0x0000000830307c10 */ /* 0x000fc6000b7fe4ff */
[----:B------:R1:W-:Y:S01]  /*21760*/  STL [R1+0x55c], R32 ;  /* 0x00055c2001007387 */ /* 0x0003e20000100800 */
[----:B------:R-:W-:Y:S02]  /*21770*/  IADD3 R44, P6, R44, UR9, RZ ;  /* 0x000000092c2c7c10 */ /* 0x000fe4000ffde0ff */
[----:B------:R-:W-:Y:S01]  /*21780*/  IADD3.X R57, R57, UR8, RZ, P5, !PT ;  /* 0x0000000839397c10 */ /* 0x000fe2000affe4ff */
[----:B-1----:R0:W5:Y:S04]  /*21790*/  LDL.LU R32, [R1+0xd3c] ;  /* 0x000d3c0001207983 */ /* 0x0021680000300800 */
[----:B------:R1:W-:Y:S01]  /*217a0*/  STL [R1+0x580], R49 ;  /* 0x0005803101007387 */ /* 0x0003e20000100800 */
[----:B------:R-:W-:Y:S02]  /*217b0*/  IADD3 R53, P5, R53, UR9, RZ ;  /* 0x0000000935357c10 */ /* 0x000fe4000ffbe0ff */
[----:B------:R-:W-:Y:S01]  /*217c0*/  IADD3.X R56, R56, UR8, RZ, P2, !PT ;  /* 0x0000000838387c10 */ /* 0x000fe200097fe4ff */
[----:B-1----:R0:W5:Y:S04]  /*217d0*/  LDL.LU R49, [R1+0xd38] ;  /* 0x000d380001317983 */ /* 0x0021680000300800 */
[----:B------:R1:W-:Y:S01]  /*217e0*/  STL [R1+0x554], R45 ;  /* 0x0005542d01007387 */ /* 0x0003e20000100800 */
[----:B------:R-:W-:-:S03]  /*217f0*/  IADD3 R52, P2, R52, UR9, RZ ;  /* 0x0000000934347c10 */ /* 0x000fc6000ff5e0ff */
[----:B-1----:R0:W5:Y:S04]  /*21800*/  LDL.LU R45, [R1+0xd34] ;  /* 0x000d3400012d7983 */ /* 0x0021680000300800 */
[----:B------:R1:W-:Y:S01]  /*21810*/  STL [R1+0x578], R48 ;  /* 0x0005783001007387 */ /* 0x0003e20000100800 */
[----:B------:R-:W-:-:S03]  /*21820*/  IADD3.X R2, R2, UR8, RZ, P1, !PT ;  /* 0x0000000802027c10 */ /* 0x000fc60008ffe4ff */
[----:B-1----:R0:W5:Y:S04]  /*21830*/  LDL.LU R48, [R1+0xd30] ;  /* 0x000d300001307983 */ /* 0x0021680000300800 */
[----:B------:R1:W-:Y:S01]  /*21840*/  STL [R1+0x54c], R44 ;  /* 0x00054c2c01007387 */ /* 0x0003e20000100800 */
[----:B---3--:R-:W-:-:S03]  /*21850*/  IADD3 R0, P1, R0, UR9, RZ ;  /* 0x0000000900007c10 */ /* 0x008fc6000ff3e0ff */
[----:B-1----:R0:W5:Y:S04]  /*21860*/  LDL.LU R44, [R1+0xd2c] ;  /* 0x000d2c00012c7983 */ /* 0x0021680000300800 */
[----:B------:R1:W-:Y:S04]  /*21870*/  STL [R1+0x570], R57 ;  /* 0x0005703901007387 */ /* 0x0003e80000100800 */
        /* <DEDUP_REMOVED lines=10> */
[----:B-1----:R-:W2:Y:S01]  /*21920*/  LDL.LU R0, [R1+0xd14] ;  /* 0x000d140001007983 */ /* 0x002ea20000300800 */
[----:B------:R-:W-:-:S02]  /*21930*/  IADD3.X R10, R10, UR8, RZ, P4, !PT ;  /* 0x000000080a0a7c10 */ /* 0x000fc4000a7fe4ff */
[----:B------:R-:W-:Y:S02]  /*21940*/  IADD3 R11, P4, R11, UR9, RZ ;  /* 0x000000090b0b7c10 */ /* 0x000fe4000ff9e0ff */
[----:B------:R-:W-:Y:S02]  /*21950*/  IADD3.X R58, R58, UR8, RZ, P3, !PT ;  /* 0x000000083a3a7c10 */ /* 0x000fe40009ffe4ff */
[----:B------:R-:W-:Y:S01]  /*21960*/  IADD3 R59, P3, R59, UR9, RZ ;  /* 0x000000093b3b7c10 */ /* 0x000fe2000ff7e0ff */
[----:B------:R-:W-:Y:S01]  /*21970*/  STL [R1+0x558], R10 ;  /* 0x0005580a01007387 */ /* 0x000fe20000100800 */
[----:B------:R-:W-:Y:S02]  /*21980*/  IADD3.X R16, R16, UR8, RZ, P6, !PT ;  /* 0x0000000810107c10 */ /* 0x000fe4000b7fe4ff */
[----:B------:R-:W-:Y:S01]  /*21990*/  IADD3 R17, P6, R17, UR9, RZ ;  /* 0x0000000911117c10 */ /* 0x000fe2000ffde0ff */
[----:B------:R-:W-:Y:S01]  /*219a0*/  STL [R1+0x52c], R11 ;  /* 0x00052c0b01007387 */ /* 0x000fe20000100800 */
[----:B------:R-:W-:-:S02]  /*219b0*/  IADD3.X R18, R18, UR8, RZ, P5, !PT ;  /* 0x0000000812127c10 */ /* 0x000fc4000affe4ff */
[----:B------:R-:W-:Y:S01]  /*219c0*/  IADD3 R19, P5, R19, UR9, RZ ;  /* 0x0000000913137c10 */ /* 0x000fe2000ffbe0ff */
[----:B------:R-:W-:Y:S01]  /*219d0*/  STL [R1+0x550], R58 ;  /* 0x0005503a01007387 */ /* 0x000fe20000100800 */
[----:B------:R-:W-:Y:S02]  /*219e0*/  IADD3.X R61, R61, UR8, RZ, P2, !PT ;  /* 0x000000083d3d7c10 */ /* 0x000fe400097fe4ff */
[----:B------:R-:W-:Y:S01]  /*219f0*/  IADD3 R54, P2, R54, UR9, RZ ;  /* 0x0000000936367c10 */ /* 0x000fe2000ff5e0ff */
[----:B------:R-:W-:Y:S01]  /*21a00*/  STL [R1+0x524], R59 ;  /* 0x0005243b01007387 */ /* 0x000fe20000100800 */
[----:B------:R-:W-:-:S03]  /*21a10*/  IADD3.X R55, R55, UR8, RZ, P1, !PT ;  /* 0x0000000837377c10 */ /* 0x000fc60008ffe4ff */
[----:B------:R-:W-:Y:S01]  /*21a20*/  STL [R1+0x548], R16 ;  /* 0x0005481001007387 */ /* 0x000fe20000100800 */
[----:B------:R-:W-:-:S03]  /*21a30*/  IADD3.X R50, R50, UR8, RZ, P4, !PT ;  /* 0x0000000832327c10 */ /* 0x000fc6000a7fe4ff */
[----:B------:R-:W-:Y:S04]  /*21a40*/  STL [R1+0x51c], R17 ;  /* 0x00051c1101007387 */ /* 0x000fe80000100800 */
[----:B------:R-:W-:Y:S04]  /*21a50*/  STL [R1+0x540], R18 ;  /* 0x0005401201007387 */ /* 0x000fe80000100800 */
[----:B------:R-:W-:Y:S04]  /*21a60*/  STL [R1+0x514], R19 ;  /* 0x0005141301007387 */ /* 0x000fe80000100800 */
[----:B------:R1:W-:Y:S04]  /*21a70*/  STL [R1+0x538], R61 ;  /* 0x0005383d01007387 */ /* 0x0003e80000100800 */
[----:B------:R-:W-:Y:S04]  /*21a80*/  STL [R1+0x50c], R54 ;  /* 0x00050c3601007387 */ /* 0x000fe80000100800 */
[----:B------:R-:W-:Y:S04]  /*21a90*/  STL [R1+0x530], R55 ;  /* 0x0005303701007387 */ /* 0x000fe80000100800 */
[----:B------:R-:W-:Y:S01]  /*21aa0*/  STL [R1+0x528], R50 ;  /* 0x0005283201007387 */ /* 0x000fe20000100800 */
[----:B------:R-:W-:-:S02]  /*21ab0*/  IADD3.X R51, R51, UR8, RZ, P3, !PT ;  /* 0x0000000833337c10 */ /* 0x000fc40009ffe4ff */
[----:B------:R-:W-:Y:S02]  /*21ac0*/  IADD3.X R46, R46, UR8, RZ, P6, !PT ;  /* 0x000000082e2e7c10 */ /* 0x000fe4000b7fe4ff */
[----:B----4-:R-:W-:Y:S01]  /*21ad0*/  IADD3.X R47, R47, UR8, RZ, P2, !PT ;  /* 0x000000082f2f7c10 */ /* 0x010fe200097fe4ff */
[----:B-1----:R-:W-:Y:S02]  /*21ae0*/  IMAD.MOV.U32 R61, RZ, RZ, R60 ;  /* 0x000000ffff3d7224 */ /* 0x002fe400078e003c */
[----:B------:R-:W-:Y:S01]  /*21af0*/  IMAD.MOV.U32 R60, RZ, RZ, R3 ;  /* 0x000000ffff3c7224 */ /* 0x000fe200078e0003 */
[----:B--2---:R-:W-:-:S05]  /*21b00*/  IADD3.X R0, R0, UR8, RZ, P5, !PT ;  /* 0x0000000800007c10 */ /* 0x004fca000affe4ff */
[----:B------:R1:W-:Y:S04]  /*21b10*/  STL [R1+0x510], R0 ;  /* 0x0005100001007387 */ /* 0x0003e80000100800 */
[----:B-1----:R-:W1:Y:S04]  /*21b20*/  S2R R0, SR_TID.X ;  /* 0x0000000000007919 */ /* 0x002e680000002100 */
[----:B------:R0:W-:Y:S04]  /*21b30*/  STL [R1+0x520], R51 ;  /* 0x0005203301007387 */ /* 0x0001e80000100800 */
[----:B------:R0:W-:Y:S04]  /*21b40*/  STL [R1+0x518], R46 ;  /* 0x0005182e01007387 */ /* 0x0001e80000100800 */
[----:B------:R0:W-:Y:S01]  /*21b50*/  STL [R1+0x508], R47 ;  /* 0x0005082f01007387 */ /* 0x0001e20000100800 */
[----:B-1----:R-:W-:-:S05]  /*21b60*/  LOP3.LUT R0, R0, 0x1f, RZ, 0xc0, !PT ;  /* 0x0000001f00007812 */ /* 0x002fca00078ec0ff */
[----:B------:R-:W-:Y:S01]  /*21b70*/  IMAD.SHL.U32 R0, R0, 0x2, RZ ;  /* 0x0000000200007824 */ /* 0x000fe200078e00ff */
[----:B0-----:R-:W-:Y:S01]  /*21b80*/  @!P0 CALL.REL.NOINC `(.L_x_2) ;  /* 0x0000001000008944 */ /* 0x001fe20003c00000 */
[----:B------:R-:W-:Y:S05]  /*21b90*/  BRA `(.L_x_3) ;  /* 0xfffef7a000007947 */ /* 0x000fea000383ffff */
.L_x_2:
[----:B------:R0:W-:Y:S04]  /*21ba0*/  STL [R1+0xde0], R42 ;  /* 0x000de02a01007387 */ /* 0x0001e80000100800 */
[----:B0-----:R-:W2:Y:S04]  /*21bb0*/  LDL.LU R42, [R1+0x238] ;  /* 0x00023800012a7983 */ /* 0x001ea80000300800 */
[----:B--2---:R0:W-:Y:S04]  /*21bc0*/  STL [R1+0xde8], R42 ;  /* 0x000de82a01007387 */ /* 0x0041e80000100800 */
[----:B------:R1:W-:Y:S01]  /*21bd0*/  STL [R1+0xddc], R43 ;  /* 0x000ddc2b01007387 */ /* 0x0003e20000100800 */
[----:B0-----:R-:W-:-:S03]  /*21be0*/  IMAD.MOV.U32 R42, RZ, RZ, R9 ;  /* 0x000000ffff2a7224 */ /* 0x001fc600078e0009 */
[----:B-1----:R-:W2:Y:S04]  /*21bf0*/  LDL.LU R43, [R1+0x24c] ;  /* 0x00024c00012b7983 */ /* 0x002ea80000300800 */
[----:B--2---:R0:W-:Y:S04]  /*21c00*/  STL [R1+0xde4], R43 ;  /* 0x000de42b01007387 */ /* 0x0041e80000100800 */
[----:B0-----:R-:W2:Y:S04]  /*21c10*/  LDL.LU R43, [R1+0x23c] ;  /* 0x00023c00012b7983 */ /* 0x001ea80000300800 */
[----:B--2---:R0:W-:Y:S04]  /*21c20*/  STL [R1+0xdec], R43 ;  /* 0x000dec2b01007387 */ /* 0x0041e80000100800 */
[----:B------:R1:W-:Y:S01]  /*21c30*/  STL [R1+0xdd8], R38 ;  /* 0x000dd82601007387 */ /* 0x0003e20000100800 */
[----:B0-----:R-:W-:-:S03]  /*21c40*/  IMAD.MOV.U32 R43, RZ, RZ, R8 ;  /* 0x000000ffff2b7224 */ /* 0x001fc600078e0008 */
[----:B-1----:R-:W2:Y:S04]  /*21c50*/  LDL.LU R38, [R1+0x248] ;  /* 0x0002480001267983 */ /* 0x002ea80000300800 */
[----:B------:R0:W-:Y:S04]  /*21c60*/  STL [R1+0xdd4], R39 ;  /* 0x000dd42701007387 */ /* 0x0001e80000100800 */
[----:B0-----:R-:W3:Y:S04]  /*21c70*/  LDL.LU R39, [R1+0x25c] ;  /* 0x00025c0001277983 */ /* 0x001ee80000300800 */
[----:B------:R0:W-:Y:S04]  /*21c80*/  STL [R1+0xdd0], R34 ;  /* 0x000dd02201007387 */ /* 0x0001e80000100800 */
[----:B0-----:R-:W3:Y:S04]  /*21c90*/  LDL.LU R34, [R1+0x258] ;  /* 0x0002580001227983 */ /* 0x001ee80000300800 */
[----:B------:R0:W-:Y:S04]  /*21ca0*/  STL [R1+0xdcc], R35 ;  /* 0x000dcc2301007387 */ /* 0x0001e80000100800 */
[----:B0-----:R-:W4:Y:S04]  /*21cb0*/  LDL.LU R35, [R1+0x214] ;  /* 0x0002140001237983 */ /* 0x001f280000300800 */
[----:B------:R0:W-:Y:S04]  /*21cc0*/  STL [R1+0xdc8], R30 ;  /* 0x000dc81e01007387 */ /* 0x0001e80000100800 */
[----:B0-----:R-:W4:Y:S04]  /*21cd0*/  LDL.LU R30, [R1+0x210] ;  /* 0x00021000011e7983 */ /* 0x001f280000300800 */
        /* <DEDUP_REMOVED lines=10> */
[----:B-----5:R-:W2:Y:S04]  /*21d80*/  LDL.LU R2, [R1+0x140] ;  /* 0x0001400001027983 */ /* 0x020ea80000300800 */
        /* <DEDUP_REMOVED lines=62> */
[----:B------:R0:W-:Y:S01]  /*22170*/  STL [R1+0xd34], R44 ;  /* 0x000d342c01007387 */ /* 0x0001e20000100800 */
[----:B------:R-:W-:-:S03]  /*22180*/  F2FP.PACK_AB R42, R43, R42 ;  /* 0x0000002a2b2a723e */ /* 0x000fc600000000ff */
        /* <DEDUP_REMOVED lines=13> */
[----:B------:R-:W2:Y:S04]  /*22260*/  LDL.LU R43, [R1+0xdec] ;  /* 0x000dec00012b7983 */ /* 0x000ea80000300800 */
[----:B------:R0:W-:Y:S04]  /*22270*/  STL [R1+0x3ec], R42 ;  /* 0x0003ec2a01007387 */ /* 0x0001e80000100800 */
[----:B0-----:R-:W2:Y:S02]  /*22280*/  LDL.LU R42, [R1+0xde8] ;  /* 0x000de800012a7983 */ /* 0x001ea40000300800 */
[----:B--2---:R-:W-:-:S02]  /*22290*/  F2FP.PACK_AB R42, R43, R42 ;  /* 0x0000002a2b2a723e */ /* 0x004fc400000000ff */
[----:B------:R-:W2:Y:S01]  /*222a0*/  LDL.LU R43, [R1+0xde4] ;  /* 0x000de400012b7983 */ /* 0x000ea20000300800 */
[----:B---3--:R-:W-:-:S03]  /*222b0*/  F2FP.PACK_AB R34, R39, R34 ;  /* 0x000000222722723e */ /* 0x008fc600000000ff */
[----:B------:R0:W-:Y:S01]  /*222c0*/  STL [R1+0x3e8], R42 ;  /* 0x0003e82a01007387 */ /* 0x0001e20000100800 */
[----:B----4-:R-:W-:-:S03]  /*222d0*/  F2FP.PACK_AB R30, R35, R30 ;  /* 0x0000001e231e723e */ /* 0x010fc600000000ff */
[----:B0-----:R-:W3:Y:S01]  /*222e0*/  LDL.LU R42, [R1+0xde0] ;  /* 0x000de000012a7983 */ /* 0x001ee20000300800 */
[----:B------:R-:W-:Y:S02]  /*222f0*/  F2FP.PACK_AB R26, R31, R26 ;  /* 0x0000001a1f1a723e */ /* 0x000fe400000000ff */
[----:B------:R-:W-:Y:S02]  /*22300*/  F2FP.PACK_AB R23, R27, R23 ;  /* 0x000000171b17723e */ /* 0x000fe400000000ff */
[----:B------:R-:W-:Y:S02]  /*22310*/  F2FP.PACK_AB R56, R22, R56 ;  /* 0x000000381638723e */ /* 0x000fe400000000ff */
[----:B------:R-:W-:Y:S02]  /*22320*/  F2FP.PACK_AB R52, R57, R52 ;  /* 0x000000343934723e */ /* 0x000fe400000000ff */
[----:B------:R-:W-:Y:S02]  /*22330*/  F2FP.PACK_AB R48, R53, R48 ;  /* 0x000000303530723e */ /* 0x000fe400000000ff */
[----:B------:R-:W-:-:S02]  /*22340*/  F2FP.PACK_AB R44, R49, R44 ;  /* 0x0000002c312c723e */ /* 0x000fc400000000ff */
[----:B------:R-:W-:Y:S02]  /*22350*/  F2FP.PACK_AB R40, R45, R40 ;  /* 0x000000282d28723e */ /* 0x000fe400000000ff */
[----:B--2---:R-:W-:Y:S02]  /*22360*/  F2FP.PACK_AB R38, R43, R38 ;  /* 0x000000262b26723e */ /* 0x004fe400000000ff */
[----:B------:R-:W3:Y:S04]  /*22370*/  LDL.LU R43, [R1+0xddc] ;  /* 0x000ddc00012b7983 */ /* 0x000ee80000300800 */
[----:B------:R0:W-:Y:S04]  /*22380*/  STL [R1+0x3e4], R38 ;  /* 0x0003e42601007387 */ /* 0x0001e80000100800 */
[----:B0-----:R-:W2:Y:S04]  /*22390*/  LDL.LU R38, [R1+0xdd8] ;  /* 0x000dd80001267983 */ /* 0x001ea80000300800 */
[----:B------:R-:W2:Y:S04]  /*223a0*/  LDL.LU R39, [R1+0xdd4] ;  /* 0x000dd40001277983 */ /* 0x000ea80000300800 */
[----:B------:R0:W-:Y:S04]  /*223b0*/  STL [R1+0x3e0], R34 ;  /* 0x0003e02201007387 */ /* 0x0001e80000100800 */
[----:B0-----:R-:W4:Y:S04]  /*223c0*/  LDL.LU R34, [R1+0xdd0] ;  /* 0x000dd00001227983 */ /* 0x001f280000300800 */
[----:B------:R-:W4:Y:S04]  /*223d0*/  LDL.LU R35, [R1+0xdcc] ;  /* 0x000dcc0001237983 */ /* 0x000f280000300800 */
[----:B------:R0:W-:Y:S04]  /*223e0*/  STL [R1+0x3dc], R30 ;  /* 0x0003dc1e01007387 */ /* 0x0001e80000100800 */
[----:B0-----:R-:W4:Y:S04]  /*223f0*/  LDL.LU R30, [R1+0xdc8] ;  /* 0x000dc800011e7983 */ /* 0x001f280000300800 */
[----:B------:R-:W4:Y:S04]  /*22400*/  LDL.LU R31, [R1+0xdc4] ;  /* 0x000dc400011f7983 */ /* 0x000f280000300800 */
[----:B------:R0:W-:Y:S01]  /*22410*/  STL [R1+0x3d8], R26 ;  /* 0x0003d81a01007387 */ /* 0x0001e20000100800 */
[----:B------:R-:W-:-:S02]  /*22420*/  F2FP.PACK_AB R32, R41, R32 ;  /* 0x000000202920723e */ /* 0x000fc400000000ff */
[----:B------:R-:W-:Y:S01]  /*22430*/  F2FP.PACK_AB R28, R33, R28 ;  /* 0x0000001c211c723e */ /* 0x000fe200000000ff */
[----:B0-----:R-:W4:Y:S04]  /*22440*/  LDL.LU R26, [R1+0xdc0] ;  /* 0x000dc000011a7983 */ /* 0x001f280000300800 */
[----:B------:R-:W4:Y:S04]  /*22450*/  LDL.LU R27, [R1+0xdbc] ;  /* 0x000dbc00011b7983 */ /* 0x000f280000300800 */
[----:B------:R0:W-:Y:S01]  /*22460*/  STL [R1+0x3d4], R23 ;  /* 0x0003d41701007387 */ /* 0x0001e20000100800 */
[----:B------:R-:W-:-:S03]  /*22470*/  F2FP.PACK_AB R20, R29, R20 ;  /* 0x000000141d14723e */ /* 0x000fc600000000ff */
[----:B0-----:R-:W4:Y:S04]  /*22480*/  LDL.LU R23, [R1+0xdb8] ;  /* 0x000db80001177983 */ /* 0x001f280000300800 */
[----:B------:R-:W4:Y:S01]  /*22490*/  LDL.LU R22, [R1+0xdb4] ;  /* 0x000db40001167983 */ /* 0x000f220000300800 */
[----:B------:R-:W-:Y:S02]  /*224a0*/  F2FP.PACK_AB R24, R21, R24 ;  /* 0x000000181518723e */ /* 0x000fe400000000ff */
[----:B------:R-:W-:Y:S01]  /*224b0*/  F2FP.PACK_AB R21, R25, R36 ;  /* 0x000000241915723e */ /* 0x000fe200000000ff */
[----:B------:R-:W-:Y:S04]  /*224c0*/  STL [R1+0x3d0], R56 ;  /* 0x0003d03801007387 */ /* 0x000fe80000100800 */
[----:B------:R-:W-:Y:S04]  /*224d0*/  STL [R1+0x32c], R52 ;  /* 0x00032c3401007387 */ /* 0x000fe80000100800 */
[----:B------:R-:W-:Y:S04]  /*224e0*/  STL [R1+0x328], R48 ;  /* 0x0003283001007387 */ /* 0x000fe80000100800 */
[----:B------:R-:W-:Y:S04]  /*224f0*/  STL [R1+0x324], R44 ;  /* 0x0003242c01007387 */ /* 0x000fe80000100800 */
[----:B------:R-:W-:Y:S04]  /*22500*/  STL [R1+0x320], R40 ;  /* 0x0003202801007387 */ /* 0x000fe80000100800 */
[----:B------:R-:W-:Y:S04]  /*22510*/  STL [R1+0x25c], R32 ;  /* 0x00025c2001007387 */ /* 0x000fe80000100800 */
[----:B------:R-:W-:Y:S04]  /*22520*/  STL [R1+0x258], R28 ;  /* 0x0002581c01007387 */ /* 0x000fe80000100800 */
[----:B------:R0:W-:Y:S04]  /*22530*/  STL [R1+0x254], R20 ;  /* 0x0002541401007387 */ /* 0x0001e80000100800 */
[----:B------:R-:W-:Y:S04]  /*22540*/  STL [R1+0x250], R24 ;  /* 0x0002501801007387 */ /* 0x000fe80000100800 */
[----:B------:R-:W-:Y:S01]  /*22550*/  STL [R1+0x24c], R21 ;  /* 0x00024c1501007387 */ /* 0x000fe20000100800 */
[----:B0-----:R-:W-:-:S02]  /*22560*/  F2FP.PACK_AB R20, R37, R5 ;  /* 0x000000052514723e */ /* 0x001fc400000000ff */
[----:B------:R-:W-:Y:S02]  /*22570*/  F2FP.PACK_AB R5, R4, R7 ;  /* 0x000000070405723e */ /* 0x000fe400000000ff */
[----:B------:R-:W-:Y:S01]  /*22580*/  F2FP.PACK_AB R4, R6, R13 ;  /* 0x0000000d0604723e */ /* 0x000fe200000000ff */
[----:B------:R-:W-:Y:S01]  /*22590*/  STL [R1+0x248], R20 ;  /* 0x0002481401007387 */ /* 0x000fe20000100800 */
[----:B------:R-:W-:-:S03]  /*225a0*/  F2FP.PACK_AB R6, R12, R15 ;  /* 0x0000000f0c06723e */ /* 0x000fc600000000ff */
[----:B------:R0:W-:Y:S04]  /*225b0*/  STL [R1+0x244], R5 ;  /* 0x0002440501007387 */ /* 0x0001e80000100800 */
[----:B------:R1:W-:Y:S04]  /*225c0*/  STL [R1+0x240], R4 ;  /* 0x0002400401007387 */ /* 0x0003e80000100800 */
[----:B------:R-:W-:Y:S01]  /*225d0*/  STL [R1+0x23c], R6 ;  /* 0x00023c0601007387 */ /* 0x000fe20000100800 */
[----:B0-----:R-:W-:Y:S02]  /*225e0*/  F2FP.PACK_AB R5, R14, R2 ;  /* 0x000000020e05723e */ /* 0x001fe400000000ff */
[----:B------:R-:W-:-:S02]  /*225f0*/  F2FP.PACK_AB R2, R0, R3 ;  /* 0x000000030002723e */ /* 0x000fc400000000ff */
[----:B-1----:R-:W-:Y:S01]  /*22600*/  F2FP.PACK_AB R4, R60, R61 ;  /* 0x0000003d3c04723e */ /* 0x002fe200000000ff */
[----:B------:R-:W-:Y:S01]  /*22610*/  STL [R1+0x238], R5 ;  /* 0x0002380501007387 */ /* 0x000fe20000100800 */
[----:B------:R-:W-:Y:S02]  /*22620*/  F2FP.PACK_AB R0, R8, R9 ;  /* 0x000000090800723e */ /* 0x000fe400000000ff */
[----:B------:R-:W-:Y:S01]  /*22630*/  F2FP.PACK_AB R3, R10, R11 ;  /* 0x0000000b0a03723e */ /* 0x000fe200000000ff */
[----:B------:R-:W-:Y:S04]  /*22640*/  STL [R1+0x234], R4 ;  /* 0x0002340401007387 */ /* 0x000fe80000100800 */
[----:B------:R0:W-:Y:S04]  /*22650*/  STL [R1+0x230], R2 ;  /* 0x0002300201007387 */ /* 0x0001e80000100800 */
[----:B------:R1:W-:Y:S04]  /*22660*/  STL [R1+0x22c], R0 ;  /* 0x00022c0001007387 */ /* 0x0003e80000100800 */
[----:B------:R1:W-:Y:S01]  /*22670*/  STL [R1+0x228], R3 ;  /* 0x0002280301007387 */ /* 0x0003e20000100800 */
[----:B0-----:R-:W-:-:S02]  /*22680*/  F2FP.PACK_AB R2, R58, R59 ;  /* 0x0000003b3a02723e */ /* 0x001fc400000000ff */
[----:B-1----:R-:W-:-:S03]  /*22690*/  F2FP.PACK_AB R0, R16, R17 ;  /* 0x000000111000723e */ /* 0x002fc600000000ff */
[----:B------:R0:W-:Y:S01]  /*226a0*/  STL [R1+0x224], R2 ;  /* 0x0002240201007387 */ /* 0x0001e20000100800 */
[----:B------:R-:W-:-:S03]  /*226b0*/  F2FP.PACK_AB R3, R18, R19 ;  /* 0x000000131203723e */ /* 0x000fc600000000ff */
[----:B------:R1:W-:Y:S04]  /*226c0*/  STL [R1+0x220], R0 ;  /* 0x0002200001007387 */ /* 0x0003e80000100800 */
[----:B------:R1:W-:Y:S01]  /*226d0*/  STL [R1+0x21c], R3 ;  /* 0x00021c0301007387 */ /* 0x0003e20000100800 */
[----:B0-----:R-:W-:Y:S02]  /*226e0*/  F2FP.PACK_AB R2, R54, R55 ;  /* 0x000000373602723e */ /* 0x001fe400000000ff */
[----:B-1----:R-:W-:-:S03]  /*226f0*/  F2FP.PACK_AB R0, R50, R51 ;  /* 0x000000333200723e */ /* 0x002fc600000000ff */
[----:B------:R3:W-:Y:S01]  /*22700*/  STL [R1+0x218], R2 ;  /* 0x0002180201007387 */ /* 0x0007e20000100800 */
[----:B------:R-:W-:-:S03]  /*22710*/  F2FP.PACK_AB R3, R46, R47 ;  /* 0x0000002f2e03723e */ /* 0x000fc600000000ff */
[----:B------:R2:W-:Y:S04]  /*22720*/  STL [R1+0x214], R0 ;  /* 0x0002140001007387 */ /* 0x0005e80000100800 */
[----:B------:R4:W-:Y:S01]  /*22730*/  STL [R1+0x210], R3 ;  /* 0x0002100301007387 */ /* 0x0009e20000100800 */
[----:B---3--:R-:W-:-:S05]  /*22740*/  F2FP.PACK_AB R2, R43, R42 ;  /* 0x0000002a2b02723e */ /* 0x008fca00000000ff */
[----:B------:R0:W-:Y:S01]  /*22750*/  STL [R1+0x16c], R2 ;  /* 0x00016c0201007387 */ /* 0x0001e20000100800 */
[----:B--2---:R-:W-:-:S05]  /*22760*/  F2FP.PACK_AB R0, R39, R38 ;  /* 0x000000262700723e */ /* 0x004fca00000000ff */
[----:B------:R1:W-:Y:S01]  /*22770*/  STL [R1+0x168], R0 ;  /* 0x0001680001007387 */ /* 0x0003e20000100800 */
[----:B----4-:R-:W-:-:S05]  /*22780*/  F2FP.PACK_AB R3, R35, R34 ;  /* 0x000000222303723e */ /* 0x010fca00000000ff */
[----:B------:R-:W-:Y:S01]  /*22790*/  STL [R1+0x164], R3 ;  /* 0x0001640301007387 */ /* 0x000fe20000100800 */
[----:B0-----:R-:W-:-:S05]  /*227a0*/  F2FP.PACK_AB R2, R31, R30 ;  /* 0x0000001e1f02723e */ /* 0x001fca00000000ff */
[----:B------:R0:W-:Y:S04]  /*227b0*/  STL [R1+0x160], R2 ;  /* 0x0001600201007387 */ /* 0x0001e80000100800 */
[----:B------:R-:W2:Y:S01]  /*227c0*/  LDL.LU R15, [R1+0x364] ;  /* 0x00036400010f7983 */ /* 0x000ea20000300800 */
[----:B-1----:R-:W-:-:S05]  /*227d0*/  F2FP.PACK_AB R0, R27, R26 ;  /* 0x0000001a1b00723e */ /* 0x002fca00000000ff */
[----:B------:R1:W-:Y:S01]  /*227e0*/  STL [R1+0x15c], R0 ;  /* 0x00015c0001007387 */ /* 0x0003e20000100800 */
[----:B------:R-:W-:-:S03]  /*227f0*/  IMAD.MOV.U32 R14, RZ, RZ, R23 ;  /* 0x000000ffff0e7224 */ /* 0x000fc600078e0017 */
[----:B--2---:R2:W-:Y:S04]  /*22800*/  STL [R1+0xdb0], R15 ;  /* 0x000db00f01007387 */ /* 0x0045e80000100800 */
[----:B------:R-:W3:Y:S04]  /*22810*/  LDL.LU R12, [R1+0x360] ;  /* 0x00036000010c7983 */ /* 0x000ee80000300800 */
[----:B------:R-:W4:Y:S04]  /*22820*/  LDL.LU R13, [R1+0x374] ;  /* 0x00037400010d7983 */ /* 0x000f280000300800 */
[----:B------:R-:W4:Y:S04]  /*22830*/  LDL.LU R6, [R1+0x370] ;  /* 0x0003700001067983 */ /* 0x000f280000300800 */
        /* <DEDUP_REMOVED lines=24> */
[----:B------:R-:W3:Y:S04]  /*229c0*/  LDL.LU R60, [R1+0x174] ;  /* 0x00017400013c7983 */ /* 0x000ee80000300800 */
[----:B------:R-:W3:Y:S04]  /*229d0*/  LDL.LU R61, [R1+0x170] ;  /* 0x00017000013d7983 */ /* 0x000ee80000300800 */
[----:B-1----:R-:W3:Y:S04]  /*229e0*/  LDL.LU R0, [R1+0x184] ;  /* 0x0001840001007983 */ /* 0x002ee80000300800 */
        /* <DEDUP_REMOVED lines=20> */
[----:B--2---:R-:W-:-:S03]  /*22b30*/  IMAD.MOV.U32 R15, RZ, RZ, R22 ;  /* 0x000000ffff0f7224 */ /* 0x004fc600078e0016 */
[----:B------:R-:W2:Y:S04]  /*22b40*/  LDL.LU R39, [R1+0x4d0] ;  /* 0x0004d00001277983 */ /* 0x000ea80000300800 */
[----:B------:R-:W2:Y:S04]  /*22b50*/  LDL.LU R34, [R1+0x38c] ;  /* 0x00038c0001227983 */ /* 0x000ea80000300800 */
[----:B------:R-:W2:Y:S04]  /*22b60*/  LDL.LU R35, [R1+0x388] ;  /* 0x0003880001237983 */ /* 0x000ea80000300800 */
[----:B------:R-:W2:Y:S04]  /*22b70*/  LDL.LU R30, [R1+0x39c] ;  /* 0x00039c00011e7983 */ /* 0x000ea80000300800 */
[----:B------:R-:W2:Y:S01]  /*22b80*/  LDL.LU R31, [R1+0x398] ;  /* 0x00039800011f7983 */ /* 0x000ea20000300800 */
[----:B------:R-:W-:-:S03]  /*22b90*/  F2FP.PACK_AB R14, R15, R14 ;  /* 0x0000000e0f0e723e */ /* 0x000fc600000000ff */
[----:B------:R-:W2:Y:S04]  /*22ba0*/  LDL.LU R26, [R1+0x3ac] ;  /* 0x0003ac00011a7983 */ /* 0x000ea80000300800 */
[----:B------:R-:W2:Y:S04]  /*22bb0*/  LDL.LU R27, [R1+0x3a8] ;  /* 0x0003a800011b7983 */ /* 0x000ea80000300800 */
[----:B------:R-:W2:Y:S04]  /*22bc0*/  LDL.LU R22, [R1+0x3bc] ;  /* 0x0003bc0001167983 */ /* 0x000ea80000300800 */
[----:B------:R-:W2:Y:S04]  /*22bd0*/  LDL.LU R23, [R1+0x3b8] ;  /* 0x0003b80001177983 */ /* 0x000ea80000300800 */
[----:B------:R-:W2:Y:S04]  /*22be0*/  LDL.LU R15, [R1+0xdb0] ;  /* 0x000db000010f7983 */ /* 0x000ea80000300800 */
[----:B------:R0:W-:Y:S04]  /*22bf0*/  STL [R1+0x158], R14 ;  /* 0x0001580e01007387 */ /* 0x0001e80000100800 */
[----:B0-----:R-:W2:Y:S01]  /*22c00*/  LDL.LU R14, [R1+0xdac] ;  /* 0x000dac00010e7983 */ /* 0x001ea20000300800 */
[----:B----4-:R-:W-:-:S02]  /*22c10*/  F2FP.PACK_AB R6, R13, R6 ;  /* 0x000000060d06723e */ /* 0x010fc400000000ff */
[----:B---3--:R-:W-:Y:S02]  /*22c20*/  F2FP.PACK_AB R4, R7, R4 ;  /* 0x000000040704723e */ /* 0x008fe400000000ff */
[----:B------:R-:W-:Y:S02]  /*22c30*/  F2FP.PACK_AB R37, R5, R37 ;  /* 0x000000250525723e */ /* 0x000fe400000000ff */
[----:B--2---:R-:W-:Y:S02]  /*22c40*/  F2FP.PACK_AB R12, R15, R12 ;  /* 0x0000000c0f0c723e */ /* 0x004fe400000000ff */
[----:B------:R-:W2:Y:S04]  /*22c50*/  LDL.LU R15, [R1+0xda8] ;  /* 0x000da800010f7983 */ /* 0x000ea80000300800 */
[----:B------:R0:W-:Y:S04]  /*22c60*/  STL [R1+0x154], R12 ;  /* 0x0001540c01007387 */ /* 0x0001e80000100800 */
[----:B0-----:R-:W3:Y:S04]  /*22c70*/  LDL.LU R12, [R1+0xda4] ;  /* 0x000da400010c7983 */ /* 0x001ee80000300800 */
[----:B------:R-:W3:Y:S04]  /*22c80*/  LDL.LU R13, [R1+0xda0] ;  /* 0x000da000010d7983 */ /* 0x000ee80000300800 */
[----:B------:R0:W-:Y:S04]  /*22c90*/  STL [R1+0x150], R6 ;  /* 0x0001500601007387 */ /* 0x0001e80000100800 */
[----:B0-----:R-:W4:Y:S04]  /*22ca0*/  LDL.LU R6, [R1+0xd9c] ;  /* 0x000d9c0001067983 */ /* 0x001f280000300800 */
[----:B------:R-:W4:Y:S04]  /*22cb0*/  LDL.LU R7, [R1+0xd98] ;  /* 0x000d980001077983 */ /* 0x000f280000300800 */
[----:B------:R0:W-:Y:S04]  /*22cc0*/  STL [R1+0x14c], R4 ;  /* 0x00014c0401007387 */ /* 0x0001e80000100800 */
[----:B0-----:R-:W4:Y:S04]  /*22cd0*/  LDL.LU R4, [R1+0xd94] ;  /* 0x000d940001047983 */ /* 0x001f280000300800 */
[----:B------:R-:W4:Y:S01]  /*22ce0*/  LDL.LU R5, [R1+0xd90] ;  /* 0x000d900001057983 */ /* 0x000f220000300800 */
[----:B------:R-:W-:-:S02]  /*22cf0*/  F2FP.PACK_AB R25, R36, R25 ;  /* 0x000000192419723e */ /* 0x000fc400000000ff */
[----:B------:R-:W-:Y:S01]  /*22d00*/  F2FP.PACK_AB R56, R24, R56 ;  /* 0x000000381838723e */ /* 0x000fe200000000ff */
[----:B------:R0:W-:Y:S04]  /*22d10*/  STL [R1+0x148], R37 ;  /* 0x0001482501007387 */ /* 0x0001e80000100800 */
[----:B0-----:R-:W4:Y:S04]  /*22d20*/  LDL.LU R37, [R1+0xd8c] ;  /* 0x000d8c0001257983 */ /* 0x001f280000300800 */
[----:B------:R-:W4:Y:S04]  /*22d30*/  LDL.LU R36, [R1+0xd88] ;  /* 0x000d880001247983 */ /* 0x000f280000300800 */
[----:B------:R0:W-:Y:S04]  /*22d40*/  STL [R1+0x144], R25 ;  /* 0x0001441901007387 */ /* 0x0001e80000100800 */
[----:B0-----:R-:W4:Y:S04]  /*22d50*/  LDL.LU R25, [R1+0xd84] ;  /* 0x000d840001197983 */ /* 0x001f280000300800 */
[----:B------:R-:W4:Y:S04]  /*22d60*/  LDL.LU R24, [R1+0xd80] ;  /* 0x000d800001187983 */ /* 0x000f280000300800 */
[----:B------:R0:W-:Y:S02]  /*22d70*/  STL [R1+0x140], R56 ;  /* 0x0001403801007387 */ /* 0x0001e40000100800 */
[----:B0-----:R-:W-:-:S02]  /*22d80*/  F2FP.PACK_AB R56, R57, R52 ;  /* 0x000000343938723e */ /* 0x001fc400000000ff */
[----:B------:R-:W-:Y:S02]  /*22d90*/  F2FP.PACK_AB R52, R53, R48 ;  /* 0x000000303534723e */ /* 0x000fe400000000ff */
[----:B------:R-:W-:Y:S02]  /*22da0*/  F2FP.PACK_AB R48, R49, R44 ;  /* 0x0000002c3130723e */ /* 0x000fe400000000ff */
[----:B------:R-:W-:Y:S01]  /*22db0*/  F2FP.PACK_AB R44, R45, R40 ;  /* 0x000000282d2c723e */ /* 0x000fe200000000ff */
[----:B------:R-:W-:Y:S01]  /*22dc0*/  STL [R1+0x13c], R56 ;  /* 0x00013c3801007387 */ /* 0x000fe20000100800 */
[----:B------:R-:W-:Y:S02]  /*22dd0*/  F2FP.PACK_AB R40, R41, R32 ;  /* 0x000000202928723e */ /* 0x000fe400000000ff */
[----:B------:R-:W-:Y:S01]  /*22de0*/  F2FP.PACK_AB R32, R33, R28 ;  /* 0x0000001c2120723e */ /* 0x000fe200000000ff */
[----:B------:R-:W-:Y:S01]  /*22df0*/  STL [R1+0x138], R52 ;  /* 0x0001383401007387 */ /* 0x000fe20000100800 */
[----:B------:R-:W-:-:S02]  /*22e00*/  F2FP.PACK_AB R28, R29, R20 ;  /* 0x000000141d1c723e */ /* 0x000fc400000000ff */
[----:B------:R-:W-:Y:S01]  /*22e10*/  F2FP.PACK_AB R20, R21, R2 ;  /* 0x000000021514723e */ /* 0x000fe200000000ff */
[----:B------:R-:W-:Y:S01]  /*22e20*/  STL [R1+0x134], R48 ;  /* 0x0001343001007387 */ /* 0x000fe20000100800 */
[----:B------:R-:W-:-:S03]  /*22e30*/  F2FP.PACK_AB R2, R60, R61 ;  /* 0x0000003d3c02723e */ /* 0x000fc600000000ff */
[----:B------:R-:W-:Y:S01]  /*22e40*/  STL [R1+0x130], R44 ;  /* 0x0001302c01007387 */ /* 0x000fe20000100800 */
[----:B------:R-:W-:-:S03]  /*22e50*/  F2FP.PACK_AB R0, R0, R3 ;  /* 0x000000030000723e */ /* 0x000fc600000000ff */
[----:B------:R-:W-:Y:S01]  /*22e60*/  STL [R1+0x5c], R40 ;  /* 0x00005c2801007387 */ /* 0x000fe20000100800 */
[----:B------:R-:W-:-:S03]  /*22e70*/  F2FP.PACK_AB R3, R8, R9 ;  /* 0x000000090803723e */ /* 0x000fc600000000ff */
[----:B------:R-:W-:Y:S04]  /*22e80*/  STL [R1+0x58], R32 ;  /* 0x0000582001007387 */ /* 0x000fe80000100800 */
[----:B------:R-:W-:Y:S04]  /*22e90*/  STL [R1+0x54], R28 ;  /* 0x0000541c01007387 */ /* 0x000fe80000100800 */
[----:B------:R-:W-:Y:S04]  /*22ea0*/  STL [R1+0x50], R20 ;  /* 0x0000501401007387 */ /* 0x000fe80000100800 */
[----:B------:R0:W-:Y:S04]  /*22eb0*/  STL [R1+0x4c], R2 ;  /* 0x00004c0201007387 */ /* 0x0001e80000100800 */
[----:B------:R1:W-:Y:S01]  /*22ec0*/  STL [R1+0x48], R0 ;  /* 0x0000480001007387 */ /* 0x0003e20000100800 */
[----:B0-----:R-:W-:-:S03]  /*22ed0*/  F2FP.PACK_AB R2, R10, R11 ;  /* 0x0000000b0a02723e */ /* 0x001fc600000000ff */
[----:B------:R0:W-:Y:S01]  /*22ee0*/  STL [R1+0x44], R3 ;  /* 0x0000440301007387 */ /* 0x0001e20000100800 */
[----:B-1----:R-:W-:-:S03]  /*22ef0*/  F2FP.PACK_AB R0, R58, R59 ;  /* 0x0000003b3a00723e */ /* 0x002fc600000000ff */
        /* <DEDUP_REMOVED lines=22> */
[----:B------:R3:W-:Y:S04]  /*23060*/  STL [R1+0x14], R3 ;  /* 0x0000140301007387 */ /* 0x0007e80000100800 */
[----:B------:R4:W-:Y:S01]  /*23070*/  STL [R1+0x10], R2 ;  /* 0x0000100201007387 */ /* 0x0009e20000100800 */
[----:B--2---:R-:W-:-:S05]  /*23080*/  F2FP.PACK_AB R0, R15, R14 ;  /* 0x0000000e0f00723e */ /* 0x004fca00000000ff */
[----:B------:R0:W-:Y:S01]  /*23090*/  STL [R1+0xc], R0 ;  /* 0x00000c0001007387 */ /* 0x0001e20000100800 */
[----:B---3--:R-:W-:-:S05]  /*230a0*/  F2FP.PACK_AB R3, R13, R12 ;  /* 0x0000000c0d03723e */ /* 0x008fca00000000ff */
[----:B------:R-:W-:Y:S04]  /*230b0*/  STL [R1+0x8], R3 ;  /* 0x0000080301007387 */ /* 0x000fe80000100800 */
[----:B------:R-:W2:Y:S01]  /*230c0*/  LDL.LU R29, [R1+0x2dc] ;  /* 0x0002dc00011d7983 */ /* 0x000ea20000300800 */
[----:B----4-:R-:W-:-:S05]  /*230d0*/  F2FP.PACK_AB R2, R7, R6 ;  /* 0x000000060702723e */ /* 0x010fca00000000ff */
[----:B------:R1:W-:Y:S04]  /*230e0*/  STL [R1+0x4], R2 ;  /* 0x0000040201007387 */ /* 0x0003e80000100800 */
[----:B------:R-:W2:Y:S01]  /*230f0*/  LDL.LU R39, [R1+0x2d8] ;  /* 0x0002d80001277983 */ /* 0x000ea20000300800 */
[----:B0-----:R-:W-:-:S05]  /*23100*/  F2FP.PACK_AB R0, R5, R4 ;  /* 0x000000040500723e */ /* 0x001fca00000000ff */
[----:B------:R0:W-:Y:S04]  /*23110*/  STL [R1], R0 ;  /* 0x0000000001007387 */ /* 0x0001e80000100800 */
[----:B------:R-:W3:Y:S04]  /*23120*/  LDL.LU R20, [R1+0x2ec] ;  /* 0x0002ec0001147983 */ /* 0x000ee80000300800 */
[----:B------:R-:W3:Y:S04]  /*23130*/  LDL.LU R38, [R1+0x2e8] ;  /* 0x0002e80001267983 */ /* 0x000ee80000300800 */
[----:B------:R-:W4:Y:S04]  /*23140*/  LDL.LU R21, [R1+0x2fc] ;  /* 0x0002fc0001157983 */ /* 0x000f280000300800 */
[----:B-1----:R-:W4:Y:S04]  /*23150*/  LDL.LU R2, [R1+0x30c] ;  /* 0x00030c0001027983 */ /* 0x002f280000300800 */
[----:B------:R-:W4:Y:S04]  /*23160*/  LDL.LU R60, [R1+0x2d4] ;  /* 0x0002d400013c7983 */ /* 0x000f280000300800 */
[----:B------:R-:W4:Y:S04]  /*23170*/  LDL.LU R27, [R1+0x2d0] ;  /* 0x0002d000011b7983 */ /* 0x000f280000300800 */
[----:B------:R-:W4:Y:S04]  /*23180*/  LDL.LU R61, [R1+0x2e4] ;  /* 0x0002e400013d7983 */ /* 0x000f280000300800 */
[----:B------:R-:W4:Y:S04]  /*23190*/  LDL.LU R26, [R1+0x2e0] ;  /* 0x0002e000011a7983 */ /* 0x000f280000300800 */
[----:B0-----:R-:W4:Y:S04]  /*231a0*/  LDL.LU R0, [R1+0x2f4] ;  /* 0x0002f40001007983 */ /* 0x001f280000300800 */
        /* <DEDUP_REMOVED lines=33> */
[----:B--2---:R-:W-:-:S05]  /*233c0*/  F2FP.PACK_AB R39, R29, R39 ;  /* 0x000000271d27723e */ /* 0x004fca00000000ff */
[----:B------:R-:W-:Y:S01]  /*233d0*/  STL [R1+0xd2c], R39 ;  /* 0x000d2c2701007387 */ /* 0x000fe20000100800 */
[----:B---3--:R-:W-:Y:S02]  /*233e0*/  F2FP.PACK_AB R38, R20, R38 ;  /* 0x000000261426723e */ /* 0x008fe400000000ff */
[----:B----4-:R-:W-:-:S03]  /*233f0*/  F2FP.PACK_AB R37, R21, R37 ;  /* 0x000000251525723e */ /* 0x010fc600000000ff */
[----:B------:R-:W-:Y:S01]  /*23400*/  STL [R1+0xd30], R38 ;  /* 0x000d302601007387 */ /* 0x000fe20000100800 */
[----:B------:R-:W-:-:S03]  /*23410*/  F2FP.PACK_AB R36, R2, R36 ;  /* 0x000000240224723e */ /* 0x000fc600000000ff */
        /* <DEDUP_REMOVED lines=14> */
[----:B------:R-:W-:Y:S04]  /*23500*/  STL [R1+0xd70], R6 ;  /* 0x000d700601007387 */ /* 0x000fe80000100800 */
[----:B------:R0:W-:Y:S04]  /*23510*/  STL [R1+0xd7c], R5 ;  /* 0x000d7c0501007387 */ /* 0x0001e80000100800 */
[----:B0-----:R-:W2:Y:S01]  /*23520*/  LDL.LU R5, [R1+0x3cc] ;  /* 0x0003cc0001057983 */ /* 0x001ea20000300800 */
[----:B------:R-:W-:Y:S02]  /*23530*/  F2FP.PACK_AB R10, R16, R17 ;  /* 0x00000011100a723e */ /* 0x000fe400000000ff */
[----:B------:R-:W-:-:S02]  /*23540*/  F2FP.PACK_AB R16, R22, R23 ;  /* 0x000000171610723e */ /* 0x000fc400000000ff */
[----:B------:R-:W2:Y:S04]  /*23550*/  LDL.LU R23, [R1+0x3c8] ;  /* 0x0003c80001177983 */ /* 0x000ea80000300800 */
[----:B------:R-:W3:Y:S04]  /*23560*/  LDL.LU R21, [R1+0x6c] ;  /* 0x00006c0001157983 */ /* 0x000ee80000300800 */
[----:B------:R-:W3:Y:S01]  /*23570*/  LDL.LU R22, [R1+0x68] ;  /* 0x0000680001167983 */ /* 0x000ee20000300800 */
[----:B------:R-:W-:-:S03]  /*23580*/  F2FP.PACK_AB R17, R30, R31 ;  /* 0x0000001f1e11723e */ /* 0x000fc600000000ff */
[----:B------:R-:W4:Y:S04]  /*23590*/  LDL.LU R20, [R1+0x7c] ;  /* 0x00007c0001147983 */ /* 0x000f280000300800 */
[----:B------:R-:W4:Y:S04]  /*235a0*/  LDL.LU R6, [R1+0x8c] ;  /* 0x00008c0001067983 */ /* 0x000f280000300800 */
[----:B------:R-:W4:Y:S04]  /*235b0*/  LDL.LU R7, [R1+0x3c4] ;  /* 0x0003c40001077983 */ /* 0x000f280000300800 */
[----:B------:R-:W4:Y:S01]  /*235c0*/  LDL.LU R31, [R1+0x3c0] ;  /* 0x0003c000011f7983 */ /* 0x000f220000300800 */
[----:B------:R-:W-:-:S03]  /*235d0*/  F2FP.PACK_AB R9, R18, R19 ;  /* 0x000000131209723e */ /* 0x000fc600000000ff */
[----:B------:R-:W4:Y:S01]  /*235e0*/  LDL.LU R29, [R1+0x64] ;  /* 0x00006400011d7983 */ /* 0x000f220000300800 */
[----:B------:R-:W-:-:S03]  /*235f0*/  F2FP.PACK_AB R18, R34, R35 ;  /* 0x000000232212723e */ /* 0x000fc600000000ff */
[----:B------:R-:W4:Y:S04]  /*23600*/  LDL.LU R30, [R1+0x60] ;  /* 0x00006000011e7983 */ /* 0x000f280000300800 */
[----:B------:R-:W4:Y:S04]  /*23610*/  LDL.LU R28, [R1+0x74] ;  /* 0x00007400011c7983 */ /* 0x000f280000300800 */
[----:B------:R-:W4:Y:S04]  /*23620*/  LDL.LU R24, [R1+0x84] ;  /* 0x0000840001187983 */ /* 0x000f280000300800 */
[----:B------:R-:W4:Y:S04]  /*23630*/  LDL.LU R25, [R1+0x31c] ;  /* 0x00031c0001197983 */ /* 0x000f280000300800 */
[----:B------:R-:W4:Y:S04]  /*23640*/  LDL.LU R35, [R1+0x318] ;  /* 0x0003180001237983 */ /* 0x000f280000300800 */
        /* <DEDUP_REMOVED lines=10> */
[----:B------:R-:W4:Y:S01]  /*236f0*/  LDL.LU R40, [R1+0xa4] ;  /* 0x0000a40001287983 */ /* 0x000f220000300800 */
[----:B------:R-:W-:-:S03]  /*23700*/  F2FP.PACK_AB R13, R46, R13 ;  /* 0x0000000d2e0d723e */ /* 0x000fc600000000ff */
        /* <DEDUP_REMOVED lines=30> */
[----:B--2---:R-:W-:-:S03]  /*238f0*/  F2FP.PACK_AB R23, R5, R23 ;  /* 0x000000170517723e */ /* 0x004fc600000000ff */
[----:B------:R0:W5:Y:S01]  /*23900*/  LDL.LU R5, [R1+0xd7c] ;  /* 0x000d7c0001057983 */ /* 0x0001620000300800 */
[----:B---3--:R-:W-:-:S03]  /*23910*/  F2FP.PACK_AB R22, R21, R22 ;  /* 0x000000161516723e */ /* 0x008fc600000000ff */
[----:B------:R-:W4:Y:S02]  /*23920*/  LDL.LU R21, [R1+0xd78] ;  /* 0x000d780001157983 */ /* 0x000f240000300800 */
[----:B----4-:R-:W-:Y:S02]  /*23930*/  F2FP.PACK_AB R21, R20, R21 ;  /* 0x000000151415723e */ /* 0x010fe400000000ff */
[----:B------:R-:W2:Y:S01]  /*23940*/  LDL.LU R20, [R1+0xd74] ;  /* 0x000d740001147983 */ /* 0x000ea20000300800 */
[----:B------:R-:W-:Y:S02]  /*23950*/  F2FP.PACK_AB R31, R7, R31 ;  /* 0x0000001f071f723e */ /* 0x000fe400000000ff */
[----:B------:R-:W-:Y:S02]  /*23960*/  F2FP.PACK_AB R30, R29, R30 ;  /* 0x0000001e1d1e723e */ /* 0x000fe400000000ff */
[----:B--2---:R-:W-:Y:S02]  /*23970*/  F2FP.PACK_AB R20, R6, R20 ;  /* 0x000000140614723e */ /* 0x004fe400000000ff */
[----:B------:R0:W5:Y:S04]  /*23980*/  LDL.LU R6, [R1+0xd70] ;  /* 0x000d700001067983 */ /* 0x0001680000300800 */
[----:B------:R0:W5:Y:S04]  /*23990*/  LDL.LU R7, [R1+0xd6c] ;  /* 0x000d6c0001077983 */ /* 0x0001680000300800 */
[----:B------:R-:W2:Y:S02]  /*239a0*/  LDL.LU R29, [R1+0xd68] ;  /* 0x000d6800011d7983 */ /* 0x000ea40000300800 */
[----:B--2---:R-:W-:-:S02]  /*239b0*/  F2FP.PACK_AB R29, R28, R29 ;  /* 0x0000001d1c1d723e */ /* 0x004fc400000000ff */
        /* <DEDUP_REMOVED lines=34> */
[----:B--2---:R-:W-:Y:S02]  /*23be0*/  F2FP.PACK_AB R48, R53, R48 ;  /* 0x000000303530723e */ /* 0x004fe400000000ff */
[----:B------:R-:W2:Y:S01]  /*23bf0*/  LDL.LU R53, [R1+0xd20] ;  /* 0x000d200001357983 */ /* 0x000ea20000300800 */
[----:B------:R-:W-:-:S03]  /*23c00*/  F2FP.PACK_AB R54, R57, R54 ;  /* 0x000000363936723e */ /* 0x000fc600000000ff */
[----:B------:R-:W3:Y:S04]  /*23c10*/  LDL.LU R52, [R1+0xd1c] ;  /* 0x000d1c0001347983 */ /* 0x000ee80000300800 */
[----:B------:R-:W4:Y:S01]  /*23c20*/  LDL.LU R57, [R1+0xd18] ;  /* 0x000d180001397983 */ /* 0x000f220000300800 */
[----:B--2---:R-:W-:-:S03]  /*23c30*/  F2FP.PACK_AB R53, R56, R53 ;  /* 0x000000353835723e */ /* 0x004fc600000000ff */
[----:B------:R-:W2:Y:S01]  /*23c40*/  LDL.LU R56, [R1+0xd14] ;  /* 0x000d140001387983 */ /* 0x000ea20000300800 */
[----:B------:R-:W-:Y:S02]  /*23c50*/  F2FP.PACK_AB R59, R60, R59 ;  /* 0x0000003b3c3b723e */ /* 0x000fe400000000ff */
[----:B---3--:R-:W-:Y:S02]  /*23c60*/  F2FP.PACK_AB R52, R2, R52 ;  /* 0x000000340234723e */ /* 0x008fe400000000ff */
[----:B------:R-:W-:Y:S02]  /*23c70*/  F2FP.PACK_AB R58, R61, R58 ;  /* 0x0000003a3d3a723e */ /* 0x000fe400000000ff */
[----:B----4-:R-:W-:Y:S02]  /*23c80*/  F2FP.PACK_AB R57, R0, R57 ;  /* 0x000000390039723e */ /* 0x010fe400000000ff */
[----:B--2---:R-:W-:Y:S02]  /*23c90*/  F2FP.PACK_AB R56, R3, R56 ;  /* 0x000000380338723e */ /* 0x004fe400000000ff */
.L_x_1:
[----:B0-----:R-:W2:Y:S04]  /*23ca0*/  LDL.LU R3, [R1+0xb24] ;  /* 0x000b240001037983 */ /* 0x001ea80000300800 */
[----:B------:R-:W3:Y:S04]  /*23cb0*/  LDL.LU R61, [R1+0xb20] ;  /* 0x000b2000013d7983 */ /* 0x000ee80000300800 */
[----:B------:R-:W4:Y:S04]  /*23cc0*/  LDL.LU R60, [R1+0xb1c] ;  /* 0x000b1c00013c7983 */ /* 0x000f280000300800 */
[----:B------:R-:W4:Y:S04]  /*23cd0*/  LDL.LU R2, [R1+0xb18] ;  /* 0x000b180001027983 */ /* 0x000f280000300800 */
[----:B------:R-:W4:Y:S04]  /*23ce0*/  LDL.LU R0, [R1+0xb14] ;  /* 0x000b140001007983 */ /* 0x000f280000300800 */
[----:B-----5:R0:W-:Y:S04]  /*23cf0*/  STL.64 [R1+0xd78], R38 ;  /* 0x000d782601007387 */ /* 0x0201e80000100a00 */
[----:B0-----:R-:W4:Y:S04]  /*23d00*/  LDL.LU R39, [R1+0xb28] ;  /* 0x000b280001277983 */ /* 0x001f280000300800 */
[----:B------:R-:W-:Y:S04]  /*23d10*/  STL.64 [R1+0xd70], R36 ;  /* 0x000d702401007387 */ /* 0x000fe80000100a00 */
[----:B------:R-:W-:Y:S01]  /*23d20*/  BAR.SYNC.DEFER_BLOCKING 0x0 ;  /* 0x0000000000007b1d */ /* 0x000fe20000010000 */
[----:B--2---:R-:W-:-:S05]  /*23d30*/  ISETP.GE.AND P2, PT, R3, c[0x0][0x17c], PT ;  /* 0x00005f0003007a0c */ /* 0x004fca0003f46270 */
[----:B------:R-:W2:Y:S01]  /*23d40*/  LDL.LU R3, [R1+0xb2c] ;  /* 0x000b2c0001037983 */ /* 0x000ea20000300800 */
[----:B---3--:R-:W-:-:S03]  /*23d50*/  ISETP.GE.AND P1, PT, R61, c[0x0][0x17c], PT ;  /* 0x00005f003d007a0c */ /* 0x008fc60003f26270 */
[----:B------:R-:W0:Y:S01]  /*23d60*/  S2R R61, SR_TID.X ;  /* 0x00000000003d7919 */ /* 0x000e220000002100 */
[----:B----4-:R-:W-:Y:S02]  /*23d70*/  ISETP.GE.AND P3, PT, R2, c[0x0][0x17c], PT ;  /* 0x00005f0002007a0c */ /* 0x010fe40003f66270 */
[----:B------:R-:W-:Y:S01]  /*23d80*/  LOP3.LUT R0, R0, 0x600, RZ, 0xc0, !PT ;  /* 0x0000060000007812 */ /* 0x000fe200078ec0ff */
[----:B0-----:R-:W-:Y:S01]  /*23d90*/  IMAD.SHL.U32 R2, R61, 0x20, RZ ;  /* 0x000000203d027824 */ /* 0x001fe200078e00ff */
[----:B------:R-:W-:Y:S02]  /*23da0*/  ISETP.GE.AND P0, PT, R60, c[0x0][0x17c], PT ;  /* 0x00005f003c007a0c */ /* 0x000fe40003f06270 */
[----:B------:R-:W-:Y:S02]  /*23db0*/  ISETP.GE.AND P5, PT, R39, c[0x0][0x17c], PT ;  /* 0x00005f0027007a0c */ /* 0x000fe40003fa6270 */
[----:B------:R-:W-:Y:S01]  /*23dc0*/  LOP3.LUT R0, R0, 0x60, R2, 0xf8, !PT ;  /* 0x0000006000007812 */ /* 0x000fe200078ef802 */
[----:B------:R-:W-:-:S05]  /*23dd0*/  IMAD.SHL.U32 R2, R61, 0x4, RZ ;  /* 0x000000043d027824 */ /* 0x000fca00078e00ff */
[----:B------:R-:W-:Y:S01]  /*23de0*/  LOP3.LUT R0, R0, 0x70, R2, 0x78, !PT ;  /* 0x0000007000007812 */ /* 0x000fe200078e7802 */
[C---:B------:R-:W-:Y:S01]  /*23df0*/  IMAD.SHL.U32 R2, R61.reuse, 0x100, RZ ;  /* 0x000001003d027824 */ /* 0x040fe200078e00ff */
[----:B------:R-:W-:-:S04]  /*23e00*/  LOP3.LUT R60, R61, 0x1f, RZ, 0xc0, !PT ;  /* 0x0000001f3d3c7812 */ /* 0x000fc800078ec0ff */
[----:B------:R-:W-:Y:S01]  /*23e10*/  LOP3.LUT R2, R2, 0x600, RZ, 0xc0, !PT ;  /* 0x0000060002027812 */ /* 0x000fe200078ec0ff */
[----:B------:R-:W-:Y:S04]  /*23e20*/  STS.128 [R0], R56 ;  /* 0x0000003800007388 */ /* 0x000fe80000000c00 */
[----:B------:R-:W-:Y:S01]  /*23e30*/  IMAD R2, R60, 0x10, R2 ;  /* 0x000000103c027824 */ /* 0x000fe200078e0202 */
[----:B------:R-:W-:Y:S04]  /*23e40*/  STS.128 [R0+0x80], R52 ;  /* 0x0000803400007388 */ /* 0x000fe80000000c00 */
[----:B------:R-:W-:Y:S04]  /*23e50*/  STS.128 [R0+0x100], R48 ;  /* 0x0001003000007388 */ /* 0x000fe80000000c00 */
[----:B------:R0:W-:Y:S01]  /*23e60*/  STS.128 [R0+0x180], R44 ;  /* 0x0001802c00007388 */ /* 0x0001e20000000c00 */
[----:B------:R-:W-:-:S06]  /*23e70*/  NOP ;  /* 0x0000000000007918 */ /* 0x000fcc0000000000 */
[----:B------:R-:W1:Y:S01]  /*23e80*/  LDS.128 R36, [R2] ;  /* 0x0000000002247984 */ /* 0x000e620000000c00 */
[C---:B0-----:R-:W-:Y:S02]  /*23e90*/  LOP3.LUT R45, R2.reuse, 0x20, RZ, 0x3c, !PT ;  /* 0x00000020022d7812 */ /* 0x041fe400078e3cff */
[----:B------:R-:W-:-:S03]  /*23ea0*/  LOP3.LUT R44, R2, 0x40, RZ, 0x3c, !PT ;  /* 0x00000040022c7812 */ /* 0x000fc600078e3cff */
[----:B------:R-:W0:Y:S04]  /*23eb0*/  LDS.128 R52, [R45] ;  /* 0x000000002d347984 */ /* 0x000e280000000c00 */
[----:B------:R-:W-:Y:S04]  /*23ec0*/  LDS.128 R48, [R44] ;  /* 0x000000002c307984 */ /* 0x000fe80000000c00 */
[----:B-1----:R-:W-:Y:S04]  /*23ed0*/  STL.64 [R1+0x70], R36 ;  /* 0x0000702401007387 */ /* 0x002fe80000100a00 */
[----:B------:R-:W-:Y:S04]  /*23ee0*/  STL.64 [R1+0x78], R38 ;  /* 0x0000782601007387 */ /* 0x000fe80000100a00 */
[----:B0-----:R-:W-:Y:S04]  /*23ef0*/  STL.64 [R1+0x90], R52 ;  /* 0x0000903401007387 */ /* 0x001fe80000100a00 */
[----:B------:R-:W-:Y:S01]  /*23f00*/  STL.64 [R1+0x98], R54 ;  /* 0x0000983601007387 */ /* 0x000fe20000100a00 */
[----:B--2---:R-:W-:-:S02]  /*23f10*/  ISETP.GE.AND P4, PT, R3, c[0x0][0x17c], PT ;  /* 0x00005f0003007a0c */ /* 0x004fc40003f86270 */
[----:B------:R-:W-:-:S05]  /*23f20*/  LOP3.LUT R3, R2, 0x60, RZ, 0x3c, !PT ;  /* 0x0000006002037812 */ /* 0x000fca00078e3cff */
[----:B------:R-:W0:Y:S01]  /*23f30*/  LDS.128 R36, [R3] ;  /* 0x0000000003247984 */ /* 0x000e220000000c00 */
[----:B------:R-:W-:-:S06]  /*23f40*/  NOP ;  /* 0x0000000000007918 */ /* 0x000fcc0000000000 */
[----:B------:R-:W-:Y:S04]  /*23f50*/  STS.128 [R0], R40 ;  /* 0x0000002800007388 */ /* 0x000fe80000000c00 */
[----:B------:R-:W-:Y:S04]  /*23f60*/  STS.128 [R0+0x80], R32 ;  /* 0x0000802000007388 */ /* 0x000fe80000000c00 */
[----:B------:R-:W-:Y:S04]  /*23f70*/  STS.128 [R0+0x100], R28 ;  /* 0x0001001c00007388 */ /* 0x000fe80000000c00 */
[----:B------:R-:W-:Y:S01]  /*23f80*/  STS.128 [R0+0x180], R20 ;  /* 0x0001801400007388 */ /* 0x000fe20000000c00 */
[----:B------:R-:W-:-:S06]  /*23f90*/  NOP ;  /* 0x0000000000007918 */ /* 0x000fcc0000000000 */
[----:B------:R-:W1:Y:S04]  /*23fa0*/  LDS.128 R20, [R2] ;  /* 0x0000000002147984 */ /* 0x000e680000000c00 */
[----:B------:R-:W2:Y:S04]  /*23fb0*/  LDS.128 R28, [R44] ;  /* 0x000000002c1c7984 */ /* 0x000ea80000000c00 */
[----:B0-----:R-:W-:Y:S01]  /*23fc0*/  STL [R1+0xc4], R37 ;  /* 0x0000c42501007387 */ /* 0x001fe20000100800 */
[----:B------:R-:W-:-:S03]  /*23fd0*/  IMAD.MOV.U32 R61, RZ, RZ, R36 ;  /* 0x000000ffff3d7224 */ /* 0x000fc600078e0024 */
[----:B------:R-:W-:Y:S04]  /*23fe0*/  STL.64 [R1+0xb0], R48 ;  /* 0x0000b03001007387 */ /* 0x000fe80000100a00 */
[----:B------:R-:W-:Y:S04]  /*23ff0*/  STL.64 [R1+0xb8], R50 ;  /* 0x0000b83201007387 */ /* 0x000fe80000100a00 */
[----:B------:R-:W-:Y:S04]  /*24000*/  STL.64 [R1+0xc8], R38 ;  /* 0x0000c82601007387 */ /* 0x000fe80000100a00 */
[----:B------:R-:W0:Y:S04]  /*24010*/  LDS.128 R36, [R45] ;  /* 0x000000002d247984 */ /* 0x000e280000000c00 */
[----:B------:R-:W-:Y:S04]  /*24020*/  STL [R1+0xd2c], R61 ;  /* 0x000d2c3d01007387 */ /* 0x000fe80000100800 */
[----:B-1----:R-:W-:Y:S04]  /*24030*/  STL [R1+0xd30], R21 ;  /* 0x000d301501007387 */ /* 0x002fe80000100800 */
[----:B------:R-:W-:Y:S04]  /*24040*/  STL [R1+0xd24], R22 ;  /* 0x000d241601007387 */ /* 0x000fe80000100800 */
[----:B------:R-:W-:Y:S01]  /*24050*/  STL [R1+0xd20], R23 ;  /* 0x000d201701007387 */ /* 0x000fe20000100800 */
[----:B--2---:R-:W-:-:S03]  /*24060*/  IMAD.MOV.U32 R58, RZ, RZ, R28 ;  /* 0x000000ffff3a7224 */ /* 0x004fc600078e001c */
[----:B0-----:R-:W-:Y:S01]  /*24070*/  STL [R1+0x64], R37 ;  /* 0x0000642501007387 */ /* 0x001fe20000100800 */
[----:B------:R-:W-:-:S03]  /*24080*/  IMAD.MOV.U32 R59, RZ, RZ, R36 ;  /* 0x000000ffff3b7224 */ /* 0x000fc600078e0024 */
[----:B------:R-:W-:Y:S04]  /*24090*/  STL.64 [R1+0x68], R38 ;  /* 0x0000682601007387 */ /* 0x000fe80000100a00 */
[----:B------:R-:W0:Y:S01]  /*240a0*/  LDS.128 R36, [R3] ;  /* 0x0000000003247984 */ /* 0x000e220000000c00 */
[----:B------:R-:W-:-:S06]  /*240b0*/  NOP ;  /* 0x0000000000007918 */ /* 0x000fcc0000000000 */
[----:B------:R1:W-:Y:S04]  /*240c0*/  STL [R1+0x84], R29 ;  /* 0x0000841d01007387 */ /* 0x0003e80000100800 */
[----:B------:R2:W-:Y:S04]  /*240d0*/  STL.64 [R1+0x88], R30 ;  /* 0x0000881e01007387 */ /* 0x0005e80000100a00 */
[----:B------:R-:W3:Y:S04]  /*240e0*/  LDL.LU R48, [R1+0x40] ;  /* 0x0000400001307983 */ /* 0x000ee80000300800 */
[----:B------:R-:W3:Y:S04]  /*240f0*/  LDL.LU R49, [R1+0x44] ;  /* 0x0000440001317983 */ /* 0x000ee80000300800 */
[----:B------:R-:W3:Y:S04]  /*24100*/  LDL.LU R50, [R1+0x48] ;  /* 0x0000480001327983 */ /* 0x000ee80000300800 */
[----:B------:R-:W3:Y:S04]  /*24110*/  LDL.LU R51, [R1+0x4c] ;  /* 0x00004c0001337983 */ /* 0x000ee80000300800 */
[----:B------:R-:W4:Y:S04]  /*24120*/  LDL.LU R28, [R1+0x10] ;  /* 0x00001000011c7983 */ /* 0x000f280000300800 */
[----:B-1----:R-:W4:Y:S04]  /*24130*/  LDL.LU R29, [R1+0x14] ;  /* 0x00001400011d7983 */ /* 0x002f280000300800 */
[----:B--2---:R-:W4:Y:S04]  /*24140*/  LDL.LU R30, [R1+0x18] ;  /* 0x00001800011e7983 */ /* 0x004f280000300800 */
[----:B------:R-:W4:Y:S04]  /*24150*/  LDL.LU R31, [R1+0x1c] ;  /* 0x00001c00011f7983 */ /* 0x000f280000300800 */
        /* <DEDUP_REMOVED lines=12> */
[----:B------:R1:W-:Y:S04]  /*24220*/  STL.64 [R1+0xd68], R58 ;  /* 0x000d683a01007387 */ /* 0x0003e80000100a00 */
[----:B------:R-:W2:Y:S01]  /*24230*/  LDL.LU R56, [R1] ;  /* 0x0000000001387983 */ /* 0x000ea20000300800 */
[----:B0-----:R-:W-:-:S03]  /*24240*/  IMAD.MOV.U32 R23, RZ, RZ, R38 ;  /* 0x000000ffff177224 */ /* 0x001fc600078e0026 */
[----:B------:R-:W2:Y:S01]  /*24250*/  LDL.LU R57, [R1+0x4] ;  /* 0x0000040001397983 */ /* 0x000ea20000300800 */
[----:B------:R-:W-:-:S03]  /*24260*/  IMAD.MOV.U32 R60, RZ, RZ, R36 ;  /* 0x000000ffff3c7224 */ /* 0x000fc600078e0024 */
[----:B-1----:R-:W2:Y:S01]  /*24270*/  LDL.LU R58, [R1+0x8] ;  /* 0x00000800013a7983 */ /* 0x002ea20000300800 */
[----:B------:R-:W-:-:S03]  /*24280*/  IMAD.MOV.U32 R22, RZ, RZ, R37 ;  /* 0x000000ffff167224 */ /* 0x000fc600078e0025 */
[----:B------:R-:W2:Y:S04]  /*24290*/  LDL.LU R59, [R1+0xc] ;  /* 0x00000c00013b7983 */ /* 0x000ea80000300800 */
[----:B------:R0:W-:Y:S04]  /*242a0*/  STL [R1+0xac], R39 ;  /* 0x0000ac2701007387 */ /* 0x0001e80000100800 */
[----:B0-----:R-:W3:Y:S04]  /*242b0*/  LDL.LU.64 R38, [R1+0xd78] ;  /* 0x000d780001267983 */ /* 0x001ee80000300a00 */
[----:B------:R-:W3:Y:S04]  /*242c0*/  LDL.LU.64 R36, [R1+0xd70] ;  /* 0x000d700001247983 */ /* 0x000ee80000300a00 */
[----:B------:R-:W-:Y:S04]  /*242d0*/  STS.128 [R0], R16 ;  /* 0x0000001000007388 */ /* 0x000fe80000000c00 */
[----:B------:R-:W-:Y:S04]  /*242e0*/  STS.128 [R0+0x80], R12 ;  /* 0x0000800c00007388 */ /* 0x000fe80000000c00 */
[----:B------:R-:W-:Y:S04]  /*242f0*/  STS.128 [R0+0x100], R8 ;  /* 0x0001000800007388 */ /* 0x000fe80000000c00 */
[----:B------:R-:W-:Y:S01]  /*24300*/  STS.128 [R0+0x180], R4 ;  /* 0x0001800400007388 */ /* 0x000fe20000000c00 */
[----:B------:R-:W-:-:S06]  /*24310*/  NOP ;  /* 0x0000000000007918 */ /* 0x000fcc0000000000 */
[----:B------:R-:W0:Y:S04]  /*24320*/  LDS.128 R4, [R2] ;  /* 0x0000000002047984 */ /* 0x000e280000000c00 */
[----:B------:R-:W1:Y:S04]  /*24330*/  LDS.128 R12, [R45] ;  /* 0x000000002d0c7984 */ /* 0x000e680000000c00 */
[----:B------:R-:W-:Y:S04]  /*24340*/  STL [R1+0xd28], R23 ;  /* 0x000d281701007387 */ /* 0x000fe80000100800 */
[----:B------:R-:W1:Y:S04]  /*24350*/  LDS.128 R8, [R44] ;  /* 0x000000002c087984 */ /* 0x000e680000000c00 */
[----:B0-----:R-:W-:Y:S04]  /*24360*/  STL.64 [R1+0xd0], R4 ;  /* 0x0000d00401007387 */ /* 0x001fe80000100a00 */
[----:B------:R-:W-:Y:S04]  /*24370*/  STL.64 [R1+0xd8], R6 ;  /* 0x0000d80601007387 */ /* 0x000fe80000100a00 */
[----:B------:R-:W0:Y:S01]  /*24380*/  LDS.128 R4, [R3] ;  /* 0x0000000003047984 */ /* 0x000e220000000c00 */
[----:B------:R-:W-:-:S06]  /*24390*/  NOP ;  /* 0x0000000000007918 */ /* 0x000fcc0000000000 */
[----:B-1----:R-:W-:Y:S04]  /*243a0*/  STL.64 [R1+0xf0], R12 ;  /* 0x0000f00c01007387 */ /* 0x002fe80000100a00 */
[----:B------:R-:W-:Y:S04]  /*243b0*/  STL.64 [R1+0xf8], R14 ;  /* 0x0000f80e01007387 */ /* 0x000fe80000100a00 */
[----:B------:R-:W-:Y:S04]  /*243c0*/  STL.64 [R1+0x110], R8 ;  /* 0x0001100801007387 */ /* 0x000fe80000100a00 */
[----:B------:R-:W-:Y:S04]  /*243d0*/  STL.64 [R1+0x118], R10 ;  /* 0x0001180a01007387 */ /* 0x000fe80000100a00 */
[----:B------:R-:W-:Y:S04]  /*243e0*/  STS.128 [R0], R24 ;  /* 0x0000001800007388 */ /* 0x000fe80000000c00 */
[----:B0-----:R-:W-:Y:S04]  /*243f0*/  STL.64 [R1+0x120], R4 ;  /* 0x0001200401007387 */ /* 0x001fe80000100a00 */
[----:B------:R-:W-:Y:S04]  /*24400*/  STL.64 [R1+0x128], R6 ;  /* 0x0001280601007387 */ /* 0x000fe80000100a00 */
[----:B----4-:R-:W-:Y:S04]  /*24410*/  STS.128 [R0+0x180], R28 ;  /* 0x0001801c00007388 */ /* 0x010fe80000000c00 */
[----:B--2---:R-:W-:Y:S04]  /*24420*/  STS.128 [R0+0x100], R56 ;  /* 0x0001003800007388 */ /* 0x004fe80000000c00 */
[----:B---3--:R-:W-:Y:S01]  /*24430*/  STS.128 [R0+0x80], R36 ;  /* 0x0000802400007388 */ /* 0x008fe20000000c00 */
[----:B------:R-:W-:-:S06]  /*24440*/  NOP ;  /* 0x0000000000007918 */ /* 0x000fcc0000000000 */
[----:B------:R-:W0:Y:S04]  /*24450*/  LDS.128 R4, [R2] ;  /* 0x0000000002047984 */ /* 0x000e280000000c00 */
[----:B------:R-:W1:Y:S04]  /*24460*/  LDS.128 R12, [R45] ;  /* 0x000000002d0c7984 */ /* 0x000e680000000c00 */
[----:B------:R-:W2:Y:S04]  /*24470*/  LDS.128 R8, [R44] ;  /* 0x000000002c087984 */ /* 0x000ea80000000c00 */
[----:B0-----:R-:W-:Y:S04]  /*24480*/  STL.64 [R1+0x10], R4 ;  /* 0x0000100401007387 */ /* 0x001fe80000100a00 */
[----:B------:R-:W-:Y:S04]  /*24490*/  STL.64 [R1+0x18], R6 ;  /* 0x0000180601007387 */ /* 0x000fe80000100a00 */
[----:B------:R-:W0:Y:S01]  /*244a0*/  LDS.128 R4, [R3] ;  /* 0x0000000003047984 */ /* 0x000e220000000c00 */
[----:B------:R-:W-:-:S06]  /*244b0*/  NOP ;  /* 0x0000000000007918 */ /* 0x000fcc0000000000 */
[----:B-1----:R-:W-:Y:S04]  /*244c0*/  STL.64 [R1], R12 ;  /* 0x0000000c01007387 */ /* 0x002fe80000100a00 */
[----:B------:R-:W-:Y:S04]  /*244d0*/  STL.64 [R1+0x8], R14 ;  /* 0x0000080e01007387 */ /* 0x000fe80000100a00 */
[----:B--2---:R-:W-:Y:S04]  /*244e0*/  STL.64 [R1+0x100], R8 ;  /* 0x0001000801007387 */ /* 0x004fe80000100a00 */
[----:B------:R-:W-:Y:S04]  /*244f0*/  STL.64 [R1+0x108], R10 ;  /* 0x0001080a01007387 */ /* 0x000fe80000100a00 */
[----:B------:R-:W-:Y:S04]  /*24500*/  STS.128 [R0], R32 ;  /* 0x0000002000007388 */ /* 0x000fe80000000c00 */
[----:B------:R-:W-:Y:S04]  /*24510*/  STS.128 [R0+0x80], R40 ;  /* 0x0000802800007388 */ /* 0x000fe80000000c00 */
[----:B------:R-:W-:Y:S04]  /*24520*/  STS.128 [R0+0x100], R48 ;  /* 0x0001003000007388 */ /* 0x000fe80000000c00 */
[----:B------:R1:W-:Y:S01]  /*24530*/  STS.128 [R0+0x180], R52 ;  /* 0x0001803400007388 */ /* 0x0003e20000000c00 */
[----:B------:R-:W-:-:S06]  /*24540*/  NOP ;  /* 0x0000000000007918 */ /* 0x000fcc0000000000 */
[----:B0-----:R-:W-:Y:S04]  /*24550*/  STL.64 [R1+0xe0], R4 ;  /* 0x0000e00401007387 */ /* 0x001fe80000100a00 */
[----:B------:R-:W-:Y:S04]  /*24560*/  STL.64 [R1+0xe8], R6 ;  /* 0x0000e80601007387 */ /* 0x000fe80000100a00 */
[----:B------:R-:W0:Y:S04]  /*24570*/  LDS.128 R4, [R2] ;  /* 0x0000000002047984 */ /* 0x000e280000000c00 */
[----:B-1----:R-:W2:Y:S04]  /*24580*/  LDL.LU R52, [R1+0x3e0] ;  /* 0x0003e00001347983 */ /* 0x002ea80000300800 */
[----:B------:R-:W1:Y:S04]  /*24590*/  LDS.128 R12, [R45] ;  /* 0x000000002d0c7984 */ /* 0x000e680000000c00 */
[----:B------:R-:W-:Y:S04]  /*245a0*/  LDS.128 R8, [R44] ;  /* 0x000000002c087984 */ /* 0x000fe80000000c00 */
[----:B0-----:R-:W-:Y:S04]  /*245b0*/  STL.64 [R1+0x20], R4 ;  /* 0x0000200401007387 */ /* 0x001fe80000100a00 */
[----:B------:R-:W-:Y:S04]  /*245c0*/  STL.64 [R1+0x28], R6 ;  /* 0x0000280601007387 */ /* 0x000fe80000100a00 */
[----:B------:R-:W2:Y:S04]  /*245d0*/  LDL.LU R53, [R1+0x3e4] ;  /* 0x0003e40001357983 */ /* 0x000ea80000300800 */
[----:B------:R-:W3:Y:S04]  /*245e0*/  LDL.LU R54, [R1+0x3e8] ;  /* 0x0003e80001367983 */ /* 0x000ee80000300800 */
[----:B------:R-:W3:Y:S04]  /*245f0*/  LDL.LU R55, [R1+0x3ec] ;  /* 0x0003ec0001377983 */ /* 0x000ee80000300800 */
[----:B------:R-:W-:Y:S01]  /*24600*/  LDS.128 R4, [R3] ;  /* 0x0000000003047984 */ /* 0x000fe20000000c00 */
[----:B------:R-:W-:-:S06]  /*24610*/  NOP ;  /* 0x0000000000007918 */ /* 0x000fcc0000000000 */
[----:B---3--:R-:W-:Y:S04]  /*24620*/  STL.64 [R1+0xd40], R54 ;  /* 0x000d403601007387 */ /* 0x008fe80000100a00 */
[----:B--2---:R0:W-:Y:S04]  /*24630*/  STL.64 [R1+0xd38], R52 ;  /* 0x000d383401007387 */ /* 0x0041e80000100a00 */
[----:B0-----:R-:W2:Y:S04]  /*24640*/  LDL.LU R52, [R1+0x3d0] ;  /* 0x0003d00001347983 */ /* 0x001ea80000300800 */
[----:B------:R-:W2:Y:S04]  /*24650*/  LDL.LU R53, [R1+0x3d4] ;  /* 0x0003d40001357983 */ /* 0x000ea80000300800 */
[----:B------:R-:W3:Y:S04]  /*24660*/  LDL.LU R54, [R1+0x3d8] ;  /* 0x0003d80001367983 */ /* 0x000ee80000300800 */
        /* <DEDUP_REMOVED lines=33> */
[----:B---3--:R-:W-:Y:S04]  /*24880*/  STL.64 [R1+0xd50], R54 ;  /* 0x000d503601007387 */ /* 0x008fe80000100a00 */
[----:B--2---:R0:W-:Y:S04]  /*24890*/  STL.64 [R1+0xd48], R52 ;  /* 0x000d483401007387 */ /* 0x0041e80000100a00 */
[----:B0-----:R-:W2:Y:S04]  /*248a0*/  LDL.LU R52, [R1+0x320] ;  /* 0x0003200001347983 */ /* 0x001ea80000300800 */
[----:B------:R-:W2:Y:S04]  /*248b0*/  LDL.LU R53, [R1+0x324] ;  /* 0x0003240001357983 */ /* 0x000ea80000300800 */
[----:B------:R-:W3:Y:S04]  /*248c0*/  LDL.LU R54, [R1+0x328] ;  /* 0x0003280001367983 */ /* 0x000ee80000300800 */
[----:B------:R-:W3:Y:S04]  /*248d0*/  LDL.LU R55, [R1+0x32c] ;  /* 0x00032c0001377983 */ /* 0x000ee80000300800 */
[----:B----4-:R-:W-:Y:S04]  /*248e0*/  STS.128 [R0+0x180], R32 ;  /* 0x0001802000007388 */ /* 0x010fe80000000c00 */
[----:B------:R-:W-:Y:S04]  /*248f0*/  STS.128 [R0+0x100], R28 ;  /* 0x0001001c00007388 */ /* 0x000fe80000000c00 */
[----:B------:R-:W-:Y:S04]  /*24900*/  STS.128 [R0+0x80], R16 ;  /* 0x0000801000007388 */ /* 0x000fe80000000c00 */
[----:B---3--:R-:W-:Y:S04]  /*24910*/  STL.64 [R1+0xd60], R54 ;  /* 0x000d603601007387 */ /* 0x008fe80000100a00 */
[----:B--2---:R0:W-:Y:S04]  /*24920*/  STL.64 [R1+0xd58], R52 ;  /* 0x000d583401007387 */ /* 0x0041e80000100a00 */
[----:B0-----:R-:W2:Y:S04]  /*24930*/  LDL.LU R52, [R1+0x250] ;  /* 0x0002500001347983 */ /* 0x001ea80000300800 */
[----:B------:R-:W2:Y:S04]  /*24940*/  LDL.LU R53, [R1+0x254] ;  /* 0x0002540001357983 */ /* 0x000ea80000300800 */
[----:B------:R-:W2:Y:S04]  /*24950*/  LDL.LU R54, [R1+0x258] ;  /* 0x0002580001367983 */ /* 0x000ea80000300800 */
[----:B------:R-:W2:Y:S04]  /*24960*/  LDL.LU R55, [R1+0x25c] ;  /* 0x00025c0001377983 */ /* 0x000ea80000300800 */
[----:B------:R-:W-:Y:S01]  /*24970*/  STS.128 [R0], R24 ;  /* 0x0000001800007388 */ /* 0x000fe20000000c00 */
[----:B------:R-:W-:-:S06]  /*24980*/  NOP ;  /* 0x0000000000007918 */ /* 0x000fcc0000000000 */
[----:B------:R-:W-:Y:S04]  /*24990*/  LDS.128 R16, [R2] ;  /* 0x0000000002107984 */ /* 0x000fe80000000c00 */
[----:B------:R-:W-:Y:S04]  /*249a0*/  LDS.128 R24, [R45] ;  /* 0x000000002d187984 */ /* 0x000fe80000000c00 */
[----:B------:R-:W-:Y:S04]  /*249b0*/  LDS.128 R28, [R44] ;  /* 0x000000002c1c7984 */ /* 0x000fe80000000c00 */
[----:B------:R-:W-:Y:S01]  /*249c0*/  LDS.128 R32, [R3] ;  /* 0x0000000003207984 */ /* 0x000fe20000000c00 */
[----:B------:R-:W-:-:S06]  /*249d0*/  NOP ;  /* 0x0000000000007918 */ /* 0x000fcc0000000000 */
[----:B------:R0:W-:Y:S04]  /*249e0*/  STS.128 [R0], R56 ;  /* 0x0000003800007388 */ /* 0x0001e80000000c00 */
[----:B------:R-:W-:Y:S04]  /*249f0*/  STS.128 [R0+0x80], R36 ;  /* 0x0000802400007388 */ /* 0x000fe80000000c00 */
[----:B------:R-:W-:Y:S04]  /*24a00*/  STS.128 [R0+0x100], R40 ;  /* 0x0001002800007388 */ /* 0x000fe80000000c00 */
[----:B------:R-:W-:Y:S01]  /*24a10*/  STS.128 [R0+0x180], R48 ;  /* 0x0001803000007388 */ /* 0x000fe20000000c00 */
[----:B------:R-:W-:-:S06]  /*24a20*/  NOP ;  /* 0x0000000000007918 */ /* 0x000fcc0000000000 */
[----:B------:R-:W3:Y:S04]  /*24a30*/  LDS.128 R48, [R3] ;  /* 0x0000000003307984 */ /* 0x000ee80000000c00 */
[----:B-1----:R-:W-:Y:S04]  /*24a40*/  STL [R1+0xd1c], R14 ;  /* 0x000d1c0e01007387 */ /* 0x002fe80000100800 */
[----:B------:R-:W-:Y:S04]  /*24a50*/  STL [R1+0xd18], R15 ;  /* 0x000d180f01007387 */ /* 0x000fe80000100800 */
[----:B------:R-:W4:Y:S04]  /*24a60*/  LDL.LU R21, [R1+0x70] ;  /* 0x0000700001157983 */ /* 0x000f280000300800 */
[----:B0-----:R-:W4:Y:S04]  /*24a70*/  LDL.LU.64 R58, [R1+0xd68] ;  /* 0x000d6800013a7983 */ /* 0x001f280000300a00 */
[----:B------:R-:W-:Y:S04]  /*24a80*/  LDS.128 R40, [R45] ;  /* 0x000000002d287984 */ /* 0x000fe80000000c00 */
[----:B------:R-:W4:Y:S04]  /*24a90*/  LDL R23, [R1+0x4f0] ;  /* 0x0004f00001177983 */ /* 0x000f280000100800 */
[----:B------:R-:W0:Y:S04]  /*24aa0*/  LDS.128 R36, [R2] ;  /* 0x0000000002247984 */ /* 0x000e280000000c00 */
[----:B------:R-:W-:Y:S01]  /*24ab0*/  LDS.128 R44, [R44] ;  /* 0x000000002c2c7984 */ /* 0x000fe20000000c00 */
[----:B------:R-:W-:-:S06]  /*24ac0*/  NOP ;  /* 0x0000000000007918 */ /* 0x000fcc0000000000 */
[----:B------:R-:W4:Y:S04]  /*24ad0*/  LDL.LU R56, [R1+0x4f4] ;  /* 0x0004f40001387983 */ /* 0x000f280000300800 */
[----:B---3--:R-:W-:Y:S04]  /*24ae0*/  STL [R1+0xd14], R51 ;  /* 0x000d143301007387 */ /* 0x008fe80000100800 */
[----:B--2---:R1:W-:Y:S04]  /*24af0*/  STS.128 [R0], R52 ;  /* 0x0000003400007388 */ /* 0x0043e80000000c00 */
[----:B-1----:R-:W2:Y:S04]  /*24b00*/  LDL.LU.64 R54, [R1+0xd60] ;  /* 0x000d600001367983 */ /* 0x002ea80000300a00 */
[----:B------:R-:W2:Y:S04]  /*24b10*/  LDL.LU.64 R52, [R1+0xd58] ;  /* 0x000d580001347983 */ /* 0x000ea80000300a00 */
[----:B--2---:R1:W-:Y:S04]  /*24b20*/  STS.128 [R0+0x80], R52 ;  /* 0x0000803400007388 */ /* 0x0043e80000000c00 */
[----:B-1----:R-:W2:Y:S04]  /*24b30*/  LDL.LU.64 R54, [R1+0xd50] ;  /* 0x000d500001367983 */ /* 0x002ea80000300a00 */
[----:B------:R-:W2:Y:S04]  /*24b40*/  LDL.LU.64 R52, [R1+0xd48] ;  /* 0x000d480001347983 */ /* 0x000ea80000300a00 */
[----:B--2---:R1:W-:Y:S04]  /*24b50*/  STS.128 [R0+0x100], R52 ;  /* 0x0001003400007388 */ /* 0x0043e80000000c00 */
[----:B-1----:R-:W2:Y:S04]  /*24b60*/  LDL.LU.64 R54, [R1+0xd40] ;  /* 0x000d400001367983 */ /* 0x002ea80000300a00 */
[----:B------:R-:W2:Y:S04]  /*24b70*/  LDL.LU.64 R52, [R1+0xd38] ;  /* 0x000d380001347983 */ /* 0x000ea80000300a00 */
[----:B------:R-:W3:Y:S04]  /*24b80*/  LDL.LU R51, [R1+0x4f8] ;  /* 0x0004f80001337983 */ /* 0x000ee80000300800 */
[----:B------:R-:W3:Y:S01]  /*24b90*/  LDL.LU R14, [R1+0x90] ;  /* 0x00009000010e7983 */ /* 0x000ee20000300800 */
[----:B------:R-:W-:-:S03]  /*24ba0*/  IMAD.MOV.U32 R3, RZ, RZ, c[0x0][0x194] ;  /* 0x00006500ff037624 */ /* 0x000fc600078e00ff */
[----:B------:R-:W3:Y:S04]  /*24bb0*/  LDL.LU R61, [R1+0xb0] ;  /* 0x0000b000013d7983 */ /* 0x000ee80000300800 */
[----:B--2---:R4:W-:Y:S02]  /*24bc0*/  STS.128 [R0+0x180], R52 ;  /* 0x0001803400007388 */ /* 0x0049e40000000c00 */
[----:B----4-:R-:W-:-:S05]  /*24bd0*/  IMAD R0, R23, c[0x0][0x194], RZ ;  /* 0x0000650017007a24 */ /* 0x010fca00078e02ff */
[----:B------:R-:W-:-:S04]  /*24be0*/  LEA R54, P6, R0, c[0x0][0x170], 0x1 ;  /* 0x00005c0000367a11 */ /* 0x000fc800078c08ff */
[----:B------:R-:W-:Y:S02]  /*24bf0*/  LEA.HI.X.SX32 R55, R0, c[0x0][0x174], 0x1, P6 ;  /* 0x00005d0000377a11 */ /* 0x000fe400030f0eff */
[----:B------:R-:W-:Y:S01]  /*24c00*/  ISETP.GE.AND P6, PT, R23, c[0x0][0x178], PT ;  /* 0x00005e0017007a0c */ /* 0x000fe20003fc6270 */
[----:B------:R-:W-:-:S03]  /*24c10*/  IMAD R0, R3, 0x20, R0 ;  /* 0x0000002003007824 */ /* 0x000fc600078e0200 */
[C---:B------:R-:W-:Y:S01]  /*24c20*/  ISETP.LT.AND P6, PT, R56.reuse, c[0x0][0x17c], !P6 ;  /* 0x00005f0038007a0c */ /* 0x040fe200077c1270 */
[----:B------:R-:W-:-:S04]  /*24c30*/  IMAD R3, R56, c[0x0][0x198], RZ ;  /* 0x0000660038037a24 */ /* 0x000fc800078e02ff */
[----:B------:R-:W-:Y:S01]  /*24c40*/  IMAD.WIDE R52, R3, 0x2, R54 ;  /* 0x0000000203347825 */ /* 0x000fe200078e0236 */
[----:B------:R-:W-:-:S07]  /*24c50*/  NOP ;  /* 0x0000000000007918 */ /* 0x000fce0000000000 */
[----:B------:R1:W-:Y:S02]  /*24c60*/  @P6 STG.E.U16 [R52.64], R21 ;  /* 0x0000001534006986 */ /* 0x0003e4000c10150a */
[----:B-1----:R-:W-:-:S04]  /*24c70*/  LEA R52, P6, R0, c[0x0][0x170], 0x1 ;  /* 0x00005c0000347a11 */ /* 0x002fc800078c08ff */
[----:B------:R-:W-:Y:S02]  /*24c80*/  LEA.HI.X.SX32 R53, R0, c[0x0][0x174], 0x1, P6 ;  /* 0x00005d0000357a11 */ /* 0x000fe400030f0eff */
[----:B------:R-:W-:-:S04]  /*24c90*/  ISETP.GE.AND P6, PT, R56, c[0x0][0x17c], PT ;  /* 0x00005f0038007a0c */ /* 0x000fc80003fc6270 */
[----:B---3--:R-:W-:Y:S01]  /*24ca0*/  ISETP.LT.AND P6, PT, R51, c[0x0][0x178], !P6 ;  /* 0x00005e0033007a0c */ /* 0x008fe200077c1270 */
[C---:B------:R-:W-:Y:S01]  /*24cb0*/  IMAD.WIDE R56, R3.reuse, 0x2, R52 ;  /* 0x0000000203387825 */ /* 0x040fe200078e0234 */
[----:B------:R-:W-:Y:S02]  /*24cc0*/  IADD3 R3, R3, c[0x0][0x198], RZ ;  /* 0x0000660003037a10 */ /* 0x000fe40007ffe0ff */
[----:B------:R-:W-:Y:S02]  /*24cd0*/  PRMT R0, R21, 0x7632, R0 ;  /* 0x0000763215007816 */ /* 0x000fe40000000000 */
[----:B------:R-:W2:Y:S07]  /*24ce0*/  LDL.LU R21, [R1+0xd30] ;  /* 0x000d300001157983 */ /* 0x000eae0000300800 */
[----:B------:R1:W-:Y:S01]  /*24cf0*/  @P6 STG.E.U16 [R56.64], R20 ;  /* 0x0000001438006986 */ /* 0x0003e2000c10150a */
[----:B------:R-:W-:-:S02]  /*24d00*/  ISETP.LT.AND P6, PT, R23, c[0x0][0x178], !P5 ;  /* 0x00005e0017007a0c */ /* 0x000fc40006fc1270 */
[----:B------:R-:W-:Y:S01]  /*24d10*/  ISETP.LT.AND P5, PT, R51, c[0x0][0x178], !P5 ;  /* 0x00005e0033007a0c */ /* 0x000fe20006fa1270 */
[----:B-1----:R-:W-:Y:S01]  /*24d20*/  IMAD.WIDE R56, R3, 0x2, R54 ;  /* 0x0000000203387825 */ /* 0x002fe200078e0236 */
[----:B------:R-:W-:-:S09]  /*24d30*/  PRMT R20, R20, 0x7632, R20 ;  /* 0x0000763214147816 */ /* 0x000fd20000000014 */
[----:B------:R1:W-:Y:S02]  /*24d40*/  @P6 STG.E.U16 [R56.64], R0 ;  /* 0x0000000038006986 */ /* 0x0003e4000c10150a */
[C---:B-1----:R-:W-:Y:S01]  /*24d50*/  IMAD.WIDE R56, R3.reuse, 0x2, R52 ;  /* 0x0000000203387825 */ /* 0x042fe200078e0234 */
[----:B------:R-:W-:-:S04]  /*24d60*/  IADD3 R3, R3, c[0x0][0x198], RZ ;  /* 0x0000660003037a10 */ /* 0x000fc80007ffe0ff */
[----:B------:R1:W-:Y:S01]  /*24d70*/  @P5 STG.E.U16 [R56.64], R20 ;  /* 0x0000001438005986 */ /* 0x0003e2000c10150a */
[----:B------:R-:W-:Y:S02]  /*24d80*/  ISETP.LT.AND P5, PT, R23, c[0x0][0x178], !P2 ;  /* 0x00005e0017007a0c */ /* 0x000fe400057a1270 */
[----:B------:R-:W-:Y:S01]  /*24d90*/  ISETP.LT.AND P2, PT, R51, c[0x0][0x178], !P2 ;  /* 0x00005e0033007a0c */ /* 0x000fe20005741270 */
[----:B-1----:R-:W-:-:S10]  /*24da0*/  IMAD.WIDE R56, R3, 0x2, R54 ;  /* 0x0000000203387825 */ /* 0x002fd400078e0236 */
[----:B------:R1:W-:Y:S02]  /*24db0*/  @P5 STG.E.U16 [R56.64], R14 ;  /* 0x0000000e38005986 */ /* 0x0003e4000c10150a */
[C---:B-1----:R-:W-:Y:S01]  /*24dc0*/  IMAD.WIDE R56, R3.reuse, 0x2, R52 ;  /* 0x0000000203387825 */ /* 0x042fe200078e0234 */
[----:B------:R-:W-:-:S04]  /*24dd0*/  IADD3 R3, R3, c[0x0][0x198], RZ ;  /* 0x0000660003037a10 */ /* 0x000fc80007ffe0ff */
[----:B------:R1:W-:Y:S01]  /*24de0*/  @P2 STG.E.U16 [R56.64], R59 ;  /* 0x0000003b38002986 */ /* 0x0003e2000c10150a */
[----:B------:R-:W-:Y:S02]  /*24df0*/  ISETP.LT.AND P2, PT, R23, c[0x0][0x178], !P1 ;  /* 0x00005e0017007a0c */ /* 0x000fe40004f41270 */
[----:B------:R-:W-:Y:S01]  /*24e00*/  PRMT R0, R14, 0x7632, R0 ;  /* 0x000076320e007816 */ /* 0x000fe20000000000 */
[----:B-1----:R-:W-:-:S10]  /*24e10*/  IMAD.WIDE R56, R3, 0x2, R54 ;  /* 0x0000000203387825 */ /* 0x002fd400078e0236 */
[----:B------:R1:W-:Y:S02]  /*24e20*/  @P2 STG.E.U16 [R56.64], R0 ;  /* 0x0000000038002986 */ /* 0x0003e4000c10150a */
[----:B-1----:R-:W-:Y:S02]  /*24e30*/  PRMT R0, R59, 0x7632, R0 ;  /* 0x000076323b007816 */ /* 0x002fe40000000000 */
[----:B------:R-:W3:Y:S04]  /*24e40*/  LDL.LU R59, [R1+0xb34] ;  /* 0x000b3400013b7983 */ /* 0x000ee80000300800 */
[----:B------:R-:W4:Y:S01]  /*24e50*/  LDL.LU R14, [R1+0xb38] ;  /* 0x000b3800010e7983 */ /* 0x000f220000300800 */
[----:B------:R-:W-:Y:S01]  /*24e60*/  ISETP.LT.AND P1, PT, R51, c[0x0][0x178], !P1 ;  /* 0x00005e0033007a0c */ /* 0x000fe20004f21270 */
[C---:B------:R-:W-:Y:S01]  /*24e70*/  IMAD.WIDE R56, R3.reuse, 0x2, R52 ;  /* 0x0000000203387825 */ /* 0x040fe200078e0234 */
[----:B------:R-:W-:-:S11]  /*24e80*/  IADD3 R3, R3, c[0x0][0x198], RZ ;  /* 0x0000660003037a10 */ /* 0x000fd60007ffe0ff */
        /* <DEDUP_REMOVED lines=9> */
[----:B------:R-:W-:Y:S02]  /*24f20*/  PRMT R0, R61, 0x7632, R0 ;  /* 0x000076323d007816 */ /* 0x000fe40000000000 */
[----:B------:R-:W2:Y:S01]  /*24f30*/  LDL.LU R61, [R1+0xd2c] ;  /* 0x000d2c00013d7983 */ /* 0x000ea20000300800 */
[----:B-1----:R-:W-:-:S08]  /*24f40*/  IMAD.WIDE R56, R3, 0x2, R54 ;  /* 0x0000000203387825 */ /* 0x002fd000078e0236 */
[----:B------:R1:W-:Y:S01]  /*24f50*/  @P0 STG.E.U16 [R56.64], R0 ;  /* 0x0000000038000986 */ /* 0x0003e2000c10150a */
[----:B------:R-:W-:-:S03]  /*24f60*/  PRMT R20, R58, 0x7632, R20 ;  /* 0x000076323a147816 */ /* 0x000fc60000000014 */
[----:B-1----:R-:W2:Y:S01]  /*24f70*/  LDL.LU R57, [R1+0xb30] ;  /* 0x000b300001397983 */ /* 0x002ea20000300800 */
[----:B------:R-:W-:Y:S02]  /*24f80*/  IADD3 R0, R3, c[0x0][0x198], RZ ;  /* 0x0000660003007a10 */ /* 0x000fe40007ffe0ff */
[----:B---3--:R-:W-:Y:S01]  /*24f90*/  ISETP.GE.AND P5, PT, R59, c[0x0][0x17c], PT ;  /* 0x00005f003b007a0c */ /* 0x008fe20003fa6270 */
[----:B------:R-:W-:Y:S02]  /*24fa0*/  IMAD.WIDE R58, R3, 0x2, R52 ;  /* 0x00000002033a7825 */ /* 0x000fe400078e0234 */
[----:B------:R-:W3:Y:S01]  /*24fb0*/  LDL.LU R3, [R1+0xb3c] ;  /* 0x000b3c0001037983 */ /* 0x000ee20000300800 */
[----:B----4-:R-:W-:-:S03]  /*24fc0*/  ISETP.GE.AND P1, PT, R14, c[0x0][0x17c], PT ;  /* 0x00005f000e007a0c */ /* 0x010fc60003f26270 */
[----:B------:R-:W4:Y:S01]  /*24fd0*/  LDL.LU R14, [R1+0xb40] ;  /* 0x000b4000010e7983 */ /* 0x000f220000300800 */
[----:B------:R-:W-:Y:S02]  /*24fe0*/  ISETP.LT.AND P3, PT, R51, c[0x0][0x178], !P3 ;  /* 0x00005e0033007a0c */ /* 0x000fe40005f61270 */
[----:B------:R-:W-:Y:S02]  /*24ff0*/  ISETP.LT.AND P6, PT, R23, c[0x0][0x178], !P4 ;  /* 0x00005e0017007a0c */ /* 0x000fe400067c1270 */
[----:B------:R-:W-:-:S09]  /*25000*/  ISETP.LT.AND P4, PT, R51, c[0x0][0x178], !P4 ;  /* 0x00005e0033007a0c */ /* 0x000fd20006781270 */
[----:B------:R1:W-:Y:S02]  /*25010*/  @P3 STG.E.U16 [R58.64], R20 ;  /* 0x000000143a003986 */ /* 0x0003e4000c10150a */
[----:B-1----:R-:W-:Y:S02]  /*25020*/  PRMT R20, R60, 0x7632, R20 ;  /* 0x000076323c147816 */ /* 0x002fe40000000014 */
[----:B--2---:R-:W-:Y:S02]  /*25030*/  PRMT R15, R61, 0x7632, R15 ;  /* 0x000076323d0f7816 */ /* 0x004fe4000000000f */
[----:B------:R-:W-:Y:S01]  /*25040*/  ISETP.GE.AND P2, PT, R57, c[0x0][0x17c], PT ;  /* 0x00005f0039007a0c */ /* 0x000fe20003f46270 */
[----:B------:R-:W-:-:S03]  /*25050*/  IMAD.WIDE R56, R0, 0x2, R54 ;  /* 0x0000000200387825 */ /* 0x000fc600078e0236 */
[----:B------:R-:W-:Y:S02]  /*25060*/  ISETP.LT.AND P3, PT, R23, c[0x0][0x178], !P2 ;  /* 0x00005e0017007a0c */ /* 0x000fe40005761270 */
[----:B------:R1:W-:Y:S01]  /*25070*/  @P6 STG.E.U16 [R56.64], R61 ;  /* 0x0000003d38006986 */ /* 0x0003e2000c10150a */
[----:B------:R-:W-:Y:S01]  /*25080*/  ISETP.LT.AND P2, PT, R51, c[0x0][0x178], !P2 ;  /* 0x00005e0033007a0c */ /* 0x000fe20005741270 */
[----:B-1----:R-:W-:-:S05]  /*25090*/  IMAD.WIDE R56, R0, 0x2, R52 ;  /* 0x0000000200387825 */ /* 0x002fca00078e0234 */
[----:B------:R1:W-:Y:S01]  /*250a0*/  @P4 STG.E.U16 [R56.64], R60 ;  /* 0x0000003c38004986 */ /* 0x0003e2000c10150a */
[----:B---3--:R-:W-:Y:S02]  /*250b0*/  ISETP.GE.AND P0, PT, R3, c[0x0][0x17c], PT ;  /* 0x00005f0003007a0c */ /* 0x008fe40003f06270 */
[----:B------:R-:W-:-:S05]  /*250c0*/  IADD3 R3, R0, c[0x0][0x198], RZ ;  /* 0x0000660000037a10 */ /* 0x000fca0007ffe0ff */
[C---:B-1----:R-:W-:Y:S01]  /*250d0*/  IMAD.WIDE R60, R3.reuse, 0x2, R54 ;  /* 0x00000002033c7825 */ /* 0x042fe200078e0236 */
[----:B------:R-:W-:-:S03]  /*250e0*/  IADD3 R0, R3, c[0x0][0x198], RZ ;  /* 0x0000660003007a10 */ /* 0x000fc60007ffe0ff */
[----:B------:R-:W-:Y:S01]  /*250f0*/  IMAD.WIDE R58, R3, 0x2, R52 ;  /* 0x00000002033a7825 */ /* 0x000fe200078e0234 */
[----:B------:R1:W-:Y:S01]  /*25100*/  @P3 STG.E.U16 [R60.64], R15 ;  /* 0x0000000f3c003986 */ /* 0x0003e2000c10150a */
[----:B----4-:R-:W-:-:S03]  /*25110*/  ISETP.GE.AND P3, PT, R14, c[0x0][0x17c], PT ;  /* 0x00005f000e007a0c */ /* 0x010fc60003f66270 */
[----:B------:R-:W2:Y:S04]  /*25120*/  LDL.LU R3, [R1+0xb44] ;  /* 0x000b440001037983 */ /* 0x000ea80000300800 */
[----:B------:R3:W-:Y:S04]  /*25130*/  @P2 STG.E.U16 [R58.64], R20 ;  /* 0x000000143a002986 */ /* 0x0007e8000c10150a */
[----:B-1----:R-:W4:Y:S04]  /*25140*/  LDL.LU R15, [R1+0xb4c] ;  /* 0x000b4c00010f7983 */ /* 0x002f280000300800 */
[----:B------:R-:W4:Y:S04]  /*25150*/  LDL.LU R14, [R1+0xb48] ;  /* 0x000b4800010e7983 */ /* 0x000f280000300800 */
[----:B---3--:R-:W3:Y:S01]  /*25160*/  LDL.LU R59, [R1+0x74] ;  /* 0x00007400013b7983 */ /* 0x008ee20000300800 */
[----:B------:R-:W-:-:S02]  /*25170*/  ISETP.LT.AND P6, PT, R23, c[0x0][0x178], !P5 ;  /* 0x00005e0017007a0c */ /* 0x000fc40006fc1270 */
[----:B------:R-:W-:Y:S01]  /*25180*/  ISETP.LT.AND P5, PT, R51, c[0x0][0x178], !P5 ;  /* 0x00005e0033007a0c */ /* 0x000fe20006fa1270 */
[C---:B------:R-:W-:Y:S01]  /*25190*/  IMAD.WIDE R56, R0.reuse, 0x2, R54 ;  /* 0x0000000200387825 */ /* 0x040fe200078e0236 */
[----:B------:R-:W-:Y:S02]  /*251a0*/  ISETP.LT.AND P2, PT, R23, c[0x0][0x178], !P0 ;  /* 0x00005e0017007a0c */ /* 0x000fe40004741270 */
[----:B--2---:R-:W-:Y:S02]  /*251b0*/  ISETP.GE.AND P4, PT, R3, c[0x0][0x17c], PT ;  /* 0x00005f0003007a0c */ /* 0x004fe40003f86270 */
[----:B------:R-:W-:-:S05]  /*251c0*/  IADD3 R3, R0, c[0x0][0x198], RZ ;  /* 0x0000660000037a10 */ /* 0x000fca0007ffe0ff */
[----:B---3--:R1:W-:Y:S01]  /*251d0*/  @P6 STG.E.U16 [R56.64], R59 ;  /* 0x0000003b38006986 */ /* 0x0083e2000c10150a */
[----:B------:R-:W-:Y:S01]  /*251e0*/  PRMT R61, R59, 0x7632, R61 ;  /* 0x000076323b3d7816 */ /* 0x000fe2000000003d */
[----:B-1----:R-:W-:-:S04]  /*251f0*/  IMAD.WIDE R56, R0, 0x2, R52 ;  /* 0x0000000200387825 */ /* 0x002fc800078e0234 */
[----:B------:R-:W-:Y:S01]  /*25200*/  IMAD.WIDE R58, R3, 0x2, R54 ;  /* 0x00000002033a7825 */ /* 0x000fe200078e0236 */
[----:B------:R-:W-:Y:S04]  /*25210*/  @P5 STG.E.U16 [R56.64], R21 ;  /* 0x0000001538005986 */ /* 0x000fe8000c10150a */
[----:B------:R1:W-:Y:S04]  /*25220*/  @P2 STG.E.U16 [R58.64], R61 ;  /* 0x0000003d3a002986 */ /* 0x0003e8000c10150a */
[----:B-1----:R-:W2:Y:S04]  /*25230*/  LDL.LU R58, [R1+0x94] ;  /* 0x00009400013a7983 */ /* 0x002ea80000300800 */
[----:B------:R-:W3:Y:S01]  /*25240*/  LDL.LU R59, [R1+0x64] ;  /* 0x00006400013b7983 */ /* 0x000ee20000300800 */
[----:B----4-:R-:W-:-:S02]  /*25250*/  ISETP.GE.AND P5, PT, R15, c[0x0][0x17c], PT ;  /* 0x00005f000f007a0c */ /* 0x010fc40003fa6270 */
[----:B------:R-:W-:Y:S01]  /*25260*/  ISETP.GE.AND P2, PT, R14, c[0x0][0x17c], PT ;  /* 0x00005f000e007a0c */ /* 0x000fe20003f46270 */
[----:B------:R-:W4:Y:S04]  /*25270*/  LDL.LU R15, [R1+0xb54] ;  /* 0x000b5400010f7983 */ /* 0x000f280000300800 */
[----:B------:R-:W4:Y:S01]  /*25280*/  LDL.LU R14, [R1+0xb50] ;  /* 0x000b5000010e7983 */ /* 0x000f220000300800 */
[----:B------:R-:W-:Y:S02]  /*25290*/  ISETP.LT.AND P0, PT, R51, c[0x0][0x178], !P0 ;  /* 0x00005e0033007a0c */ /* 0x000fe40004701270 */
[----:B------:R-:W-:Y:S02]  /*252a0*/  ISETP.LT.AND P6, PT, R23, c[0x0][0x178], !P1 ;  /* 0x00005e0017007a0c */ /* 0x000fe40004fc1270 */
[----:B------:R-:W-:Y:S01]  /*252b0*/  PRMT R60, R21, 0x7632, R60 ;  /* 0x00007632153c7816 */ /* 0x000fe2000000003c */
[----:B------:R-:W-:Y:S01]  /*252c0*/  IMAD.WIDE R20, R3, 0x2, R52 ;  /* 0x0000000203147825 */ /* 0x000fe200078e0234 */
[----:B------:R-:W-:-:S02]  /*252d0*/  ISETP.LT.AND P1, PT, R51, c[0x0][0x178], !P1 ;  /* 0x00005e0033007a0c */ /* 0x000fc40004f21270 */
[----:B------:R-:W-:-:S05]  /*252e0*/  IADD3 R0, R3, c[0x0][0x198], RZ ;  /* 0x0000660003007a10 */ /* 0x000fca0007ffe0ff */
[----:B------:R1:W-:Y:S01]  /*252f0*/  @P0 STG.E.U16 [R20.64], R60 ;  /* 0x0000003c14000986 */ /* 0x0003e2000c10150a */
[----:B------:R-:W-:Y:S01]  /*25300*/  ISETP.LT.AND P0, PT, R23, c[0x0][0x178], !P4 ;  /* 0x00005e0017007a0c */ /* 0x000fe20006701270 */
[C---:B------:R-:W-:Y:S01]  /*25310*/  IMAD.WIDE R56, R0.reuse, 0x2, R54 ;  /* 0x0000000200387825 */ /* 0x040fe200078e0236 */
[----:B------:R-:W-:-:S03]  /*25320*/  IADD3 R3, R0, c[0x0][0x198], RZ ;  /* 0x0000660000037a10 */ /* 0x000fc60007ffe0ff */
[----:B-1----:R-:W-:Y:S01]  /*25330*/  IMAD.WIDE R20, R0, 0x2, R52 ;  /* 0x0000000200147825 */ /* 0x002fe200078e0234 */
[----:B--2---:R-:W-:Y:S01]  /*25340*/  @P6 STG.E.U16 [R56.64], R58 ;  /* 0x0000003a38006986 */ /* 0x004fe2000c10150a */
[----:B------:R-:W-:-:S03]  /*25350*/  PRMT R61, R58, 0x7632, R61 ;  /* 0x000076323a3d7816 */ /* 0x000fc6000000003d */
[----:B---3--:R1:W-:Y:S01]  /*25360*/  @P1 STG.E.U16 [R20.64], R59 ;  /* 0x0000003b14001986 */ /* 0x0083e2000c10150a */
[----:B------:R-:W-:Y:S01]  /*25370*/  PRMT R60, R59, 0x7632, R60 ;  /* 0x000076323b3c7816 */ /* 0x000fe2000000003c */
[----:B-1----:R-:W-:-:S05]  /*25380*/  IMAD.WIDE R58, R3, 0x2, R54 ;  /* 0x00000002033a7825 */ /* 0x002fca00078e0236 */
[----:B------:R1:W-:Y:S04]  /*25390*/  @P0 STG.E.U16 [R58.64], R61 ;  /* 0x0000003d3a000986 */ /* 0x0003e8000c10150a */
[----:B-1----:R-:W2:Y:S04]  /*253a0*/  LDL.LU R58, [R1+0xb4] ;  /* 0x0000b400013a7983 */ /* 0x002ea80000300800 */
[----:B------:R-:W3:Y:S01]  /*253b0*/  LDL.LU R59, [R1+0x84] ;  /* 0x00008400013b7983 */ /* 0x000ee20000300800 */
[----:B----4-:R-:W-:Y:S02]  /*253c0*/  ISETP.GE.AND P1, PT, R15, c[0x0][0x17c], PT ;  /* 0x00005f000f007a0c */ /* 0x010fe40003f26270 */
[----:B------:R-:W-:Y:S01]  /*253d0*/  ISETP.GE.AND P0, PT, R14, c[0x0][0x17c], PT ;  /* 0x00005f000e007a0c */ /* 0x000fe20003f06270 */
[----:B------:R-:W4:Y:S04]  /*253e0*/  LDL.LU R15, [R1+0xb5c] ;  /* 0x000b5c00010f7983 */ /* 0x000f280000300800 */
[----:B------:R-:W4:Y:S01]  /*253f0*/  LDL.LU R14, [R1+0xb58] ;  /* 0x000b5800010e7983 */ /* 0x000f220000300800 */
[----:B------:R-:W-:Y:S01]  /*25400*/  ISETP.LT.AND P4, PT, R51, c[0x0][0x178], !P4 ;  /* 0x00005e0033007a0c */ /* 0x000fe20006781270 */
[----:B------:R-:W-:Y:S01]  /*25410*/  IMAD.WIDE R20, R3, 0x2, R52 ;  /* 0x0000000203147825 */ /* 0x000fe200078e0234 */
[----:B------:R-:W-:-:S02]  /*25420*/  ISETP.LT.AND P6, PT, R23, c[0x0][0x178], !P3 ;  /* 0x00005e0017007a0c */ /* 0x000fc40005fc1270 */
[----:B------:R-:W-:Y:S02]  /*25430*/  ISETP.LT.AND P3, PT, R51, c[0x0][0x178], !P3 ;  /* 0x00005e0033007a0c */ /* 0x000fe40005f61270 */
[----:B------:R-:W-:-:S05]  /*25440*/  IADD3 R0, R3, c[0x0][0x198], RZ ;  /* 0x0000660003007a10 */ /* 0x000fca0007ffe0ff */
[C---:B------:R-:W-:Y:S02]  /*25450*/  IMAD.WIDE R56, R0.reuse, 0x2, R54 ;  /* 0x0000000200387825 */ /* 0x040fe400078e0236 */
[----:B------:R1:W-:Y:S01]  /*25460*/  @P4 STG.E.U16 [R20.64], R60 ;  /* 0x0000003c14004986 */ /* 0x0003e2000c10150a */
[----:B------:R-:W-:Y:S02]  /*25470*/  ISETP.LT.AND P4, PT, R23, c[0x0][0x178], !P5 ;  /* 0x00005e0017007a0c */ /* 0x000fe40006f81270 */
[C---:B------:R-:W-:Y:S01]  /*25480*/  IADD3 R3, R0.reuse, c[0x0][0x198], RZ ;  /* 0x0000660000037a10 */ /* 0x040fe20007ffe0ff */
[----:B-1----:R-:W-:Y:S01]  /*25490*/  IMAD.WIDE R20, R0, 0x2, R52 ;  /* 0x0000000200147825 */ /* 0x002fe200078e0234 */
[----:B--2---:R-:W-:Y:S01]  /*254a0*/  @P6 STG.E.U16 [R56.64], R58 ;  /* 0x0000003a38006986 */ /* 0x004fe2000c10150a */
[----:B------:R-:W-:-:S03]  /*254b0*/  PRMT R61, R58, 0x7632, R61 ;  /* 0x000076323a3d7816 */ /* 0x000fc6000000003d */
[----:B---3--:R1:W-:Y:S01]  /*254c0*/  @P3 STG.E.U16 [R20.64], R59 ;  /* 0x0000003b14003986 */ /* 0x0083e2000c10150a */
[----:B------:R-:W-:Y:S01]  /*254d0*/  PRMT R60, R59, 0x7632, R60 ;  /* 0x000076323b3c7816 */ /* 0x000fe2000000003c */
[----:B-1----:R-:W-:-:S05]  /*254e0*/  IMAD.WIDE R58, R3, 0x2, R54 ;  /* 0x00000002033a7825 */ /* 0x002fca00078e0236 */
[----:B------:R1:W-:Y:S04]  /*254f0*/  @P4 STG.E.U16 [R58.64], R61 ;  /* 0x0000003d3a004986 */ /* 0x0003e8000c10150a */
[----:B-1----:R-:W2:Y:S01]  /*25500*/  LDL.LU R59, [R1+0xc4] ;  /* 0x0000c400013b7983 */ /* 0x002ea20000300800 */
[----:B----4-:R-:W-:Y:S02]  /*25510*/  ISETP.GE.AND P3, PT, R15, c[0x0][0x17c], PT ;  /* 0x00005f000f007a0c */ /* 0x010fe40003f66270 */
[----:B------:R-:W-:Y:S01]  /*25520*/  ISETP.GE.AND P4, PT, R14, c[0x0][0x17c], PT ;  /* 0x00005f000e007a0c */ /* 0x000fe20003f86270 */
[----:B------:R-:W3:Y:S04]  /*25530*/  LDL.LU R15, [R1+0xb64] ;  /* 0x000b6400010f7983 */ /* 0x000ee80000300800 */
[----:B------:R-:W2:Y:S01]  /*25540*/  LDL.LU R14, [R1+0xb60] ;  /* 0x000b6000010e7983 */ /* 0x000ea20000300800 */
[----:B------:R-:W-:Y:S01]  /*25550*/  ISETP.LT.AND P5, PT, R51, c[0x0][0x178], !P5 ;  /* 0x00005e0033007a0c */ /* 0x000fe20006fa1270 */
[----:B------:R-:W-:Y:S01]  /*25560*/  IMAD.WIDE R20, R3, 0x2, R52 ;  /* 0x0000000203147825 */ /* 0x000fe200078e0234 */
[----:B------:R-:W-:-:S02]  /*25570*/  ISETP.LT.AND P6, PT, R23, c[0x0][0x178], !P2 ;  /* 0x00005e0017007a0c */ /* 0x000fc400057c1270 */
[----:B------:R-:W-:Y:S02]  /*25580*/  IADD3 R0, R3, c[0x0][0x198], RZ ;  /* 0x0000660003007a10 */ /* 0x000fe40007ffe0ff */
[----:B------:R-:W-:Y:S02]  /*25590*/  ISETP.LT.AND P2, PT, R51, c[0x0][0x178], !P2 ;  /* 0x00005e0033007a0c */ /* 0x000fe40005741270 */
[C---:B------:R-:W-:Y:S01]  /*255a0*/  IADD3 R3, R0.reuse, c[0x0][0x198], RZ ;  /* 0x0000660000037a10 */ /* 0x040fe20007ffe0ff */
[----:B------:R-:W-:-:S04]  /*255b0*/  IMAD.WIDE R56, R0, 0x2, R54 ;  /* 0x0000000200387825 */ /* 0x000fc800078e0236 */
[----:B------:R1:W-:Y:S01]  /*255c0*/  @P5 STG.E.U16 [R20.64], R60 ;  /* 0x0000003c14005986 */ /* 0x0003e2000c10150a */
[----:B------:R-:W-:Y:S01]  /*255d0*/  ISETP.LT.AND P5, PT, R23, c[0x0][0x178], !P1 ;  /* 0x00005e0017007a0c */ /* 0x000fe20004fa1270 */
[----:B-1----:R-:W-:Y:S01]  /*255e0*/  IMAD.WIDE R20, R0, 0x2, R52 ;  /* 0x0000000200147825 */ /* 0x002fe200078e0234 */
[----:B------:R-:W-:Y:S01]  /*255f0*/  PRMT R60, R22, 0x7632, R60 ;  /* 0x00007632163c7816 */ /* 0x000fe2000000003c */
[----:B--2---:R1:W-:Y:S01]  /*25600*/  @P6 STG.E.U16 [R56.64], R59 ;  /* 0x0000003b38006986 */ /* 0x0043e2000c10150a */
[----:B------:R-:W-:Y:S02]  /*25610*/  PRMT R61, R59, 0x7632, R61 ;  /* 0x000076323b3d7816 */ /* 0x000fe4000000003d */
[----:B------:R-:W-:Y:S01]  /*25620*/  ISETP.LT.AND P6, PT, R23, c[0x0][0x178], !P0 ;  /* 0x00005e0017007a0c */ /* 0x000fe200047c1270 */
[----:B------:R2:W-:Y:S04]  /*25630*/  @P2 STG.E.U16 [R20.64], R22 ;  /* 0x0000001614002986 */ /* 0x0005e8000c10150a */
[----:B------:R-:W4:Y:S01]  /*25640*/  LDL.LU R23, [R1+0xd28] ;  /* 0x000d280001177983 */ /* 0x000f220000300800 */
[----:B-1----:R-:W-:-:S03]  /*25650*/  IMAD.WIDE R58, R3, 0x2, R54 ;  /* 0x00000002033a7825 */ /* 0x002fc600078e0236 */
[----:B--2---:R-:W2:Y:S04]  /*25660*/  LDL.LU R22, [R1+0xd24] ;  /* 0x000d240001167983 */ /* 0x004ea80000300800 */
[----:B------:R1:W-:Y:S04]  /*25670*/  @P5 STG.E.U16 [R58.64], R61 ;  /* 0x0000003d3a005986 */ /* 0x0003e8000c10150a */
[----:B-1----:R-:W2:Y:S04]  /*25680*/  LDL.LU R59, [R1+0x78] ;  /* 0x00007800013b7983 */ /* 0x002ea80000300800 */
[----:B------:R-:W2:Y:S01]  /*25690*/  LDL.LU R61, [R1+0x4f0] ;  /* 0x0004f000013d7983 */ /* 0x000ea20000300800 */
[----:B---3--:R-:W-:-:S02]  /*256a0*/  ISETP.GE.AND P2, PT, R15, c[0x0][0x17c], PT ;  /* 0x00005f000f007a0c */ /* 0x008fc40003f46270 */
[----:B------:R-:W-:Y:S01]  /*256b0*/  ISETP.GE.AND P5, PT, R14, c[0x0][0x17c], PT ;  /* 0x00005f000e007a0c */ /* 0x000fe20003fa6270 */
[----:B------:R-:W3:Y:S04]  /*256c0*/  LDL.LU R15, [R1+0xb6c] ;  /* 0x000b6c00010f7983 */ /* 0x000ee80000300800 */
[----:B------:R-:W3:Y:S01]  /*256d0*/  LDL.LU R14, [R1+0xb68] ;  /* 0x000b6800010e7983 */ /* 0x000ee20000300800 */
[----:B------:R-:W-:Y:S01]  /*256e0*/  ISETP.LT.AND P1, PT, R51, c[0x0][0x178], !P1 ;  /* 0x00005e0033007a0c */ /* 0x000fe20004f21270 */
[C---:B------:R-:W-:Y:S01]  /*256f0*/  IMAD.WIDE R20, R3.reuse, 0x2, R52 ;  /* 0x0000000203147825 */ /* 0x040fe200078e0234 */
[----:B------:R-:W-:Y:S02]  /*25700*/  IADD3 R0, R3, c[0x0][0x198], RZ ;  /* 0x0000660003007a10 */ /* 0x000fe40007ffe0ff */
[----:B------:R-:W-:-:S02]  /*25710*/  ISETP.LT.AND P0, PT, R51, c[0x0][0x178], !P0 ;  /* 0x00005e0033007a0c */ /* 0x000fc40004701270 */
[C---:B------:R-:W-:Y:S01]  /*25720*/  IADD3 R3, R0.reuse, c[0x0][0x198], RZ ;  /* 0x0000660000037a10 */ /* 0x040fe20007ffe0ff */
[----:B------:R-:W-:-:S06]  /*25730*/  IMAD.WIDE R56, R0, 0x2, R54 ;  /* 0x0000000200387825 */ /* 0x000fcc00078e0236 */
[----:B------:R1:W-:Y:S02]  /*25740*/  @P1 STG.E.U16 [R20.64], R60 ;  /* 0x0000003c14001986 */ /* 0x0003e4000c10150a */
[----:B-1----:R-:W-:Y:S01]  /*25750*/  IMAD.WIDE R20, R0, 0x2, R52 ;  /* 0x0000000200147825 */ /* 0x002fe200078e0234 */
[----:B--2---:R-:W-:Y:S01]  /*25760*/  ISETP.LT.AND P1, PT, R61, c[0x0][0x178], !P3 ;  /* 0x00005e003d007a0c */ /* 0x004fe20005f21270 */
[----:B------:R1:W-:Y:S01]  /*25770*/  @P6 STG.E.U16 [R56.64], R59 ;  /* 0x0000003b38006986 */ /* 0x0003e2000c10150a */
[----:B------:R-:W-:-:S03]  /*25780*/  PRMT R60, R59, 0x7632, R60 ;  /* 0x000076323b3c7816 */ /* 0x000fc6000000003c */
[----:B------:R-:W-:Y:S01]  /*25790*/  @P0 STG.E.U16 [R20.64], R22 ;  /* 0x0000001614000986 */ /* 0x000fe2000c10150a */
[----:B-1----:R-:W-:-:S07]  /*257a0*/  IMAD.WIDE R58, R3, 0x2, R54 ;  /* 0x00000002033a7825 */ /* 0x002fce00078e0236 */
[----:B------:R1:W-:Y:S04]  /*257b0*/  @P1 STG.E.U16 [R58.64], R60 ;  /* 0x0000003c3a001986 */ /* 0x0003e8000c10150a */
[----:B-1----:R-:W2:Y:S04]  /*257c0*/  LDL.LU R58, [R1+0x98] ;  /* 0x00009800013a7983 */ /* 0x002ea80000300800 */
[----:B------:R-:W4:Y:S01]  /*257d0*/  LDL.LU R59, [R1+0x68] ;  /* 0x00006800013b7983 */ /* 0x000f220000300800 */
[----:B---3--:R-:W-:Y:S02]  /*257e0*/  ISETP.GE.AND P0, PT, R15, c[0x0][0x17c], PT ;  /* 0x00005f000f007a0c */ /* 0x008fe40003f06270 */
[----:B------:R-:W-:Y:S01]  /*257f0*/  ISETP.GE.AND P1, PT, R14, c[0x0][0x17c], PT ;  /* 0x00005f000e007a0c */ /* 0x000fe20003f26270 */
[----:B------:R-:W3:Y:S04]  /*25800*/  LDL.LU R15, [R1+0xb74] ;  /* 0x000b7400010f7983 */ /* 0x000ee80000300800 */
[----:B------:R-:W3:Y:S01]  /*25810*/  LDL.LU R14, [R1+0xb70] ;  /* 0x000b7000010e7983 */ /* 0x000ee20000300800 */
[----:B------:R-:W-:Y:S01]  /*25820*/  ISETP.LT.AND P3, PT, R51, c[0x0][0x178], !P3 ;  /* 0x00005e0033007a0c */ /* 0x000fe20005f61270 */
[----:B------:R-:W-:Y:S01]  /*25830*/  IMAD.WIDE R20, R3, 0x2, R52 ;  /* 0x0000000203147825 */ /* 0x000fe200078e0234 */
[----:B------:R-:W-:-:S02]  /*25840*/  ISETP.LT.AND P6, PT, R61, c[0x0][0x178], !P4 ;  /* 0x00005e003d007a0c */ /* 0x000fc400067c1270 */
[----:B------:R-:W-:Y:S02]  /*25850*/  PRMT R22, R22, 0x7632, R22 ;  /* 0x0000763216167816 */ /* 0x000fe40000000016 */
[----:B------:R-:W-:Y:S02]  /*25860*/  ISETP.LT.AND P4, PT, R51, c[0x0][0x178], !P4 ;  /* 0x00005e0033007a0c */ /* 0x000fe40006781270 */
        /* <DEDUP_REMOVED lines=8> */
[----:B----4-:R1:W-:Y:S01]  /*258f0*/  @P4 STG.E.U16 [R20.64], R59 ;  /* 0x0000003b14004986 */ /* 0x0103e2000c10150a */
[----:B------:R-:W-:Y:S01]  /*25900*/  PRMT R22, R59, 0x7632, R22 ;  /* 0x000076323b167816 */ /* 0x000fe20000000016 */
[----:B-1----:R-:W-:-:S05]  /*25910*/  IMAD.WIDE R58, R3, 0x2, R54 ;  /* 0x00000002033a7825 */ /* 0x002fca00078e0236 */
[----:B------:R1:W-:Y:S04]  /*25920*/  @P3 STG.E.U16 [R58.64], R60 ;  /* 0x0000003c3a003986 */ /* 0x0003e8000c10150a */
[----:B-1----:R-:W2:Y:S04]  /*25930*/  LDL.LU R58, [R1+0xb8] ;  /* 0x0000b800013a7983 */ /* 0x002ea80000300800 */
[----:B------:R-:W4:Y:S01]  /*25940*/  LDL.LU R59, [R1+0x88] ;  /* 0x00008800013b7983 */ /* 0x000f220000300800 */
[----:B---3--:R-:W-:-:S03]  /*25950*/  ISETP.GE.AND P3, PT, R14, c[0x0][0x17c], PT ;  /* 0x00005f000e007a0c */ /* 0x008fc60003f66270 */
[----:B------:R-:W3:Y:S01]  /*25960*/  LDL.LU R14, [R1+0xb78] ;  /* 0x000b7800010e7983 */ /* 0x000ee20000300800 */
[----:B------:R-:W-:Y:S01]  /*25970*/  ISETP.LT.AND P2, PT, R51, c[0x0][0x178], !P2 ;  /* 0x00005e0033007a0c */ /* 0x000fe20005741270 */
[----:B------:R-:W-:Y:S01]  /*25980*/  IMAD.WIDE R20, R3, 0x2, R52 ;  /* 0x0000000203147825 */ /* 0x000fe200078e0234 */
[----:B------:R-:W-:Y:S02]  /*25990*/  ISETP.LT.AND P6, PT, R61, c[0x0][0x178], !P5 ;  /* 0x00005e003d007a0c */ /* 0x000fe40006fc1270 */
[----:B------:R-:W-:Y:S02]  /*259a0*/  ISETP.LT.AND P5, PT, R51, c[0x0][0x178], !P5 ;  /* 0x00005e0033007a0c */ /* 0x000fe40006fa1270 */
[----:B------:R-:W-:-:S05]  /*259b0*/  IADD3 R0, R3, c[0x0][0x198], RZ ;  /* 0x0000660003007a10 */ /* 0x000fca0007ffe0ff */
[C---:B------:R-:W-:Y:S02]  /*259c0*/  IMAD.WIDE R56, R0.reuse, 0x2, R54 ;  /* 0x0000000200387825 */ /* 0x040fe400078e0236 */
[----:B------:R1:W-:Y:S01]  /*259d0*/  @P2 STG.E.U16 [R20.64], R22 ;  /* 0x0000001614002986 */ /* 0x0003e2000c10150a */
[----:B------:R-:W-:Y:S02]  /*259e0*/  ISETP.LT.AND P2, PT, R61, c[0x0][0x178], !P0 ;  /* 0x00005e003d007a0c */ /* 0x000fe40004741270 */
[C---:B------:R-:W-:Y:S02]  /*259f0*/  IADD3 R3, R0.reuse, c[0x0][0x198], RZ ;  /* 0x0000660000037a10 */ /* 0x040fe40007ffe0ff */
[----:B------:R-:W-:Y:S02]  /*25a00*/  ISETP.GE.AND P4, PT, R15, c[0x0][0x17c], PT ;  /* 0x00005f000f007a0c */ /* 0x000fe40003f86270 */
[----:B------:R-:W3:Y:S01]  /*25a10*/  LDL.LU R15, [R1+0x7c] ;  /* 0x00007c00010f7983 */ /* 0x000ee20000300800 */
[----:B-1----:R-:W-:Y:S01]  /*25a20*/  IMAD.WIDE R20, R0, 0x2, R52 ;  /* 0x0000000200147825 */ /* 0x002fe200078e0234 */
[----:B------:R-:W-:-:S02]  /*25a30*/  IADD3 R0, R3, c[0x0][0x198], RZ ;  /* 0x0000660003007a10 */ /* 0x000fc40007ffe0ff */
[----:B--2---:R-:W-:Y:S01]  /*25a40*/  @P6 STG.E.U16 [R56.64], R58 ;  /* 0x0000003a38006986 */ /* 0x004fe2000c10150a */
[----:B------:R-:W-:-:S03]  /*25a50*/  PRMT R60, R58, 0x7632, R60 ;  /* 0x000076323a3c7816 */ /* 0x000fc6000000003c */
[----:B----4-:R1:W-:Y:S01]  /*25a60*/  @P5 STG.E.U16 [R20.64], R59 ;  /* 0x0000003b14005986 */ /* 0x0103e2000c10150a */
[----:B------:R-:W-:Y:S01]  /*25a70*/  PRMT R22, R59, 0x7632, R22 ;  /* 0x000076323b167816 */ /* 0x000fe20000000016 */
[----:B-1----:R-:W-:-:S04]  /*25a80*/  IMAD.WIDE R58, R3, 0x2, R54 ;  /* 0x00000002033a7825 */ /* 0x002fc800078e0236 */
[----:B------:R-:W-:Y:S02]  /*25a90*/  IMAD.WIDE R20, R3, 0x2, R52 ;  /* 0x0000000203147825 */ /* 0x000fe400078e0234 */
[----:B------:R-:W2:Y:S04]  /*25aa0*/  LDL.LU R3, [R1+0xb7c] ;  /* 0x000b7c0001037983 */ /* 0x000ea80000300800 */
[----:B------:R1:W-:Y:S04]  /*25ab0*/  @P2 STG.E.U16 [R58.64], R60 ;  /* 0x0000003c3a002986 */ /* 0x0003e8000c10150a */
[----:B-1----:R-:W4:Y:S01]  /*25ac0*/  LDL.LU R59, [R1+0xc8] ;  /* 0x0000c800013b7983 */ /* 0x002f220000300800 */
[----:B---3--:R-:W-:-:S03]  /*25ad0*/  ISETP.GE.AND P2, PT, R14, c[0x0][0x17c], PT ;  /* 0x00005f000e007a0c */ /* 0x008fc60003f46270 */
[----:B------:R-:W3:Y:S01]  /*25ae0*/  LDL.LU R14, [R1+0xb80] ;  /* 0x000b8000010e7983 */ /* 0x000ee20000300800 */
[----:B------:R-:W-:Y:S02]  /*25af0*/  ISETP.LT.AND P0, PT, R51, c[0x0][0x178], !P0 ;  /* 0x00005e0033007a0c */ /* 0x000fe40004701270 */
[----:B------:R-:W-:Y:S02]  /*25b00*/  ISETP.LT.AND P6, PT, R61, c[0x0][0x178], !P1 ;  /* 0x00005e003d007a0c */ /* 0x000fe40004fc1270 */
[----:B------:R-:W-:Y:S01]  /*25b10*/  ISETP.LT.AND P1, PT, R51, c[0x0][0x178], !P1 ;  /* 0x00005e0033007a0c */ /* 0x000fe20004f21270 */
[----:B------:R-:W-:-:S08]  /*25b20*/  IMAD.WIDE R56, R0, 0x2, R54 ;  /* 0x0000000200387825 */ /* 0x000fd000078e0236 */
[----:B------:R1:W-:Y:S01]  /*25b30*/  @P0 STG.E.U16 [R20.64], R22 ;  /* 0x0000001614000986 */ /* 0x0003e2000c10150a */
[----:B------:R-:W-:Y:S01]  /*25b40*/  ISETP.LT.AND P0, PT, R61, c[0x0][0x178], !P4 ;  /* 0x00005e003d007a0c */ /* 0x000fe20006701270 */
[C---:B-1----:R-:W-:Y:S01]  /*25b50*/  IMAD.WIDE R20, R0.reuse, 0x2, R52 ;  /* 0x0000000200147825 */ /* 0x042fe200078e0234 */
[----:B------:R-:W-:Y:S02]  /*25b60*/  PRMT R22, R23, 0x7632, R22 ;  /* 0x0000763217167816 */ /* 0x000fe40000000016 */
[----:B--2---:R-:W-:Y:S02]  /*25b70*/  ISETP.GE.AND P5, PT, R3, c[0x0][0x17c], PT ;  /* 0x00005f0003007a0c */ /* 0x004fe40003fa6270 */
[----:B------:R-:W-:-:S04]  /*25b80*/  IADD3 R3, R0, c[0x0][0x198], RZ ;  /* 0x0000660000037a10 */ /* 0x000fc80007ffe0ff */
[----:B------:R-:W-:Y:S01]  /*25b90*/  IADD3 R0, R3, c[0x0][0x198], RZ ;  /* 0x0000660003007a10 */ /* 0x000fe20007ffe0ff */
[----:B----4-:R1:W-:Y:S01]  /*25ba0*/  @P6 STG.E.U16 [R56.64], R59 ;  /* 0x0000003b38006986 */ /* 0x0103e2000c10150a */
[----:B------:R-:W-:-:S03]  /*25bb0*/  PRMT R60, R59, 0x7632, R60 ;  /* 0x000076323b3c7816 */ /* 0x000fc6000000003c */
[----:B------:R2:W-:Y:S01]  /*25bc0*/  @P1 STG.E.U16 [R20.64], R23 ;  /* 0x0000001714001986 */ /* 0x0005e2000c10150a */
[----:B-1----:R-:W-:-:S03]  /*25bd0*/  IMAD.WIDE R58, R3, 0x2, R54 ;  /* 0x00000002033a7825 */ /* 0x002fc600078e0236 */
[----:B--2---:R-:W2:Y:S01]  /*25be0*/  LDL.LU R23, [R1+0xd20] ;  /* 0x000d200001177983 */ /* 0x004ea20000300800 */
[----:B------:R-:W-:-:S03]  /*25bf0*/  IMAD.WIDE R20, R3, 0x2, R52 ;  /* 0x0000000203147825 */ /* 0x000fc600078e0234 */
[----:B------:R-:W4:Y:S04]  /*25c00*/  LDL.LU R3, [R1+0xb84] ;  /* 0x000b840001037983 */ /* 0x000f280000300800 */
[----:B------:R1:W-:Y:S01]  /*25c10*/  @P0 STG.E.U16 [R58.64], R60 ;  /* 0x0000003c3a000986 */ /* 0x0003e2000c10150a */
[----:B---3--:R-:W-:-:S03]  /*25c20*/  ISETP.GE.AND P0, PT, R14, c[0x0][0x17c], PT ;  /* 0x00005f000e007a0c */ /* 0x008fc60003f06270 */
[----:B-1----:R-:W3:Y:S04]  /*25c30*/  LDL.LU R60, [R1+0xb88] ;  /* 0x000b8800013c7983 */ /* 0x002ee80000300800 */
[----:B------:R-:W3:Y:S01]  /*25c40*/  LDL.LU R14, [R1+0xb8c] ;  /* 0x000b8c00010e7983 */ /* 0x000ee20000300800 */
[----:B------:R-:W-:Y:S02]  /*25c50*/  ISETP.LT.AND P4, PT, R51, c[0x0][0x178], !P4 ;  /* 0x00005e0033007a0c */ /* 0x000fe40006781270 */
[----:B------:R-:W-:Y:S02]  /*25c60*/  ISETP.LT.AND P6, PT, R61, c[0x0][0x178], !P3 ;  /* 0x00005e003d007a0c */ /* 0x000fe40005fc1270 */
[----:B------:R-:W-:Y:S01]  /*25c70*/  ISETP.LT.AND P3, PT, R51, c[0x0][0x178], !P3 ;  /* 0x00005e0033007a0c */ /* 0x000fe20005f61270 */
[----:B------:R-:W-:-:S08]  /*25c80*/  IMAD.WIDE R56, R0, 0x2, R54 ;  /* 0x0000000200387825 */ /* 0x000fd000078e0236 */
[----:B------:R1:W-:Y:S01]  /*25c90*/  @P4 STG.E.U16 [R20.64], R22 ;  /* 0x0000001614004986 */ /* 0x0003e2000c10150a */
[----:B------:R-:W-:Y:S02]  /*25ca0*/  ISETP.LT.AND P4, PT, R61, c[0x0][0x178], !P5 ;  /* 0x00005e003d007a0c */ /* 0x000fe40006f81270 */
[----:B------:R-:W-:Y:S01]  /*25cb0*/  ISETP.LT.AND P5, PT, R51, c[0x0][0x178], !P5 ;  /* 0x00005e0033007a0c */ /* 0x000fe20006fa1270 */
[----:B------:R-:W-:Y:S01]  /*25cc0*/  @P6 STG.E.U16 [R56.64], R15 ;  /* 0x0000000f38006986 */ /* 0x000fe2000c10150a */
[----:B------:R-:W-:Y:S01]  /*25cd0*/  PRMT R59, R15, 0x7632, R59 ;  /* 0x000076320f3b7816 */ /* 0x000fe2000000003b */
[C---:B-1----:R-:W-:Y:S01]  /*25ce0*/  IMAD.WIDE R20, R0.reuse, 0x2, R52 ;  /* 0x0000000200147825 */ /* 0x042fe200078e0234 */
[----:B----4-:R-:W-:Y:S02]  /*25cf0*/  ISETP.GE.AND P1, PT, R3, c[0x0][0x17c], PT ;  /* 0x00005f0003007a0c */ /* 0x010fe40003f26270 */
[----:B------:R-:W-:Y:S02]  /*25d00*/  IADD3 R3, R0, c[0x0][0x198], RZ ;  /* 0x0000660000037a10 */ /* 0x000fe40007ffe0ff */
[----:B--2---:R1:W-:Y:S01]  /*25d10*/  @P3 STG.E.U16 [R20.64], R23 ;  /* 0x0000001714003986 */ /* 0x0043e2000c10150a */
[----:B------:R-:W-:-:S02]  /*25d20*/  PRMT R58, R23, 0x7632, R58 ;  /* 0x00007632173a7816 */ /* 0x000fc4000000003a */
[C---:B-1----:R-:W-:Y:S01]  /*25d30*/  IMAD.WIDE R20, R3.reuse, 0x2, R54 ;  /* 0x0000000203147825 */ /* 0x042fe200078e0236 */
[----:B---3--:R-:W-:Y:S02]  /*25d40*/  ISETP.GE.AND P3, PT, R60, c[0x0][0x17c], PT ;  /* 0x00005f003c007a0c */ /* 0x008fe40003f66270 */
[----:B------:R-:W2:Y:S01]  /*25d50*/  LDL.LU R60, [R1+0x8c] ;  /* 0x00008c00013c7983 */ /* 0x000ea20000300800 */
[----:B------:R-:W-:-:S03]  /*25d60*/  IMAD.WIDE R22, R3, 0x2, R52 ;  /* 0x0000000203167825 */ /* 0x000fc600078e0234 */
[----:B------:R-:W-:Y:S01]  /*25d70*/  @P4 STG.E.U16 [R20.64], R59 ;  /* 0x0000003b14004986 */ /* 0x000fe2000c10150a */
[----:B------:R-:W-:-:S03]  /*25d80*/  ISETP.GE.AND P4, PT, R14, c[0x0][0x17c], PT ;  /* 0x00005f000e007a0c */ /* 0x000fc60003f86270 */
[----:B------:R-:W3:Y:S04]  /*25d90*/  LDL.LU R14, [R1+0xb94] ;  /* 0x000b9400010e7983 */ /* 0x000ee80000300800 */
[----:B------:R-:W4:Y:S04]  /*25da0*/  LDL.LU R15, [R1+0xb90] ;  /* 0x000b9000010f7983 */ /* 0x000f280000300800 */
[----:B------:R1:W-:Y:S04]  /*25db0*/  @P5 STG.E.U16 [R22.64], R58 ;  /* 0x0000003a16005986 */ /* 0x0003e8000c10150a */
[----:B-1----:R-:W2:Y:S04]  /*25dc0*/  LDL.LU R22, [R1+0x9c] ;  /* 0x00009c0001167983 */ /* 0x002ea80000300800 */
[----:B------:R-:W3:Y:S01]  /*25dd0*/  LDL.LU R23, [R1+0x6c] ;  /* 0x00006c0001177983 */ /* 0x000ee20000300800 */
[----:B------:R-:W-:-:S02]  /*25de0*/  ISETP.LT.AND P6, PT, R61, c[0x0][0x178], !P2 ;  /* 0x00005e003d007a0c */ /* 0x000fc400057c1270 */
[----:B------:R-:W-:Y:S02]  /*25df0*/  ISETP.LT.AND P2, PT, R51, c[0x0][0x178], !P2 ;  /* 0x00005e0033007a0c */ /* 0x000fe40005741270 */
[----:B------:R-:W-:Y:S02]  /*25e00*/  IADD3 R0, R3, c[0x0][0x198], RZ ;  /* 0x0000660003007a10 */ /* 0x000fe40007ffe0ff */
[----:B------:R-:W-:Y:S02]  /*25e10*/  ISETP.LT.AND P5, PT, R61, c[0x0][0x178], !P1 ;  /* 0x00005e003d007a0c */ /* 0x000fe40004fa1270 */
[----:B------:R-:W-:Y:S01]  /*25e20*/  ISETP.LT.AND P1, PT, R51, c[0x0][0x178], !P1 ;  /* 0x00005e0033007a0c */ /* 0x000fe20004f21270 */
[C---:B------:R-:W-:Y:S01]  /*25e30*/  IMAD.WIDE R56, R0.reuse, 0x2, R54 ;  /* 0x0000000200387825 */ /* 0x040fe200078e0236 */
[----:B------:R-:W-:-:S03]  /*25e40*/  IADD3 R3, R0, c[0x0][0x198], RZ ;  /* 0x0000660000037a10 */ /* 0x000fc60007ffe0ff */
[----:B------:R-:W-:Y:S01]  /*25e50*/  IMAD.WIDE R20, R0, 0x2, R52 ;  /* 0x0000000200147825 */ /* 0x000fe200078e0234 */
[----:B--2---:R-:W-:Y:S01]  /*25e60*/  @P6 STG.E.U16 [R56.64], R22 ;  /* 0x0000001638006986 */ /* 0x004fe2000c10150a */
[----:B------:R-:W-:-:S03]  /*25e70*/  PRMT R59, R22, 0x7632, R59 ;  /* 0x00007632163b7816 */ /* 0x000fc6000000003b */
[----:B---3--:R1:W-:Y:S01]  /*25e80*/  @P2 STG.E.U16 [R20.64], R23 ;  /* 0x0000001714002986 */ /* 0x0083e2000c10150a */
[----:B------:R-:W-:Y:S02]  /*25e90*/  PRMT R58, R23, 0x7632, R58 ;  /* 0x00007632173a7816 */ /* 0x000fe4000000003a */
[----:B------:R-:W-:Y:S02]  /*25ea0*/  ISETP.GE.AND P2, PT, R14, c[0x0][0x17c], PT ;  /* 0x00005f000e007a0c */ /* 0x000fe40003f46270 */
[----:B------:R-:W2:Y:S01]  /*25eb0*/  LDL.LU R14, [R1+0xac] ;  /* 0x0000ac00010e7983 */ /* 0x000ea20000300800 */
[----:B-1----:R-:W-:-:S04]  /*25ec0*/  IMAD.WIDE R20, R3, 0x2, R54 ;  /* 0x0000000203147825 */ /* 0x002fc800078e0236 */
[----:B------:R-:W-:Y:S01]  /*25ed0*/  IMAD.WIDE R22, R3, 0x2, R52 ;  /* 0x0000000203167825 */ /* 0x000fe200078e0234 */
[----:B------:R-:W-:Y:S01]  /*25ee0*/  @P5 STG.E.U16 [R20.64], R59 ;  /* 0x0000003b14005986 */ /* 0x000fe2000c10150a */
[----:B----4-:R-:W-:-:S03]  /*25ef0*/  ISETP.GE.AND P5, PT, R15, c[0x0][0x17c], PT ;  /* 0x00005f000f007a0c */ /* 0x010fc60003fa6270 */
[----:B------:R-:W3:Y:S04]  /*25f00*/  LDL.LU R15, [R1+0xb9c] ;  /* 0x000b9c00010f7983 */ /* 0x000ee80000300800 */
[----:B------:R1:W-:Y:S04]  /*25f10*/  @P1 STG.E.U16 [R22.64], R58 ;  /* 0x0000003a16001986 */ /* 0x0003e8000c10150a */
[----:B-1----:R-:W4:Y:S04]  /*25f20*/  LDL.LU R22, [R1+0xb98] ;  /* 0x000b980001167983 */ /* 0x002f280000300800 */
[----:B------:R-:W2:Y:S01]  /*25f30*/  LDL.LU R23, [R1+0xbc] ;  /* 0x0000bc0001177983 */ /* 0x000ea20000300800 */
        /* <DEDUP_REMOVED lines=8> */
[----:B------:R-:W-:Y:S01]  /*25fc0*/  PRMT R58, R60, 0x7632, R58 ;  /* 0x000076323c3a7816 */ /* 0x000fe2000000003a */
[----:B--2---:R1:W-:Y:S01]  /*25fd0*/  @P6 STG.E.U16 [R56.64], R23 ;  /* 0x0000001738006986 */ /* 0x0043e2000c10150a */
[----:B------:R-:W-:-:S03]  /*25fe0*/  PRMT R59, R23, 0x7632, R59 ;  /* 0x00007632173b7816 */ /* 0x000fc6000000003b */
[----:B------:R2:W-:Y:S01]  /*25ff0*/  @P0 STG.E.U16 [R20.64], R60 ;  /* 0x0000003c14000986 */ /* 0x0005e2000c10150a */
[----:B----4-:R-:W-:Y:S01]  /*26000*/  ISETP.GE.AND P0, PT, R22, c[0x0][0x17c], PT ;  /* 0x00005f0016007a0c */ /* 0x010fe20003f06270 */
[----:B-1----:R-:W-:-:S04]  /*26010*/  IMAD.WIDE R22, R3, 0x2, R52 ;  /* 0x0000000203167825 */ /* 0x002fc800078e0234 */
[----:B--2---:R-:W-:Y:S01]  /*26020*/  IMAD.WIDE R20, R3, 0x2, R54 ;  /* 0x0000000203147825 */ /* 0x004fe200078e0236 */
[----:B------:R-:W2:Y:S04]  /*26030*/  LDL.LU R60, [R1+0xba4] ;  /* 0x000ba400013c7983 */ /* 0x000ea80000300800 */
[----:B------:R-:W-:Y:S01]  /*26040*/  @P1 STG.E.U16 [R20.64], R59 ;  /* 0x0000003b14001986 */ /* 0x000fe2000c10150a */
[----:B---3--:R-:W-:-:S03]  /*26050*/  ISETP.GE.AND P1, PT, R15, c[0x0][0x17c], PT ;  /* 0x00005f000f007a0c */ /* 0x008fc60003f26270 */
[----:B------:R-:W3:Y:S04]  /*26060*/  LDL.LU R15, [R1+0xba0] ;  /* 0x000ba000010f7983 */ /* 0x000ee80000300800 */
[----:B------:R1:W-:Y:S04]  /*26070*/  @P3 STG.E.U16 [R22.64], R58 ;  /* 0x0000003a16003986 */ /* 0x0003e8000c10150a */
[----:B-1----:R-:W4:Y:S01]  /*26080*/  LDL.LU R23, [R1+0xcc] ;  /* 0x0000cc0001177983 */ /* 0x002f220000300800 */
[----:B------:R-:W-:Y:S02]  /*26090*/  ISETP.LT.AND P6, PT, R61, c[0x0][0x178], !P4 ;  /* 0x00005e003d007a0c */ /* 0x000fe400067c1270 */
[----:B------:R-:W-:-:S02]  /*260a0*/  ISETP.LT.AND P4, PT, R51, c[0x0][0x178], !P4 ;  /* 0x00005e0033007a0c */ /* 0x000fc40006781270 */
[----:B------:R-:W-:Y:S02]  /*260b0*/  IADD3 R0, R3, c[0x0][0x198], RZ ;  /* 0x0000660003007a10 */ /* 0x000fe40007ffe0ff */
[----:B------:R-:W-:Y:S02]  /*260c0*/  ISETP.LT.AND P3, PT, R61, c[0x0][0x178], !P2 ;  /* 0x00005e003d007a0c */ /* 0x000fe40005761270 */
[----:B------:R-:W-:Y:S01]  /*260d0*/  ISETP.LT.AND P2, PT, R51, c[0x0][0x178], !P2 ;  /* 0x00005e0033007a0c */ /* 0x000fe20005741270 */
[C---:B------:R-:W-:Y:S01]  /*260e0*/  IMAD.WIDE R56, R0.reuse, 0x2, R54 ;  /* 0x0000000200387825 */ /* 0x040fe200078e0236 */
[----:B------:R-:W-:-:S03]  /*260f0*/  IADD3 R3, R0, c[0x0][0x198], RZ ;  /* 0x0000660000037a10 */ /* 0x000fc60007ffe0ff */
[----:B------:R-:W-:Y:S01]  /*26100*/  IMAD.WIDE R20, R0, 0x2, R52 ;  /* 0x0000000200147825 */ /* 0x000fe200078e0234 */
[----:B------:R-:W-:Y:S01]  /*26110*/  PRMT R58, R14, 0x7632, R58 ;  /* 0x000076320e3a7816 */ /* 0x000fe2000000003a */
[----:B----4-:R1:W-:Y:S01]  /*26120*/  @P6 STG.E.U16 [R56.64], R23 ;  /* 0x0000001738006986 */ /* 0x0103e2000c10150a */
[----:B------:R-:W-:-:S03]  /*26130*/  PRMT R59, R23, 0x7632, R59 ;  /* 0x00007632173b7816 */ /* 0x000fc6000000003b */
[----:B------:R4:W-:Y:S01]  /*26140*/  @P4 STG.E.U16 [R20.64], R14 ;  /* 0x0000000e14004986 */ /* 0x0009e2000c10150a */
[----:B--2---:R-:W-:Y:S01]  /*26150*/  ISETP.GE.AND P4, PT, R60, c[0x0][0x17c], PT ;  /* 0x00005f003c007a0c */ /* 0x004fe20003f86270 */
[----:B-1----:R-:W-:-:S04]  /*26160*/  IMAD.WIDE R22, R3, 0x2, R52 ;  /* 0x0000000203167825 */ /* 0x002fc800078e0234 */
[----:B----4-:R-:W-:Y:S01]  /*26170*/  IMAD.WIDE R20, R3, 0x2, R54 ;  /* 0x0000000203147825 */ /* 0x010fe200078e0236 */
[----:B------:R-:W2:Y:S04]  /*26180*/  LDL.LU R14, [R1] ;  /* 0x00000000010e7983 */ /* 0x000ea80000300800 */
[----:B------:R-:W-:Y:S01]  /*26190*/  @P3 STG.E.U16 [R20.64], R59 ;  /* 0x0000003b14003986 */ /* 0x000fe2000c10150a */
[----:B---3--:R-:W-:-:S03]  /*261a0*/  ISETP.GE.AND P3, PT, R15, c[0x0][0x17c], PT ;  /* 0x00005f000f007a0c */ /* 0x008fc60003f66270 */
        /* <DEDUP_REMOVED lines=41> */
[----:B------:R-:W2:Y:S04]  /*26440*/  LDL.LU R14, [R1+0xe0] ;  /* 0x0000e000010e7983 */ /* 0x000ea80000300800 */
        /* <DEDUP_REMOVED lines=161> */
[----:B------:R-:W-:-:S02]  /*26e60*/  IADD3 R0, R3, c[0x0][0x198], RZ ;  /* 0x0000660003007a10 */ /* 0x000fc40007ffe0ff */
[----:B------:R-:W-:-:S03]  /*26e70*/  ISETP.LT.AND P2, PT, R51, c[0x0][0x178], !P2 ;  /* 0x00005e0033007a0c */ /* 0x000fc60005741270 */
[C---:B------:R-:W-:Y:S01]  /*26e80*/  IMAD.WIDE R56, R0.reuse, 0x2, R54 ;  /* 0x0000000200387825 */ /* 0x040fe200078e0236 */
[----:B------:R-:W-:-:S03]  /*26e90*/  IADD3 R3, R0, c[0x0][0x198], RZ ;  /* 0x0000660000037a10 */ /* 0x000fc60007ffe0ff */
[----:B------:R-:W-:Y:S01]  /*26ea0*/  IMAD.WIDE R20, R0, 0x2, R52 ;  /* 0x0000000200147825 */ /* 0x000fe200078e0234 */
[----:B------:R-:W-:Y:S01]  /*26eb0*/  PRMT R58, R14, 0x7632, R58 ;  /* 0x000076320e3a7816 */ /* 0x000fe2000000003a */
[----:B----4-:R1:W-:Y:S01]  /*26ec0*/  @P6 STG.E.U16 [R56.64], R23 ;  /* 0x0000001738006986 */ /* 0x0103e2000c10150a */
[----:B------:R-:W-:Y:S02]  /*26ed0*/  ISETP.LT.AND P6, PT, R61, c[0x0][0x178], !P1 ;  /* 0x00005e003d007a0c */ /* 0x000fe40004fc1270 */
[----:B------:R-:W-:Y:S01]  /*26ee0*/  ISETP.LT.AND P1, PT, R51, c[0x0][0x178], !P1 ;  /* 0x00005e0033007a0c */ /* 0x000fe20004f21270 */
[----:B------:R4:W-:Y:S01]  /*26ef0*/  @P2 STG.E.U16 [R20.64], R14 ;  /* 0x0000000e14002986 */ /* 0x0009e2000c10150a */
[----:B------:R-:W-:Y:S02]  /*26f00*/  PRMT R59, R23, 0x7632, R59 ;  /* 0x00007632173b7816 */ /* 0x000fe4000000003b */
        /* <DEDUP_REMOVED lines=48> */
[----:B------:R-:W4:Y:S04]  /*27210*/  LDL.LU R60, [R1+0xc] ;  /* 0x00000c00013c7983 */ /* 0x000f280000300800 */
[----:B------:R1:W-:Y:S01]  /*27220*/  @P5 STG.E.U16 [R20.64], R59 ;  /* 0x0000003b14005986 */ /* 0x0003e2000c10150a */
[----:B---3--:R-:W-:-:S03]  /*27230*/  ISETP.GE.AND P5, PT, R15, c[0x0][0x17c], PT ;  /* 0x00005f000f007a0c */ /* 0x008fc60003fa6270 */
[----:B------:R3:W-:Y:S04]  /*27240*/  @P2 STG.E.U16 [R22.64], R58 ;  /* 0x0000003a16002986 */ /* 0x0007e8000c10150a */
[----:B-1----:R-:W2:Y:S04]  /*27250*/  LDL.LU R59, [R1+0x1c] ;  /* 0x00001c00013b7983 */ /* 0x002ea80000300800 */
[----:B------:R-:W4:Y:S04]  /*27260*/  LDL.LU R15, [R1+0xc0c] ;  /* 0x000c0c00010f7983 */ /* 0x000f280000300800 */
[----:B---3--:R-:W3:Y:S04]  /*27270*/  LDL.LU R22, [R1+0xc08] ;  /* 0x000c080001167983 */ /* 0x008ee80000300800 */
[----:B------:R-:W3:Y:S01]  /*27280*/  LDL.LU R23, [R1+0xdc] ;  /* 0x0000dc0001177983 */ /* 0x000ee20000300800 */
[----:B------:R-:W-:-:S02]  /*27290*/  ISETP.LT.AND P3, PT, R61, c[0x0][0x178], !P6 ;  /* 0x00005e003d007a0c */ /* 0x000fc40007761270 */
[----:B------:R-:W-:Y:S01]  /*272a0*/  ISETP.LT.AND P6, PT, R51, c[0x0][0x178], !P6 ;  /* 0x00005e0033007a0c */ /* 0x000fe200077c1270 */
[----:B------:R-:W4:Y:S01]  /*272b0*/  LDL.LU R58, [R1+0xc10] ;  /* 0x000c1000013a7983 */ /* 0x000f220000300800 */
[----:B------:R-:W-:Y:S02]  /*272c0*/  IADD3 R0, R3, c[0x0][0x198], RZ ;  /* 0x0000660003007a10 */ /* 0x000fe40007ffe0ff */
[----:B------:R-:W-:-:S03]  /*272d0*/  ISETP.LT.AND P2, PT, R61, c[0x0][0x178], !P0 ;  /* 0x00005e003d007a0c */ /* 0x000fc60004741270 */
[----:B------:R-:W-:-:S04]  /*272e0*/  IMAD.WIDE R56, R0, 0x2, R54 ;  /* 0x0000000200387825 */ /* 0x000fc800078e0236 */
[C---:B------:R-:W-:Y:S01]  /*272f0*/  IMAD.WIDE R20, R0.reuse, 0x2, R52 ;  /* 0x0000000200147825 */ /* 0x040fe200078e0234 */
[----:B------:R-:W-:Y:S02]  /*27300*/  IADD3 R0, R0, c[0x0][0x198], RZ ;  /* 0x0000660000007a10 */ /* 0x000fe40007ffe0ff */
[----:B--2---:R-:W-:Y:S01]  /*27310*/  PRMT R3, R59, 0x7632, R3 ;  /* 0x000076323b037816 */ /* 0x004fe20000000003 */
[----:B---3--:R1:W-:Y:S04]  /*27320*/  @P3 STG.E.U16 [R56.64], R23 ;  /* 0x0000001738003986 */ /* 0x0083e8000c10150a */
[----:B------:R2:W-:Y:S01]  /*27330*/  @P6 STG.E.U16 [R20.64], R59 ;  /* 0x0000003b14006986 */ /* 0x0005e2000c10150a */
[----:B-1----:R-:W-:Y:S01]  /*27340*/  PRMT R56, R23, 0x7632, R56 ;  /* 0x0000763217387816 */ /* 0x002fe20000000038 */
[----:B--2---:R-:W-:-:S02]  /*27350*/  IMAD.WIDE R20, R0, 0x2, R54 ;  /* 0x0000000200147825 */ /* 0x004fc400078e0236 */
[----:B------:R-:W2:Y:S04]  /*27360*/  LDL.LU R59, [R1+0x10c] ;  /* 0x00010c00013b7983 */ /* 0x000ea80000300800 */
[----:B------:R1:W-:Y:S01]  /*27370*/  @P2 STG.E.U16 [R20.64], R56 ;  /* 0x0000003814002986 */ /* 0x0003e2000c10150a */
[----:B----4-:R-:W-:-:S03]  /*27380*/  ISETP.GE.AND P2, PT, R15, c[0x0][0x17c], PT ;  /* 0x00005f000f007a0c */ /* 0x010fc60003f46270 */
[----:B------:R-:W3:Y:S01]  /*27390*/  LDL.LU R15, [R1+0xc14] ;  /* 0x000c1400010f7983 */ /* 0x000ee20000300800 */
[----:B------:R-:W-:Y:S02]  /*273a0*/  ISETP.LT.AND P0, PT, R51, c[0x0][0x178], !P0 ;  /* 0x00005e0033007a0c */ /* 0x000fe40004701270 */
[----:B------:R-:W-:Y:S01]  /*273b0*/  ISETP.GE.AND P3, PT, R22, c[0x0][0x17c], PT ;  /* 0x00005f0016007a0c */ /* 0x000fe20003f66270 */
[C---:B------:R-:W-:Y:S01]  /*273c0*/  IMAD.WIDE R22, R0.reuse, 0x2, R52 ;  /* 0x0000000200167825 */ /* 0x040fe200078e0234 */
[----:B------:R-:W-:Y:S02]  /*273d0*/  ISETP.LT.AND P6, PT, R61, c[0x0][0x178], !P1 ;  /* 0x00005e003d007a0c */ /* 0x000fe40004fc1270 */
[----:B------:R-:W-:Y:S02]  /*273e0*/  ISETP.LT.AND P1, PT, R51, c[0x0][0x178], !P1 ;  /* 0x00005e0033007a0c */ /* 0x000fe40004f21270 */
[----:B------:R-:W-:-:S05]  /*273f0*/  IADD3 R0, R0, c[0x0][0x198], RZ ;  /* 0x0000660000007a10 */ /* 0x000fca0007ffe0ff */
[----:B------:R4:W-:Y:S01]  /*27400*/  @P0 STG.E.U16 [R22.64], R3 ;  /* 0x0000000316000986 */ /* 0x0009e2000c10150a */
[----:B------:R-:W-:Y:S01]  /*27410*/  ISETP.LT.AND P0, PT, R61, c[0x0][0x178], !P4 ;  /* 0x00005e003d007a0c */ /* 0x000fe20006701270 */
[----:B-1----:R-:W-:Y:S01]  /*27420*/  IMAD.WIDE R20, R0, 0x2, R54 ;  /* 0x0000000200147825 */ /* 0x002fe200078e0236 */
[----:B------:R-:W-:Y:S02]  /*27430*/  ISETP.LT.AND P4, PT, R51, c[0x0][0x178], !P4 ;  /* 0x00005e0033007a0c */ /* 0x000fe40006781270 */
[----:B------:R-:W-:Y:S02]  /*27440*/  PRMT R56, R14, 0x7632, R56 ;  /* 0x000076320e387816 */ /* 0x000fe40000000038 */
[----:B------:R1:W-:Y:S01]  /*27450*/  @P6 STG.E.U16 [R20.64], R14 ;  /* 0x0000000e14006986 */ /* 0x0003e2000c10150a */
[C---:B----4-:R-:W-:Y:S01]  /*27460*/  IMAD.WIDE R22, R0.reuse, 0x2, R52 ;  /* 0x0000000200167825 */ /* 0x050fe200078e0234 */
[----:B------:R-:W-:Y:S02]  /*27470*/  IADD3 R0, R0, c[0x0][0x198], RZ ;  /* 0x0000660000007a10 */ /* 0x000fe40007ffe0ff */
[----:B------:R-:W-:-:S02]  /*27480*/  PRMT R3, R60, 0x7632, R3 ;  /* 0x000076323c037816 */ /* 0x000fc40000000003 */
[----:B------:R4:W-:Y:S01]  /*27490*/  @P1 STG.E.U16 [R22.64], R60 ;  /* 0x0000003c16001986 */ /* 0x0009e2000c10150a */
[----:B-1----:R-:W-:Y:S01]  /*274a0*/  IMAD.WIDE R20, R0, 0x2, R54 ;  /* 0x0000000200147825 */ /* 0x002fe200078e0236 */
[----:B------:R-:W-:Y:S02]  /*274b0*/  ISETP.GE.AND P1, PT, R58, c[0x0][0x17c], PT ;  /* 0x00005f003a007a0c */ /* 0x000fe40003f26270 */
[----:B------:R-:W2:Y:S04]  /*274c0*/  LDL.LU R14, [R1+0xd1c] ;  /* 0x000d1c00010e7983 */ /* 0x000ea80000300800 */
[----:B------:R-:W-:Y:S01]  /*274d0*/  @P0 STG.E.U16 [R20.64], R56 ;  /* 0x0000003814000986 */ /* 0x000fe2000c10150a */
[----:B----4-:R-:W-:-:S03]  /*274e0*/  IMAD.WIDE R22, R0, 0x2, R52 ;  /* 0x0000000200167825 */ /* 0x010fc600078e0234 */
[----:B------:R-:W4:Y:S04]  /*274f0*/  LDL.LU R60, [R1+0xc18] ;  /* 0x000c1800013c7983 */ /* 0x000f280000300800 */
[----:B------:R-:W4:Y:S04]  /*27500*/  LDL.LU R58, [R1+0xc1c] ;  /* 0x000c1c00013a7983 */ /* 0x000f280000300800 */
[----:B------:R1:W-:Y:S01]  /*27510*/  @P4 STG.E.U16 [R22.64], R3 ;  /* 0x0000000316004986 */ /* 0x0003e2000c10150a */
[----:B---3--:R-:W-:-:S03]  /*27520*/  ISETP.GE.AND P0, PT, R15, c[0x0][0x17c], PT ;  /* 0x00005f000f007a0c */ /* 0x008fc60003f06270 */
[----:B------:R-:W3:Y:S04]  /*27530*/  LDL.LU R15, [R1+0xec] ;  /* 0x0000ec00010f7983 */ /* 0x000ee80000300800 */
[----:B-1----:R-:W3:Y:S01]  /*27540*/  LDL.LU R3, [R1+0x11c] ;  /* 0x00011c0001037983 */ /* 0x002ee20000300800 */
[----:B------:R-:W-:Y:S02]  /*27550*/  ISETP.LT.AND P6, PT, R61, c[0x0][0x178], !P5 ;  /* 0x00005e003d007a0c */ /* 0x000fe40006fc1270 */
[----:B------:R-:W-:Y:S02]  /*27560*/  ISETP.LT.AND P5, PT, R51, c[0x0][0x178], !P5 ;  /* 0x00005e0033007a0c */ /* 0x000fe40006fa1270 */
[----:B------:R-:W-:-:S05]  /*27570*/  IADD3 R0, R0, c[0x0][0x198], RZ ;  /* 0x0000660000007a10 */ /* 0x000fca0007ffe0ff */
[----:B------:R-:W-:-:S04]  /*27580*/  IMAD.WIDE R20, R0, 0x2, R54 ;  /* 0x0000000200147825 */ /* 0x000fc800078e0236 */
[C---:B------:R-:W-:Y:S01]  /*27590*/  IMAD.WIDE R22, R0.reuse, 0x2, R52 ;  /* 0x0000000200167825 */ /* 0x040fe200078e0234 */
[----:B------:R-:W-:Y:S02]  /*275a0*/  IADD3 R0, R0, c[0x0][0x198], RZ ;  /* 0x0000660000007a10 */ /* 0x000fe40007ffe0ff */
[----:B------:R-:W-:Y:S02]  /*275b0*/  ISETP.LT.AND P4, PT, R61, c[0x0][0x178], !P3 ;  /* 0x00005e003d007a0c */ /* 0x000fe40005f81270 */
[----:B--2---:R-:W-:Y:S01]  /*275c0*/  PRMT R56, R59, 0x7632, R56 ;  /* 0x000076323b387816 */ /* 0x004fe20000000038 */
[----:B---3--:R1:W-:Y:S01]  /*275d0*/  @P6 STG.E.U16 [R20.64], R3 ;  /* 0x0000000314006986 */ /* 0x0083e2000c10150a */
[----:B------:R-:W-:-:S03]  /*275e0*/  PRMT R57, R3, 0x7632, R57 ;  /* 0x0000763203397816 */ /* 0x000fc60000000039 */
[----:B------:R2:W-:Y:S01]  /*275f0*/  @P5 STG.E.U16 [R22.64], R59 ;  /* 0x0000003b16005986 */ /* 0x0005e2000c10150a */
[----:B----4-:R-:W-:-:S03]  /*27600*/  ISETP.GE.AND P5, PT, R60, c[0x0][0x17c], PT ;  /* 0x00005f003c007a0c */ /* 0x010fc60003fa6270 */
[----:B------:R-:W3:Y:S01]  /*27610*/  LDL.LU R60, [R1+0x20] ;  /* 0x00002000013c7983 */ /* 0x000ee20000300800 */
[C---:B-1----:R-:W-:Y:S01]  /*27620*/  IMAD.WIDE R20, R0.reuse, 0x2, R54 ;  /* 0x0000000200147825 */ /* 0x042fe200078e0236 */
[----:B------:R-:W-:-:S03]  /*27630*/  IADD3 R3, R0, c[0x0][0x198], RZ ;  /* 0x0000660000037a10 */ /* 0x000fc60007ffe0ff */
[----:B--2---:R-:W-:Y:S02]  /*27640*/  IMAD.WIDE R22, R0, 0x2, R52 ;  /* 0x0000000200167825 */ /* 0x004fe400078e0234 */
[----:B------:R-:W2:Y:S04]  /*27650*/  LDL.LU R0, [R1+0x12c] ;  /* 0x00012c0001007983 */ /* 0x000ea80000300800 */
[----:B------:R1:W-:Y:S01]  /*27660*/  @P4 STG.E.U16 [R20.64], R57 ;  /* 0x0000003914004986 */ /* 0x0003e2000c10150a */
[----:B------:R-:W-:-:S03]  /*27670*/  ISETP.GE.AND P4, PT, R58, c[0x0][0x17c], PT ;  /* 0x00005f003a007a0c */ /* 0x000fc60003f86270 */
[----:B------:R-:W4:Y:S04]  /*27680*/  LDL.LU R59, [R1+0xc20] ;  /* 0x000c2000013b7983 */ /* 0x000f280000300800 */
[----:B------:R-:W3:Y:S01]  /*27690*/  LDL.LU R58, [R1+0xc24] ;  /* 0x000c2400013a7983 */ /* 0x000ee20000300800 */
[----:B------:R-:W-:Y:S02]  /*276a0*/  ISETP.LT.AND P3, PT, R51, c[0x0][0x178], !P3 ;  /* 0x00005e0033007a0c */ /* 0x000fe40005f61270 */
[----:B------:R-:W-:Y:S01]  /*276b0*/  ISETP.LT.AND P6, PT, R61, c[0x0][0x178], !P2 ;  /* 0x00005e003d007a0c */ /* 0x000fe200057c1270 */
[----:B-1----:R-:W-:Y:S01]  /*276c0*/  IMAD.WIDE R20, R3, 0x2, R54 ;  /* 0x0000000203147825 */ /* 0x002fe200078e0236 */
[----:B------:R-:W-:-:S09]  /*276d0*/  ISETP.LT.AND P2, PT, R51, c[0x0][0x178], !P2 ;  /* 0x00005e0033007a0c */ /* 0x000fd20005741270 */
[----:B------:R1:W-:Y:S01]  /*276e0*/  @P3 STG.E.U16 [R22.64], R56 ;  /* 0x0000003816003986 */ /* 0x0003e2000c10150a */
[----:B------:R-:W-:Y:S02]  /*276f0*/  ISETP.LT.AND P3, PT, R61, c[0x0][0x178], !P1 ;  /* 0x00005e003d007a0c */ /* 0x000fe40004f61270 */
[----:B-1----:R-:W-:Y:S02]  /*27700*/  PRMT R56, R15, 0x7632, R56 ;  /* 0x000076320f387816 */ /* 0x002fe40000000038 */
[----:B--2---:R-:W-:Y:S01]  /*27710*/  PRMT R57, R0, 0x7632, R57 ;  /* 0x0000763200397816 */ /* 0x004fe20000000039 */
[----:B------:R1:W-:Y:S02]  /*27720*/  @P6 STG.E.U16 [R20.64], R0 ;  /* 0x0000000014006986 */ /* 0x0003e4000c10150a */
[C---:B-1----:R-:W-:Y:S01]  /*27730*/  IADD3 R0, R3.reuse, c[0x0][0x198], RZ ;  /* 0x0000660003007a10 */ /* 0x042fe20007ffe0ff */
[----:B------:R-:W-:-:S04]  /*27740*/  IMAD.WIDE R20, R3, 0x2, R52 ;  /* 0x0000000203147825 */ /* 0x000fc800078e0234 */
[----:B------:R-:W-:Y:S01]  /*27750*/  IMAD.WIDE R22, R0, 0x2, R54 ;  /* 0x0000000200167825 */ /* 0x000fe200078e0236 */
[----:B------:R1:W-:Y:S01]  /*27760*/  @P2 STG.E.U16 [R20.64], R15 ;  /* 0x0000000f14002986 */ /* 0x0003e2000c10150a */
[----:B----4-:R-:W-:-:S03]  /*27770*/  ISETP.GE.AND P2, PT, R59, c[0x0][0x17c], PT ;  /* 0x00005f003b007a0c */ /* 0x010fc60003f46270 */
[----:B------:R2:W-:Y:S01]  /*27780*/  @P3 STG.E.U16 [R22.64], R57 ;  /* 0x0000003916003986 */ /* 0x0005e2000c10150a */
[----:B---3--:R-:W-:-:S03]  /*27790*/  ISETP.GE.AND P3, PT, R58, c[0x0][0x17c], PT ;  /* 0x00005f003a007a0c */ /* 0x008fc60003f66270 */
[----:B-1----:R-:W3:Y:S04]  /*277a0*/  LDL.LU R15, [R1+0xd18] ;  /* 0x000d1800010f7983 */ /* 0x002ee80000300800 */
[----:B------:R-:W4:Y:S04]  /*277b0*/  LDL.LU R59, [R1+0xc28] ;  /* 0x000c2800013b7983 */ /* 0x000f280000300800 */
[----:B------:R-:W3:Y:S04]  /*277c0*/  LDL.LU R58, [R1+0xc2c] ;  /* 0x000c2c00013a7983 */ /* 0x000ee80000300800 */
[----:B--2---:R-:W2:Y:S01]  /*277d0*/  LDL.LU R57, [R1+0xc30] ;  /* 0x000c300001397983 */ /* 0x004ea20000300800 */
[----:B------:R-:W-:-:S02]  /*277e0*/  ISETP.LT.AND P1, PT, R51, c[0x0][0x178], !P1 ;  /* 0x00005e0033007a0c */ /* 0x000fc40004f21270 */
[----:B------:R-:W-:Y:S01]  /*277f0*/  ISETP.LT.AND P6, PT, R61, c[0x0][0x178], !P0 ;  /* 0x00005e003d007a0c */ /* 0x000fe200047c1270 */
[C---:B------:R-:W-:Y:S01]  /*27800*/  IMAD.WIDE R20, R0.reuse, 0x2, R52 ;  /* 0x0000000200147825 */ /* 0x040fe200078e0234 */
[----:B------:R-:W-:Y:S02]  /*27810*/  ISETP.LT.AND P0, PT, R51, c[0x0][0x178], !P0 ;  /* 0x00005e0033007a0c */ /* 0x000fe40004701270 */
[----:B------:R-:W-:-:S05]  /*27820*/  IADD3 R3, R0, c[0x0][0x198], RZ ;  /* 0x0000660000037a10 */ /* 0x000fca0007ffe0ff */
[----:B------:R-:W-:Y:S02]  /*27830*/  IMAD.WIDE R22, R3, 0x2, R54 ;  /* 0x0000000203167825 */ /* 0x000fe400078e0236 */
[----:B------:R1:W-:Y:S01]  /*27840*/  @P1 STG.E.U16 [R20.64], R56 ;  /* 0x0000003814001986 */ /* 0x0003e2000c10150a */
[----:B------:R-:W-:Y:S02]  /*27850*/  ISETP.LT.AND P1, PT, R61, c[0x0][0x178], !P5 ;  /* 0x00005e003d007a0c */ /* 0x000fe40006f21270 */
[----:B------:R-:W-:Y:S01]  /*27860*/  ISETP.LT.AND P5, PT, R51, c[0x0][0x178], !P5 ;  /* 0x00005e0033007a0c */ /* 0x000fe20006fa1270 */
[----:B------:R0:W-:Y:S01]  /*27870*/  @P6 STG.E.U16 [R22.64], R60 ;  /* 0x0000003c16006986 */ /* 0x0001e2000c10150a */
[----:B------:R-:W-:Y:S02]  /*27880*/  ISETP.LT.AND P6, PT, R61, c[0x0][0x178], !P4 ;  /* 0x00005e003d007a0c */ /* 0x000fe400067c1270 */
[----:B------:R-:W-:Y:S01]  /*27890*/  ISETP.LT.AND P4, PT, R51, c[0x0][0x178], !P4 ;  /* 0x00005e0033007a0c */ /* 0x000fe20006781270 */
[C---:B-1----:R-:W-:Y:S01]  /*278a0*/  IMAD.WIDE R20, R3.reuse, 0x2, R52 ;  /* 0x0000000203147825 */ /* 0x042fe200078e0234 */
[----:B------:R-:W-:-:S02]  /*278b0*/  IADD3 R3, R3, c[0x0][0x198], RZ ;  /* 0x0000660003037a10 */ /* 0x000fc40007ffe0ff */
[----:B------:R-:W-:Y:S02]  /*278c0*/  PRMT R56, R60, 0x7632, R56 ;  /* 0x000076323c387816 */ /* 0x000fe40000000038 */
[----:B------:R1:W-:Y:S01]  /*278d0*/  @P0 STG.E.U16 [R20.64], R16 ;  /* 0x0000001014000986 */ /* 0x0003e2000c10150a */
[C---:B0-----:R-:W-:Y:S01]  /*278e0*/  IMAD.WIDE R22, R3.reuse, 0x2, R54 ;  /* 0x0000000203167825 */ /* 0x041fe200078e0236 */
[----:B------:R-:W-:-:S04]  /*278f0*/  IADD3 R0, R3, c[0x0][0x198], RZ ;  /* 0x0000660003007a10 */ /* 0x000fc80007ffe0ff */
[----:B------:R0:W-:Y:S01]  /*27900*/  @P1 STG.E.U16 [R22.64], R56 ;  /* 0x0000003816001986 */ /* 0x0001e2000c10150a */
[----:B-1----:R-:W-:Y:S01]  /*27910*/  PRMT R16, R16, 0x7632, R16 ;  /* 0x0000763210107816 */ /* 0x002fe20000000010 */
[----:B------:R-:W-:-:S04]  /*27920*/  IMAD.WIDE R20, R3, 0x2, R52 ;  /* 0x0000000203147825 */ /* 0x000fc800078e0234 */
[C---:B0-----:R-:W-:Y:S01]  /*27930*/  IMAD.WIDE R22, R0.reuse, 0x2, R54 ;  /* 0x0000000200167825 */ /* 0x041fe200078e0236 */
[----:B------:R0:W-:Y:S04]  /*27940*/  @P5 STG.E.U16 [R20.64], R16 ;  /* 0x0000001014005986 */ /* 0x0001e8000c10150a */
[----:B------:R1:W-:Y:S01]  /*27950*/  @P6 STG.E.U16 [R22.64], R12 ;  /* 0x0000000c16006986 */ /* 0x0003e2000c10150a */
[----:B0-----:R-:W-:-:S05]  /*27960*/  IMAD.WIDE R20, R0, 0x2, R52 ;  /* 0x0000000200147825 */ /* 0x001fca00078e0234 */
[----:B------:R0:W-:Y:S01]  /*27970*/  @P4 STG.E.U16 [R20.64], R24 ;  /* 0x0000001814004986 */ /* 0x0001e2000c10150a */
[----:B------:R-:W-:Y:S02]  /*27980*/  ISETP.LT.AND P5, PT, R61, c[0x0][0x178], !P2 ;  /* 0x00005e003d007a0c */ /* 0x000fe400057a1270 */
[----:B------:R-:W-:Y:S02]  /*27990*/  ISETP.LT.AND P2, PT, R51, c[0x0][0x178], !P2 ;  /* 0x00005e0033007a0c */ /* 0x000fe40005741270 */
[----:B------:R-:W-:Y:S02]  /*279a0*/  IADD3 R3, R0, c[0x0][0x198], RZ ;  /* 0x0000660000037a10 */ /* 0x000fe40007ffe0ff */
[----:B-1----:R-:W-:-:S03]  /*279b0*/  PRMT R12, R12, 0x7632, R12 ;  /* 0x000076320c0c7816 */ /* 0x002fc6000000000c */
[----:B------:R-:W-:Y:S01]  /*279c0*/  IMAD.WIDE R22, R3, 0x2, R54 ;  /* 0x0000000203167825 */ /* 0x000fe200078e0236 */
[----:B0-----:R-:W-:-:S03]  /*279d0*/  PRMT R24, R24, 0x7632, R24 ;  /* 0x0000763218187816 */ /* 0x001fc60000000018 */
[----:B------:R-:W-:Y:S01]  /*279e0*/  IMAD.WIDE R20, R3, 0x2, R52 ;  /* 0x0000000203147825 */ /* 0x000fe200078e0234 */
[----:B------:R-:W-:Y:S04]  /*279f0*/  @P5 STG.E.U16 [R22.64], R12 ;  /* 0x0000000c16005986 */ /* 0x000fe8000c10150a */
[----:B------:R0:W-:Y:S01]  /*27a00*/  @P2 STG.E.U16 [R20.64], R24 ;  /* 0x0000001814002986 */ /* 0x0001e2000c10150a */
[----:B----4-:R-:W-:-:S03]  /*27a10*/  ISETP.GE.AND P0, PT, R59, c[0x0][0x17c], PT ;  /* 0x00005f003b007a0c */ /* 0x010fc60003f06270 */
[----:B------:R-:W4:Y:S01]  /*27a20*/  LDL.LU R59, [R1+0xc34] ;  /* 0x000c3400013b7983 */ /* 0x000f220000300800 */
[----:B---3--:R-:W-:-:S03]  /*27a30*/  ISETP.GE.AND P1, PT, R58, c[0x0][0x17c], PT ;  /* 0x00005f003a007a0c */ /* 0x008fc60003f26270 */
[----:B------:R-:W3:Y:S01]  /*27a40*/  LDL.LU R58, [R1+0xc38] ;  /* 0x000c3800013a7983 */ /* 0x000ee20000300800 */
[----:B--2---:R-:W-:-:S03]  /*27a50*/  ISETP.GE.AND P4, PT, R57, c[0x0][0x17c], PT ;  /* 0x00005f0039007a0c */ /* 0x004fc60003f86270 */
[----:B------:R-:W2:Y:S04]  /*27a60*/  LDL.LU R57, [R1+0xc3c] ;  /* 0x000c3c0001397983 */ /* 0x000ea80000300800 */
[----:B------:R-:W2:Y:S04]  /*27a70*/  LDL.LU R56, [R1+0xc40] ;  /* 0x000c400001387983 */ /* 0x000ea80000300800 */
[----:B------:R-:W3:Y:S04]  /*27a80*/  LDL.LU R16, [R1+0xc44] ;  /* 0x000c440001107983 */ /* 0x000ee80000300800 */
[----:B------:R-:W3:Y:S04]  /*27a90*/  LDL.LU R60, [R1+0x24] ;  /* 0x00002400013c7983 */ /* 0x000ee80000300800 */
[----:B0-----:R-:W3:Y:S04]  /*27aa0*/  LDL.LU R24, [R1+0xc48] ;  /* 0x000c480001187983 */ /* 0x001ee80000300800 */
[----:B------:R-:W3:Y:S01]  /*27ab0*/  LDL.LU R12, [R1+0xc4c] ;  /* 0x000c4c00010c7983 */ /* 0x000ee20000300800 */
[----:B------:R-:W-:-:S02]  /*27ac0*/  ISETP.LT.AND P6, PT, R61, c[0x0][0x178], !P3 ;  /* 0x00005e003d007a0c */ /* 0x000fc40005fc1270 */
[----:B------:R-:W-:Y:S02]  /*27ad0*/  ISETP.LT.AND P3, PT, R51, c[0x0][0x178], !P3 ;  /* 0x00005e0033007a0c */ /* 0x000fe40005f61270 */
[----:B------:R-:W-:Y:S02]  /*27ae0*/  IADD3 R0, R3, c[0x0][0x198], RZ ;  /* 0x0000660003007a10 */ /* 0x000fe40007ffe0ff */
[----:B------:R-:W-:-:S03]  /*27af0*/  ISETP.LT.AND P2, PT, R61, c[0x0][0x178], !P0 ;  /* 0x00005e003d007a0c */ /* 0x000fc60004741270 */
[----:B------:R-:W-:Y:S01]  /*27b00*/  IMAD.WIDE R22, R0, 0x2, R54 ;  /* 0x0000000200167825 */ /* 0x000fe200078e0236 */
[----:B------:R-:W-:-:S03]  /*27b10*/  ISETP.LT.AND P0, PT, R51, c[0x0][0x178], !P0 ;  /* 0x00005e0033007a0c */ /* 0x000fc60004701270 */
[C---:B------:R-:W-:Y:S01]  /*27b20*/  IMAD.WIDE R20, R0.reuse, 0x2, R52 ;  /* 0x0000000200147825 */ /* 0x040fe200078e0234 */
[----:B------:R-:W-:Y:S01]  /*27b30*/  IADD3 R3, R0, c[0x0][0x198], RZ ;  /* 0x0000660000037a10 */ /* 0x000fe20007ffe0ff */
[----:B------:R0:W-:Y:S04]  /*27b40*/  @P6 STG.E.U16 [R22.64], R8 ;  /* 0x0000000816006986 */ /* 0x0001e8000c10150a */
[----:B------:R1:W-:Y:S01]  /*27b50*/  @P3 STG.E.U16 [R20.64], R28 ;  /* 0x0000001c14003986 */ /* 0x0003e2000c10150a */
[----:B------:R-:W-:Y:S02]  /*27b60*/  ISETP.LT.AND P3, PT, R61, c[0x0][0x178], !P1 ;  /* 0x00005e003d007a0c */ /* 0x000fe40004f61270 */
[----:B------:R-:W-:Y:S02]  /*27b70*/  ISETP.LT.AND P1, PT, R51, c[0x0][0x178], !P1 ;  /* 0x00005e0033007a0c */ /* 0x000fe40004f21270 */
[----:B------:R-:W-:-:S02]  /*27b80*/  IADD3 R0, R3, c[0x0][0x198], RZ ;  /* 0x0000660003007a10 */ /* 0x000fc40007ffe0ff */
[----:B0-----:R-:W-:Y:S01]  /*27b90*/  PRMT R8, R8, 0x7632, R8 ;  /* 0x0000763208087816 */ /* 0x001fe20000000008 */
[----:B------:R-:W-:Y:S01]  /*27ba0*/  IMAD.WIDE R22, R3, 0x2, R54 ;  /* 0x0000000203167825 */ /* 0x000fe200078e0236 */
[----:B-1----:R-:W-:-:S03]  /*27bb0*/  PRMT R28, R28, 0x7632, R28 ;  /* 0x000076321c1c7816 */ /* 0x002fc6000000001c */
[----:B------:R-:W-:Y:S01]  /*27bc0*/  IMAD.WIDE R20, R3, 0x2, R52 ;  /* 0x0000000203147825 */ /* 0x000fe200078e0234 */
[----:B------:R0:W-:Y:S04]  /*27bd0*/  @P2 STG.E.U16 [R22.64], R8 ;  /* 0x0000000816002986 */ /* 0x0001e8000c10150a */
[----:B------:R1:W-:Y:S01]  /*27be0*/  @P0 STG.E.U16 [R20.64], R28 ;  /* 0x0000001c14000986 */ /* 0x0003e2000c10150a */
[----:B------:R-:W-:Y:S02]  /*27bf0*/  ISETP.LT.AND P0, PT, R61, c[0x0][0x178], !P4 ;  /* 0x00005e003d007a0c */ /* 0x000fe40006701270 */
[----:B------:R-:W-:Y:S01]  /*27c00*/  ISETP.LT.AND P4, PT, R51, c[0x0][0x178], !P4 ;  /* 0x00005e0033007a0c */ /* 0x000fe20006781270 */
[----:B0-----:R-:W-:-:S04]  /*27c10*/  IMAD.WIDE R22, R0, 0x2, R54 ;  /* 0x0000000200167825 */ /* 0x001fc800078e0236 */
[C---:B-1----:R-:W-:Y:S01]  /*27c20*/  IMAD.WIDE R20, R0.reuse, 0x2, R52 ;  /* 0x0000000200147825 */ /* 0x042fe200078e0234 */
[----:B------:R0:W-:Y:S01]  /*27c30*/  @P3 STG.E.U16 [R22.64], R4 ;  /* 0x0000000416003986 */ /* 0x0001e2000c10150a */
[----:B------:R-:W-:-:S03]  /*27c40*/  IADD3 R3, R0, c[0x0][0x198], RZ ;  /* 0x0000660000037a10 */ /* 0x000fc60007ffe0ff */
[----:B------:R1:W-:Y:S01]  /*27c50*/  @P1 STG.E.U16 [R20.64], R32 ;  /* 0x0000002014001986 */ /* 0x0003e2000c10150a */
[C---:B------:R-:W-:Y:S02]  /*27c60*/  IADD3 R0, R3.reuse, c[0x0][0x198], RZ ;  /* 0x0000660003007a10 */ /* 0x040fe40007ffe0ff */
[----:B0-----:R-:W-:Y:S01]  /*27c70*/  PRMT R4, R4, 0x7632, R4 ;  /* 0x0000763204047816 */ /* 0x001fe20000000004 */
[----:B------:R-:W-:Y:S01]  /*27c80*/  IMAD.WIDE R22, R3, 0x2, R54 ;  /* 0x0000000203167825 */ /* 0x000fe200078e0236 */
[----:B-1----:R-:W-:-:S03]  /*27c90*/  PRMT R32, R32, 0x7632, R32 ;  /* 0x0000763220207816 */ /* 0x002fc60000000020 */
[----:B------:R-:W-:Y:S01]  /*27ca0*/  IMAD.WIDE R20, R3, 0x2, R52 ;  /* 0x0000000203147825 */ /* 0x000fe200078e0234 */
[----:B------:R0:W-:Y:S04]  /*27cb0*/  @P0 STG.E.U16 [R22.64], R4 ;  /* 0x0000000416000986 */ /* 0x0001e8000c10150a */
[----:B------:R1:W-:Y:S01]  /*27cc0*/  @P4 STG.E.U16 [R20.64], R32 ;  /* 0x0000002014004986 */ /* 0x0003e2000c10150a */
[----:B0-----:R-:W-:-:S04]  /*27cd0*/  IMAD.WIDE R22, R0, 0x2, R54 ;  /* 0x0000000200167825 */ /* 0x001fc800078e0236 */
[----:B-1----:R-:W-:Y:S01]  /*27ce0*/  IMAD.WIDE R20, R0, 0x2, R52 ;  /* 0x0000000200147825 */ /* 0x002fe200078e0234 */
[----:B------:R-:W-:Y:S02]  /*27cf0*/  PRMT R3, R17, 0x7632, R3 ;  /* 0x0000763211037816 */ /* 0x000fe40000000003 */
[----:B----4-:R-:W-:-:S04]  /*27d00*/  ISETP.GE.AND P5, PT, R59, c[0x0][0x17c], PT ;  /* 0x00005f003b007a0c */ /* 0x010fc80003fa6270 */
[----:B------:R-:W-:Y:S02]  /*27d10*/  ISETP.LT.AND P3, PT, R61, c[0x0][0x178], !P5 ;  /* 0x00005e003d007a0c */ /* 0x000fe40006f61270 */
[----:B------:R-:W-:Y:S02]  /*27d20*/  ISETP.LT.AND P5, PT, R51, c[0x0][0x178], !P5 ;  /* 0x00005e0033007a0c */ /* 0x000fe40006fa1270 */
[----:B--2---:R-:W-:Y:S02]  /*27d30*/  ISETP.GE.AND P1, PT, R56, c[0x0][0x17c], PT ;  /* 0x00005f0038007a0c */ /* 0x004fe40003f26270 */
[----:B------:R-:W2:Y:S04]  /*27d40*/  LDL.LU R56, [R1+0xc50] ;  /* 0x000c500001387983 */ /* 0x000ea80000300800 */
[----:B------:R-:W4:Y:S01]  /*27d50*/  LDL.LU R8, [R1+0xc54] ;  /* 0x000c540001087983 */ /* 0x000f220000300800 */
[----:B---3--:R-:W-:-:S02]  /*27d60*/  ISETP.GE.AND P6, PT, R58, c[0x0][0x17c], PT ;  /* 0x00005f003a007a0c */ /* 0x008fc40003fc6270 */
[----:B------:R-:W-:Y:S02]  /*27d70*/  ISETP.GE.AND P2, PT, R57, c[0x0][0x17c], PT ;  /* 0x00005f0039007a0c */ /* 0x000fe40003f46270 */
[----:B------:R-:W-:Y:S01]  /*27d80*/  ISETP.GE.AND P0, PT, R16, c[0x0][0x17c], PT ;  /* 0x00005f0010007a0c */ /* 0x000fe20003f06270 */
[----:B------:R-:W-:Y:S01]  /*27d90*/  @P3 STG.E.U16 [R22.64], R60 ;  /* 0x0000003c16003986 */ /* 0x000fe2000c10150a */
[----:B------:R-:W-:Y:S02]  /*27da0*/  ISETP.LT.AND P4, PT, R61, c[0x0][0x178], !P6 ;  /* 0x00005e003d007a0c */ /* 0x000fe40007781270 */
[----:B------:R-:W-:Y:S01]  /*27db0*/  ISETP.LT.AND P6, PT, R51, c[0x0][0x178], !P6 ;  /* 0x00005e0033007a0c */ /* 0x000fe200077c1270 */
[----:B------:R-:W3:Y:S01]  /*27dc0*/  LDL.LU R28, [R1+0xc60] ;  /* 0x000c6000011c7983 */ /* 0x000ee20000300800 */
[----:B------:R-:W-:Y:S02]  /*27dd0*/  IADD3 R16, R0, c[0x0][0x198], RZ ;  /* 0x0000660000107a10 */ /* 0x000fe40007ffe0ff */
[----:B------:R-:W-:Y:S01]  /*27de0*/  ISETP.LT.AND P3, PT, R61, c[0x0][0x178], !P2 ;  /* 0x00005e003d007a0c */ /* 0x000fe20005761270 */
[----:B------:R0:W-:Y:S01]  /*27df0*/  @P5 STG.E.U16 [R20.64], R17 ;  /* 0x0000001114005986 */ /* 0x0001e2000c10150a */
[----:B------:R-:W-:-:S02]  /*27e00*/  ISETP.LT.AND P2, PT, R51, c[0x0][0x178], !P2 ;  /* 0x00005e0033007a0c */ /* 0x000fc40005741270 */
[----:B------:R-:W-:Y:S02]  /*27e10*/  PRMT R4, R60, 0x7632, R4 ;  /* 0x000076323c047816 */ /* 0x000fe40000000004 */
[C---:B------:R-:W-:Y:S01]  /*27e20*/  IADD3 R0, R16.reuse, c[0x0][0x198], RZ ;  /* 0x0000660010007a10 */ /* 0x040fe20007ffe0ff */
[----:B0-----:R-:W-:-:S04]  /*27e30*/  IMAD.WIDE R20, R16, 0x2, R54 ;  /* 0x0000000210147825 */ /* 0x001fc800078e0236 */
[----:B------:R-:W-:Y:S01]  /*27e40*/  IMAD.WIDE R16, R16, 0x2, R52 ;  /* 0x0000000210107825 */ /* 0x000fe200078e0234 */
[----:B------:R0:W-:Y:S01]  /*27e50*/  @P4 STG.E.U16 [R20.64], R4 ;  /* 0x0000000414004986 */ /* 0x0001e2000c10150a */
[----:B------:R-:W-:-:S03]  /*27e60*/  ISETP.GE.AND P5, PT, R24, c[0x0][0x17c], PT ;  /* 0x00005f0018007a0c */ /* 0x000fc60003fa6270 */
[----:B------:R1:W-:Y:S01]  /*27e70*/  @P6 STG.E.U16 [R16.64], R3 ;  /* 0x0000000310006986 */ /* 0x0003e2000c10150a */
[----:B------:R-:W-:Y:S02]  /*27e80*/  ISETP.LT.AND P6, PT, R61, c[0x0][0x178], !P1 ;  /* 0x00005e003d007a0c */ /* 0x000fe40004fc1270 */
[----:B------:R-:W-:Y:S01]  /*27e90*/  ISETP.LT.AND P1, PT, R51, c[0x0][0x178], !P1 ;  /* 0x00005e0033007a0c */ /* 0x000fe20004f21270 */
[----:B------:R-:W3:Y:S01]  /*27ea0*/  LDL.LU R24, [R1+0xc64] ;  /* 0x000c640001187983 */ /* 0x000ee20000300800 */
[----:B0-----:R-:W-:-:S03]  /*27eb0*/  IMAD.WIDE R20, R0, 0x2, R54 ;  /* 0x0000000200147825 */ /* 0x001fc600078e0236 */
[----:B------:R-:W3:Y:S01]  /*27ec0*/  LDL.LU R23, [R1+0xc70] ;  /* 0x000c700001177983 */ /* 0x000ee20000300800 */
[C---:B-1----:R-:W-:Y:S01]  /*27ed0*/  IMAD.WIDE R16, R0.reuse, 0x2, R52 ;  /* 0x0000000200107825 */ /* 0x042fe200078e0234 */
[----:B------:R-:W-:Y:S02]  /*27ee0*/  IADD3 R3, R0, c[0x0][0x198], RZ ;  /* 0x0000660000037a10 */ /* 0x000fe40007ffe0ff */
[----:B------:R0:W-:Y:S01]  /*27ef0*/  @P3 STG.E.U16 [R20.64], R13 ;  /* 0x0000000d14003986 */ /* 0x0001e2000c10150a */
[----:B------:R-:W-:-:S03]  /*27f00*/  ISETP.GE.AND P4, PT, R12, c[0x0][0x17c], PT ;  /* 0x00005f000c007a0c */ /* 0x000fc60003f86270 */
[----:B------:R-:W3:Y:S01]  /*27f10*/  LDL.LU R22, [R1+0xc74] ;  /* 0x000c740001167983 */ /* 0x000ee20000300800 */
[----:B------:R-:W-:-:S03]  /*27f20*/  PRMT R4, R13, 0x7632, R4 ;  /* 0x000076320d047816 */ /* 0x000fc60000000004 */
[----:B------:R1:W-:Y:S01]  /*27f30*/  @P2 STG.E.U16 [R16.64], R25 ;  /* 0x0000001910002986 */ /* 0x0003e2000c10150a */
[----:B------:R-:W-:-:S03]  /*27f40*/  ISETP.LT.AND P2, PT, R61, c[0x0][0x178], !P0 ;  /* 0x00005e003d007a0c */ /* 0x000fc60004741270 */
[----:B------:R-:W3:Y:S01]  /*27f50*/  LDL.LU R60, [R1+0x28] ;  /* 0x00002800013c7983 */ /* 0x000ee20000300800 */
[----:B------:R-:W-:Y:S01]  /*27f60*/  ISETP.LT.AND P3, PT, R51, c[0x0][0x178], !P0 ;  /* 0x00005e0033007a0c */ /* 0x000fe20004761270 */
[C---:B0-----:R-:W-:Y:S01]  /*27f70*/  IMAD.WIDE R12, R3.reuse, 0x2, R54 ;  /* 0x00000002030c7825 */ /* 0x041fe200078e0236 */
[----:B------:R-:W-:Y:S01]  /*27f80*/  IADD3 R0, R3, c[0x0][0x198], RZ ;  /* 0x0000660003007a10 */ /* 0x000fe20007ffe0ff */
[----:B------:R-:W3:Y:S01]  /*27f90*/  LDL.LU R21, [R1+0xc78] ;  /* 0x000c780001157983 */ /* 0x000ee20000300800 */
[----:B-1----:R-:W-:Y:S01]  /*27fa0*/  PRMT R25, R25, 0x7632, R25 ;  /* 0x0000763219197816 */ /* 0x002fe20000000019 */
[----:B------:R-:W-:Y:S02]  /*27fb0*/  IMAD.WIDE R16, R3, 0x2, R52 ;  /* 0x0000000203107825 */ /* 0x000fe400078e0234 */
[----:B------:R0:W-:Y:S04]  /*27fc0*/  @P6 STG.E.U16 [R12.64], R4 ;  /* 0x000000040c006986 */ /* 0x0001e8000c10150a */
[----:B------:R1:W-:Y:S04]  /*27fd0*/  @P1 STG.E.U16 [R16.64], R25 ;  /* 0x0000001910001986 */ /* 0x0003e8000c10150a */
[----:B------:R-:W3:Y:S01]  /*27fe0*/  LDL.LU R20, [R1+0xc7c] ;  /* 0x000c7c0001147983 */ /* 0x000ee20000300800 */
[----:B0-----:R-:W-:-:S04]  /*27ff0*/  IMAD.WIDE R12, R0, 0x2, R54 ;  /* 0x00000002000c7825 */ /* 0x001fc800078e0236 */
[----:B-1----:R-:W-:Y:S01]  /*28000*/  IMAD.WIDE R16, R0, 0x2, R52 ;  /* 0x0000000200107825 */ /* 0x002fe200078e0234 */
[----:B------:R-:W-:Y:S04]  /*28010*/  @P2 STG.E.U16 [R12.64], R9 ;  /* 0x000000090c002986 */ /* 0x000fe8000c10150a */
[----:B------:R0:W-:Y:S04]  /*28020*/  @P3 STG.E.U16 [R16.64], R29 ;  /* 0x0000001d10003986 */ /* 0x0001e8000c10150a */
[----:B0-----:R-:W3:Y:S01]  /*28030*/  LDL.LU R16, [R1+0xc80] ;  /* 0x000c800001107983 */ /* 0x001ee20000300800 */
[----:B------:R-:W-:-:S02]  /*28040*/  ISETP.LT.AND P1, PT, R61, c[0x0][0x178], !P5 ;  /* 0x00005e003d007a0c */ /* 0x000fc40006f21270 */
[----:B------:R-:W-:Y:S02]  /*28050*/  ISETP.LT.AND P5, PT, R51, c[0x0][0x178], !P5 ;  /* 0x00005e0033007a0c */ /* 0x000fe40006fa1270 */
[----:B------:R-:W-:Y:S02]  /*28060*/  IADD3 R12, R0, c[0x0][0x198], RZ ;  /* 0x00006600000c7a10 */ /* 0x000fe40007ffe0ff */
[----:B------:R-:W-:Y:S02]  /*28070*/  ISETP.LT.AND P3, PT, R61, c[0x0][0x178], !P4 ;  /* 0x00005e003d007a0c */ /* 0x000fe40006761270 */
[----:B------:R-:W-:Y:S02]  /*28080*/  PRMT R3, R9, 0x7632, R3 ;  /* 0x0000763209037816 */ /* 0x000fe40000000003 */
[----:B------:R-:W-:Y:S02]  /*28090*/  IADD3 R0, R12, c[0x0][0x198], RZ ;  /* 0x000066000c007a10 */ /* 0x000fe40007ffe0ff */
[----:B------:R-:W-:-:S02]  /*280a0*/  PRMT R29, R29, 0x7632, R29 ;  /* 0x000076321d1d7816 */ /* 0x000fc4000000001d */
[----:B------:R-:W-:Y:S02]  /*280b0*/  ISETP.LT.AND P4, PT, R51, c[0x0][0x178], !P4 ;  /* 0x00005e0033007a0c */ /* 0x000fe40006781270 */
[----:B----4-:R-:W-:Y:S01]  /*280c0*/  ISETP.GE.AND P6, PT, R8, c[0x0][0x17c], PT ;  /* 0x00005f0008007a0c */ /* 0x010fe20003fc6270 */
[----:B------:R-:W-:Y:S01]  /*280d0*/  IMAD.WIDE R8, R12, 0x2, R54 ;  /* 0x000000020c087825 */ /* 0x000fe200078e0236 */
[----:B--2---:R-:W-:-:S03]  /*280e0*/  ISETP.GE.AND P0, PT, R56, c[0x0][0x17c], PT ;  /* 0x00005f0038007a0c */ /* 0x004fc60003f06270 */
        /* <DEDUP_REMOVED lines=8> */
[----:B------:R-:W-:Y:S02]  /*28170*/  PRMT R3, R5, 0x7632, R3 ;  /* 0x0000763205037816 */ /* 0x000fe40000000003 */
[----:B------:R-:W-:Y:S01]  /*28180*/  ISETP.LT.AND P3, PT, R61, c[0x0][0x178], !P6 ;  /* 0x00005e003d007a0c */ /* 0x000fe20007761270 */
[----:B------:R1:W-:Y:S01]  /*28190*/  @P4 STG.E.U16 [R12.64], R33 ;  /* 0x000000210c004986 */ /* 0x0003e2000c10150a */
[----:B------:R-:W-:Y:S02]  /*281a0*/  ISETP.LT.AND P6, PT, R51, c[0x0][0x178], !P6 ;  /* 0x00005e0033007a0c */ /* 0x000fe400077c1270 */
[----:B0-----:R-:W-:-:S04]  /*281b0*/  IADD3 R8, R0, c[0x0][0x198], RZ ;  /* 0x0000660000087a10 */ /* 0x001fc80007ffe0ff */
[C---:B------:R-:W-:Y:S01]  /*281c0*/  IADD3 R0, R8.reuse, c[0x0][0x198], RZ ;  /* 0x0000660008007a10 */ /* 0x040fe20007ffe0ff */
[C---:B------:R-:W-:Y:S01]  /*281d0*/  IMAD.WIDE R4, R8.reuse, 0x2, R54 ;  /* 0x0000000208047825 */ /* 0x040fe200078e0236 */
[----:B-1----:R-:W-:Y:S01]  /*281e0*/  PRMT R33, R33, 0x7632, R33 ;  /* 0x0000763221217816 */ /* 0x002fe20000000021 */
[----:B------:R-:W2:Y:S02]  /*281f0*/  LDL.LU R13, [R1+0xc84] ;  /* 0x000c8400010d7983 */ /* 0x000ea40000300800 */
[----:B------:R-:W-:Y:S01]  /*28200*/  IMAD.WIDE R8, R8, 0x2, R52 ;  /* 0x0000000208087825 */ /* 0x000fe200078e0234 */
[----:B---3--:R-:W-:Y:S01]  /*28210*/  ISETP.GE.AND P2, PT, R28, c[0x0][0x17c], PT ;  /* 0x00005f001c007a0c */ /* 0x008fe20003f46270 */
[----:B------:R0:W-:Y:S01]  /*28220*/  @P5 STG.E.U16 [R4.64], R3 ;  /* 0x0000000304005986 */ /* 0x0001e2000c10150a */
[----:B------:R-:W-:-:S03]  /*28230*/  ISETP.GE.AND P1, PT, R24, c[0x0][0x17c], PT ;  /* 0x00005f0018007a0c */ /* 0x000fc60003f26270 */
[----:B------:R1:W-:Y:S01]  /*28240*/  @P0 STG.E.U16 [R8.64], R33 ;  /* 0x0000002108000986 */ /* 0x0003e2000c10150a */
[----:B------:R-:W-:Y:S02]  /*28250*/  ISETP.LT.AND P0, PT, R61, c[0x0][0x178], !P2 ;  /* 0x00005e003d007a0c */ /* 0x000fe40005701270 */
[----:B------:R-:W-:Y:S01]  /*28260*/  ISETP.LT.AND P2, PT, R51, c[0x0][0x178], !P2 ;  /* 0x00005e0033007a0c */ /* 0x000fe20005741270 */
[C---:B0-----:R-:W-:Y:S01]  /*28270*/  IMAD.WIDE R4, R0.reuse, 0x2, R54 ;  /* 0x0000000200047825 */ /* 0x041fe200078e0236 */
[----:B------:R-:W-:-:S03]  /*28280*/  IADD3 R3, R0, c[0x0][0x198], RZ ;  /* 0x0000660000037a10 */ /* 0x000fc60007ffe0ff */
[----:B-1----:R-:W-:Y:S01]  /*28290*/  IMAD.WIDE R8, R0, 0x2, R52 ;  /* 0x0000000200087825 */ /* 0x002fe200078e0234 */
[----:B------:R0:W-:Y:S01]  /*282a0*/  @P3 STG.E.U16 [R4.64], R60 ;  /* 0x0000003c04003986 */ /* 0x0001e2000c10150a */
[----:B------:R-:W-:-:S03]  /*282b0*/  ISETP.LT.AND P3, PT, R61, c[0x0][0x178], !P1 ;  /* 0x00005e003d007a0c */ /* 0x000fc60004f61270 */
[----:B------:R1:W-:Y:S01]  /*282c0*/  @P6 STG.E.U16 [R8.64], R18 ;  /* 0x0000001208006986 */ /* 0x0003e2000c10150a */
[----:B------:R-:W-:Y:S02]  /*282d0*/  ISETP.LT.AND P6, PT, R51, c[0x0][0x178], !P1 ;  /* 0x00005e0033007a0c */ /* 0x000fe40004fc1270 */
[----:B------:R-:W-:Y:S02]  /*282e0*/  PRMT R12, R60, 0x7632, R12 ;  /* 0x000076323c0c7816 */ /* 0x000fe4000000000c */
[C---:B------:R-:W-:Y:S01]  /*282f0*/  IADD3 R0, R3.reuse, c[0x0][0x198], RZ ;  /* 0x0000660003007a10 */ /* 0x040fe20007ffe0ff */
[----:B0-----:R-:W-:Y:S01]  /*28300*/  IMAD.WIDE R4, R3, 0x2, R54 ;  /* 0x0000000203047825 */ /* 0x001fe200078e0236 */
[----:B-1----:R-:W-:-:S03]  /*28310*/  PRMT R18, R18, 0x7632, R18 ;  /* 0x0000763212127816 */ /* 0x002fc60000000012 */
[----:B------:R-:W-:Y:S01]  /*28320*/  IMAD.WIDE R8, R3, 0x2, R52 ;  /* 0x0000000203087825 */ /* 0x000fe200078e0234 */
[----:B------:R0:W-:Y:S04]  /*28330*/  @P0 STG.E.U16 [R4.64], R12 ;  /* 0x0000000c04000986 */ /* 0x0001e8000c10150a */
[----:B------:R1:W-:Y:S01]  /*28340*/  @P2 STG.E.U16 [R8.64], R18 ;  /* 0x0000001208002986 */ /* 0x0003e2000c10150a */
[----:B------:R-:W-:-:S03]  /*28350*/  ISETP.GE.AND P0, PT, R20, c[0x0][0x17c], PT ;  /* 0x00005f0014007a0c */ /* 0x000fc60003f06270 */
[----:B------:R-:W3:Y:S01]  /*28360*/  LDL.LU R20, [R1+0xc88] ;  /* 0x000c880001147983 */ /* 0x000ee20000300800 */
[----:B0-----:R-:W-:-:S03]  /*28370*/  IMAD.WIDE R4, R0, 0x2, R54 ;  /* 0x0000000200047825 */ /* 0x001fc600078e0236 */
[----:B------:R-:W4:Y:S01]  /*28380*/  LDL.LU R12, [R1+0xc8c] ;  /* 0x000c8c00010c7983 */ /* 0x000f220000300800 */
[----:B-1----:R-:W-:-:S03]  /*28390*/  IMAD.WIDE R8, R0, 0x2, R52 ;  /* 0x0000000200087825 */ /* 0x002fc600078e0234 */
[----:B------:R0:W-:Y:S04]  /*283a0*/  @P3 STG.E.U16 [R4.64], R14 ;  /* 0x0000000e04003986 */ /* 0x0001e8000c10150a */
[----:B------:R1:W-:Y:S01]  /*283b0*/  @P6 STG.E.U16 [R8.64], R26 ;  /* 0x0000001a08006986 */ /* 0x0003e2000c10150a */
[----:B------:R-:W-:-:S03]  /*283c0*/  ISETP.GE.AND P6, PT, R16, c[0x0][0x17c], PT ;  /* 0x00005f0010007a0c */ /* 0x000fc60003fc6270 */
[----:B------:R-:W3:Y:S01]  /*283d0*/  LDL.LU R16, [R1+0xc90] ;  /* 0x000c900001107983 */ /* 0x000ee20000300800 */
[----:B------:R-:W-:-:S04]  /*283e0*/  ISETP.GE.AND P4, PT, R23, c[0x0][0x17c], PT ;  /* 0x00005f0017007a0c */ /* 0x000fc80003f86270 */
[----:B------:R-:W-:Y:S02]  /*283f0*/  ISETP.LT.AND P2, PT, R61, c[0x0][0x178], !P4 ;  /* 0x00005e003d007a0c */ /* 0x000fe40006741270 */
[----:B------:R-:W-:Y:S02]  /*28400*/  ISETP.LT.AND P4, PT, R51, c[0x0][0x178], !P4 ;  /* 0x00005e0033007a0c */ /* 0x000fe40006781270 */
[----:B------:R-:W-:Y:S02]  /*28410*/  ISETP.GE.AND P5, PT, R22, c[0x0][0x17c], PT ;  /* 0x00005f0016007a0c */ /* 0x000fe40003fa6270 */
[----:B------:R-:W-:Y:S02]  /*28420*/  IADD3 R3, R0, c[0x0][0x198], RZ ;  /* 0x0000660000037a10 */ /* 0x000fe40007ffe0ff */
[----:B------:R-:W-:Y:S02]  /*28430*/  ISETP.LT.AND P3, PT, R61, c[0x0][0x178], !P5 ;  /* 0x00005e003d007a0c */ /* 0x000fe40006f61270 */
[----:B0-----:R-:W-:Y:S01]  /*28440*/  PRMT R14, R14, 0x7632, R14 ;  /* 0x000076320e0e7816 */ /* 0x001fe2000000000e */
[----:B------:R-:W-:Y:S01]  /*28450*/  IMAD.WIDE R4, R3, 0x2, R54 ;  /* 0x0000000203047825 */ /* 0x000fe200078e0236 */
[----:B-1----:R-:W-:-:S02]  /*28460*/  PRMT R26, R26, 0x7632, R26 ;  /* 0x000076321a1a7816 */ /* 0x002fc4000000001a */
[C---:B------:R-:W-:Y:S01]  /*28470*/  IADD3 R0, R3.reuse, c[0x0][0x198], RZ ;  /* 0x0000660003007a10 */ /* 0x040fe20007ffe0ff */
[----:B------:R-:W-:Y:S01]  /*28480*/  IMAD.WIDE R8, R3, 0x2, R52 ;  /* 0x0000000203087825 */ /* 0x000fe200078e0234 */
[----:B------:R-:W-:Y:S01]  /*28490*/  ISETP.GE.AND P1, PT, R21, c[0x0][0x17c], PT ;  /* 0x00005f0015007a0c */ /* 0x000fe20003f26270 */
[----:B------:R0:W-:Y:S01]  /*284a0*/  @P2 STG.E.U16 [R4.64], R14 ;  /* 0x0000000e04002986 */ /* 0x0001e2000c10150a */
[----:B------:R-:W-:-:S03]  /*284b0*/  ISETP.LT.AND P5, PT, R51, c[0x0][0x178], !P5 ;  /* 0x00005e0033007a0c */ /* 0x000fc60006fa1270 */
[----:B------:R1:W-:Y:S01]  /*284c0*/  @P4 STG.E.U16 [R8.64], R26 ;  /* 0x0000001a08004986 */ /* 0x0003e2000c10150a */
[----:B------:R-:W-:Y:S02]  /*284d0*/  ISETP.LT.AND P4, PT, R61, c[0x0][0x178], !P1 ;  /* 0x00005e003d007a0c */ /* 0x000fe40004f81270 */
[C---:B------:R-:W-:Y:S01]  /*284e0*/  IADD3 R3, R0.reuse, c[0x0][0x198], RZ ;  /* 0x0000660000037a10 */ /* 0x040fe20007ffe0ff */
[----:B0-----:R-:W-:Y:S01]  /*284f0*/  IMAD.WIDE R4, R0, 0x2, R54 ;  /* 0x0000000200047825 */ /* 0x001fe200078e0236 */
[----:B------:R-:W-:-:S04]  /*28500*/  ISETP.LT.AND P1, PT, R51, c[0x0][0x178], !P1 ;  /* 0x00005e0033007a0c */ /* 0x000fc80004f21270 */
[----:B------:R0:W-:Y:S01]  /*28510*/  @P3 STG.E.U16 [R4.64], R10 ;  /* 0x0000000a04003986 */ /* 0x0001e2000c10150a */
[----:B------:R-:W-:Y:S01]  /*28520*/  ISETP.LT.AND P3, PT, R61, c[0x0][0x178], !P0 ;  /* 0x00005e003d007a0c */ /* 0x000fe20004761270 */
[----:B-1----:R-:W-:Y:S01]  /*28530*/  IMAD.WIDE R8, R0, 0x2, R52 ;  /* 0x0000000200087825 */ /* 0x002fe200078e0234 */
[----:B------:R-:W-:-:S04]  /*28540*/  IADD3 R0, R3, c[0x0][0x198], RZ ;  /* 0x0000660003007a10 */ /* 0x000fc80007ffe0ff */
[----:B------:R1:W-:Y:S01]  /*28550*/  @P5 STG.E.U16 [R8.64], R30 ;  /* 0x0000001e08005986 */ /* 0x0003e2000c10150a */
[----:B0-----:R-:W-:Y:S01]  /*28560*/  PRMT R10, R10, 0x7632, R10 ;  /* 0x000076320a0a7816 */ /* 0x001fe2000000000a */
[----:B------:R-:W-:-:S05]  /*28570*/  IMAD.WIDE R4, R3, 0x2, R54 ;  /* 0x0000000203047825 */ /* 0x000fca00078e0236 */
[----:B------:R0:W-:Y:S01]  /*28580*/  @P4 STG.E.U16 [R4.64], R10 ;  /* 0x0000000a04004986 */ /* 0x0001e2000c10150a */
[----:B-1----:R-:W-:Y:S01]  /*28590*/  PRMT R30, R30, 0x7632, R30 ;  /* 0x000076321e1e7816 */ /* 0x002fe2000000001e */
[----:B------:R-:W-:-:S05]  /*285a0*/  IMAD.WIDE R8, R3, 0x2, R52 ;  /* 0x0000000203087825 */ /* 0x000fca00078e0234 */
[----:B------:R1:W-:Y:S01]  /*285b0*/  @P1 STG.E.U16 [R8.64], R30 ;  /* 0x0000001e08001986 */ /* 0x0003e2000c10150a */
[----:B0-----:R-:W-:-:S05]  /*285c0*/  IMAD.WIDE R4, R0, 0x2, R54 ;  /* 0x0000000200047825 */ /* 0x001fca00078e0236 */
[----:B------:R0:W-:Y:S01]  /*285d0*/  @P3 STG.E.U16 [R4.64], R6 ;  /* 0x0000000604003986 */ /* 0x0001e2000c10150a */
[----:B--2---:R-:W-:-:S03]  /*285e0*/  ISETP.GE.AND P2, PT, R13, c[0x0][0x17c], PT ;  /* 0x00005f000d007a0c */ /* 0x004fc60003f46270 */
[----:B------:R-:W2:Y:S04]  /*285f0*/  LDL.LU R13, [R1+0xc94] ;  /* 0x000c9400010d7983 */ /* 0x000ea80000300800 */
[----:B------:R-:W2:Y:S01]  /*28600*/  LDL.LU R60, [R1+0x2c] ;  /* 0x00002c00013c7983 */ /* 0x000ea20000300800 */
[----:B----4-:R-:W-:-:S03]  /*28610*/  ISETP.GE.AND P4, PT, R12, c[0x0][0x17c], PT ;  /* 0x00005f000c007a0c */ /* 0x010fc60003f86270 */
[----:B------:R-:W4:Y:S01]  /*28620*/  LDL.LU R12, [R1+0xc6c] ;  /* 0x000c6c00010c7983 */ /* 0x000f220000300800 */
[----:B---3--:R-:W-:-:S03]  /*28630*/  ISETP.GE.AND P3, PT, R16, c[0x0][0x17c], PT ;  /* 0x00005f0010007a0c */ /* 0x008fc60003f66270 */
[----:B------:R-:W3:Y:S04]  /*28640*/  LDL.LU R16, [R1+0xc68] ;  /* 0x000c680001107983 */ /* 0x000ee80000300800 */
[----:B------:R-:W3:Y:S04]  /*28650*/  LDL.LU R10, [R1+0xc5c] ;  /* 0x000c5c00010a7983 */ /* 0x000ee80000300800 */
[----:B------:R-:W3:Y:S01]  /*28660*/  LDL.LU R14, [R1+0xc58] ;  /* 0x000c5800010e7983 */ /* 0x000ee20000300800 */
[----:B------:R-:W-:Y:S01]  /*28670*/  ISETP.LT.AND P5, PT, R51, c[0x0][0x178], !P0 ;  /* 0x00005e0033007a0c */ /* 0x000fe200047a1270 */
[----:B-1----:R-:W-:Y:S01]  /*28680*/  IMAD.WIDE R8, R0, 0x2, R52 ;  /* 0x0000000200087825 */ /* 0x002fe200078e0234 */
[----:B------:R-:W-:-:S02]  /*28690*/  ISETP.LT.AND P1, PT, R61, c[0x0][0x178], !P6 ;  /* 0x00005e003d007a0c */ /* 0x000fc40007721270 */
[----:B------:R-:W-:Y:S02]  /*286a0*/  ISETP.LT.AND P6, PT, R51, c[0x0][0x178], !P6 ;  /* 0x00005e0033007a0c */ /* 0x000fe400077c1270 */
[----:B------:R-:W-:Y:S02]  /*286b0*/  IADD3 R0, R0, c[0x0][0x198], RZ ;  /* 0x0000660000007a10 */ /* 0x000fe40007ffe0ff */
[----:B0-----:R-:W-:-:S05]  /*286c0*/  PRMT R6, R6, 0x7632, R6 ;  /* 0x0000763206067816 */ /* 0x001fca0000000006 */
[----:B------:R0:W-:Y:S01]  /*286d0*/  @P5 STG.E.U16 [R8.64], R34 ;  /* 0x0000002208005986 */ /* 0x0001e2000c10150a */
[----:B------:R-:W-:Y:S01]  /*286e0*/  ISETP.LT.AND P5, PT, R61, c[0x0][0x178], !P2 ;  /* 0x00005e003d007a0c */ /* 0x000fe200057a1270 */
[C---:B------:R-:W-:Y:S01]  /*286f0*/  IMAD.WIDE R4, R0.reuse, 0x2, R54 ;  /* 0x0000000200047825 */ /* 0x040fe200078e0236 */
[----:B------:R-:W-:Y:S02]  /*28700*/  IADD3 R3, R0, c[0x0][0x198], RZ ;  /* 0x0000660000037a10 */ /* 0x000fe40007ffe0ff */
[----:B------:R-:W-:Y:S02]  /*28710*/  ISETP.LT.AND P2, PT, R51, c[0x0][0x178], !P2 ;  /* 0x00005e0033007a0c */ /* 0x000fe40005741270 */
[----:B------:R-:W-:Y:S01]  /*28720*/  ISETP.GE.AND P0, PT, R20, c[0x0][0x17c], PT ;  /* 0x00005f0014007a0c */ /* 0x000fe20003f06270 */
[----:B------:R1:W-:Y:S01]  /*28730*/  @P1 STG.E.U16 [R4.64], R6 ;  /* 0x0000000604001986 */ /* 0x0003e2000c10150a */
[----:B0-----:R-:W-:Y:S01]  /*28740*/  PRMT R34, R34, 0x7632, R34 ;  /* 0x0000763222227816 */ /* 0x001fe20000000022 */
[----:B------:R-:W-:-:S05]  /*28750*/  IMAD.WIDE R8, R0, 0x2, R52 ;  /* 0x0000000200087825 */ /* 0x000fca00078e0234 */
[----:B------:R0:W-:Y:S01]  /*28760*/  @P6 STG.E.U16 [R8.64], R34 ;  /* 0x0000002208006986 */ /* 0x0001e2000c10150a */
[----:B-1----:R-:W-:Y:S01]  /*28770*/  IMAD.WIDE R4, R3, 0x2, R54 ;  /* 0x0000000203047825 */ /* 0x002fe200078e0236 */
[----:B------:R-:W-:Y:S02]  /*28780*/  ISETP.LT.AND P6, PT, R61, c[0x0][0x178], !P0 ;  /* 0x00005e003d007a0c */ /* 0x000fe400047c1270 */
[----:B------:R-:W-:Y:S01]  /*28790*/  ISETP.LT.AND P0, PT, R51, c[0x0][0x178], !P0 ;  /* 0x00005e0033007a0c */ /* 0x000fe20004701270 */
[----:B0-----:R-:W-:Y:S01]  /*287a0*/  IMAD.WIDE R8, R3, 0x2, R52 ;  /* 0x0000000203087825 */ /* 0x001fe200078e0234 */
[----:B--2---:R0:W-:Y:S01]  /*287b0*/  @P5 STG.E.U16 [R4.64], R60 ;  /* 0x0000003c04005986 */ /* 0x0041e2000c10150a */
[----:B------:R-:W-:Y:S02]  /*287c0*/  ISETP.LT.AND P5, PT, R61, c[0x0][0x178], !P4 ;  /* 0x00005e003d007a0c */ /* 0x000fe400067a1270 */
[----:B------:R-:W-:Y:S01]  /*287d0*/  PRMT R0, R60, 0x7632, R0 ;  /* 0x000076323c007816 */ /* 0x000fe20000000000 */
[----:B------:R1:W-:Y:S01]  /*287e0*/  @P2 STG.E.U16 [R8.64], R19 ;  /* 0x0000001308002986 */ /* 0x0003e2000c10150a */
[----:B0-----:R-:W-:-:S02]  /*287f0*/  IADD3 R4, R3, c[0x0][0x198], RZ ;  /* 0x0000660003047a10 */ /* 0x001fc40007ffe0ff */
[----:B------:R-:W-:Y:S02]  /*28800*/  PRMT R3, R19, 0x7632, R3 ;  /* 0x0000763213037816 */ /* 0x000fe40000000003 */
[C---:B------:R-:W-:Y:S01]  /*28810*/  IADD3 R6, R4.reuse, c[0x0][0x198], RZ ;  /* 0x0000660004067a10 */ /* 0x040fe20007ffe0ff */
[----:B-1----:R-:W-:-:S04]  /*28820*/  IMAD.WIDE R8, R4, 0x2, R54 ;  /* 0x0000000204087825 */ /* 0x002fc800078e0236 */
[----:B------:R-:W-:Y:S01]  /*28830*/  IMAD.WIDE R4, R4, 0x2, R52 ;  /* 0x0000000204047825 */ /* 0x000fe200078e0234 */
[----:B------:R-:W-:Y:S01]  /*28840*/  ISETP.GE.AND P1, PT, R13, c[0x0][0x17c], PT ;  /* 0x00005f000d007a0c */ /* 0x000fe20003f26270 */
[----:B------:R-:W-:Y:S04]  /*28850*/  @P6 STG.E.U16 [R8.64], R0 ;  /* 0x0000000008006986 */ /* 0x000fe8000c10150a */
[----:B------:R0:W-:Y:S01]  /*28860*/  @P0 STG.E.U16 [R4.64], R3 ;  /* 0x0000000304000986 */ /* 0x0001e2000c10150a */
[----:B------:R-:W-:Y:S02]  /*28870*/  ISETP.LT.AND P6, PT, R61, c[0x0][0x178], !P3 ;  /* 0x00005e003d007a0c */ /* 0x000fe40005fc1270 */
[----:B----4-:R-:W-:Y:S01]  /*28880*/  ISETP.GE.AND P2, PT, R12, c[0x0][0x17c], PT ;  /* 0x00005f000c007a0c */ /* 0x010fe20003f46270 */
[----:B------:R-:W-:-:S05]  /*28890*/  IMAD.WIDE R12, R6, 0x2, R54 ;  /* 0x00000002060c7825 */ /* 0x000fca00078e0236 */
[----:B------:R-:W-:Y:S01]  /*288a0*/  @P5 STG.E.U16 [R12.64], R15 ;  /* 0x0000000f0c005986 */ /* 0x000fe2000c10150a */
[----:B------:R-:W-:Y:S02]  /*288b0*/  ISETP.LT.AND P5, PT, R51, c[0x0][0x178], !P3 ;  /* 0x00005e0033007a0c */ /* 0x000fe40005fa1270 */
[----:B---3--:R-:W-:Y:S02]  /*288c0*/  ISETP.GE.AND P0, PT, R16, c[0x0][0x17c], PT ;  /* 0x00005f0010007a0c */ /* 0x008fe40003f06270 */
[----:B------:R-:W2:Y:S01]  /*288d0*/  LDL.LU R16, [R1+0xca0] ;  /* 0x000ca00001107983 */ /* 0x000ea20000300800 */
[----:B------:R-:W-:-:S03]  /*288e0*/  ISETP.GE.AND P3, PT, R10, c[0x0][0x17c], PT ;  /* 0x00005f000a007a0c */ /* 0x000fc60003f66270 */
[----:B------:R-:W3:Y:S04]  /*288f0*/  LDL.LU R10, [R1+0xc9c] ;  /* 0x000c9c00010a7983 */ /* 0x000ee80000300800 */
[----:B------:R-:W4:Y:S01]  /*28900*/  LDL.LU R19, [R1+0xcac] ;  /* 0x000cac0001137983 */ /* 0x000f220000300800 */
[----:B------:R-:W-:-:S03]  /*28910*/  ISETP.LT.AND P4, PT, R51, c[0x0][0x178], !P4 ;  /* 0x00005e0033007a0c */ /* 0x000fc60006781270 */
[----:B------:R-:W4:Y:S01]  /*28920*/  LDL.LU R18, [R1+0xca8] ;  /* 0x000ca80001127983 */ /* 0x000f220000300800 */
[----:B0-----:R-:W-:-:S03]  /*28930*/  IMAD.WIDE R4, R6, 0x2, R52 ;  /* 0x0000000206047825 */ /* 0x001fc600078e0234 */
[----:B------:R-:W4:Y:S04]  /*28940*/  LDL.LU R21, [R1+0xcb4] ;  /* 0x000cb40001157983 */ /* 0x000f280000300800 */
[----:B------:R-:W4:Y:S01]  /*28950*/  LDL.LU R20, [R1+0xcb0] ;  /* 0x000cb00001147983 */ /* 0x000f220000300800 */
[----:B------:R-:W-:-:S03]  /*28960*/  PRMT R3, R27, 0x7632, R3 ;  /* 0x000076321b037816 */ /* 0x000fc60000000003 */
[----:B------:R-:W4:Y:S04]  /*28970*/  LDL.LU R29, [R1+0xccc] ;  /* 0x000ccc00011d7983 */ /* 0x000f280000300800 */
[----:B------:R0:W-:Y:S04]  /*28980*/  @P4 STG.E.U16 [R4.64], R27 ;  /* 0x0000001b04004986 */ /* 0x0001e8000c10150a */
[----:B0-----:R-:W4:Y:S04]  /*28990*/  LDL.LU R27, [R1+0xcc8] ;  /* 0x000cc800011b7983 */ /* 0x001f280000300800 */
[----:B------:R-:W4:Y:S04]  /*289a0*/  LDL.LU R28, [R1+0xcd4] ;  /* 0x000cd400011c7983 */ /* 0x000f280000300800 */
[----:B------:R-:W0:Y:S01]  /*289b0*/  S2R R60, SR_TID.X ;  /* 0x00000000003c7919 */ /* 0x000e220000002100 */
[----:B------:R-:W-:-:S02]  /*289c0*/  IADD3 R0, R6, c[0x0][0x198], RZ ;  /* 0x0000660006007a10 */ /* 0x000fc40007ffe0ff */
[----:B------:R-:W-:Y:S01]  /*289d0*/  ISETP.LT.AND P4, PT, R61, c[0x0][0x178], !P1 ;  /* 0x00005e003d007a0c */ /* 0x000fe20004f81270 */
[----:B------:R-:W4:Y:S01]  /*289e0*/  LDL.LU R30, [R1+0xcd0] ;  /* 0x000cd000011e7983 */ /* 0x000f220000300800 */
[----:B------:R-:W-:Y:S01]  /*289f0*/  PRMT R15, R15, 0x7632, R15 ;  /* 0x000076320f0f7816 */ /* 0x000fe2000000000f */
[C---:B------:R-:W-:Y:S01]  /*28a00*/  IMAD.WIDE R8, R0.reuse, 0x2, R54 ;  /* 0x0000000200087825 */ /* 0x040fe200078e0236 */
[----:B------:R-:W-:Y:S02]  /*28a10*/  ISETP.LT.AND P1, PT, R51, c[0x0][0x178], !P1 ;  /* 0x00005e0033007a0c */ /* 0x000fe40004f21270 */
[C---:B------:R-:W-:Y:S01]  /*28a20*/  IADD3 R6, R0.reuse, c[0x0][0x198], RZ ;  /* 0x0000660000067a10 */ /* 0x040fe20007ffe0ff */
[----:B------:R-:W-:Y:S01]  /*28a30*/  IMAD.WIDE R4, R0, 0x2, R52 ;  /* 0x0000000200047825 */ /* 0x000fe200078e0234 */
[----:B------:R-:W-:Y:S04]  /*28a40*/  @P6 STG.E.U16 [R8.64], R15 ;  /* 0x0000000f08006986 */ /* 0x000fe8000c10150a */
[----:B------:R1:W-:Y:S01]  /*28a50*/  @P5 STG.E.U16 [R4.64], R3 ;  /* 0x0000000304005986 */ /* 0x0003e2000c10150a */
[----:B------:R-:W-:-:S02]  /*28a60*/  ISETP.LT.AND P5, PT, R61, c[0x0][0x178], !P2 ;  /* 0x00005e003d007a0c */ /* 0x000fc400057a1270 */
[----:B------:R-:W-:Y:S02]  /*28a70*/  ISETP.LT.AND P2, PT, R51, c[0x0][0x178], !P2 ;  /* 0x00005e0033007a0c */ /* 0x000fe40005741270 */
[C---:B0-----:R-:W-:Y:S01]  /*28a80*/  LOP3.LUT R59, R60.reuse, 0x1f, RZ, 0xc0, !PT ;  /* 0x0000001f3c3b7812 */ /* 0x041fe200078ec0ff */
[----:B------:R-:W-:Y:S02]  /*28a90*/  IMAD.SHL.U32 R60, R60, 0x100, RZ ;  /* 0x000001003c3c7824 */ /* 0x000fe400078e00ff */
[----:B-1----:R-:W-:-:S04]  /*28aa0*/  IMAD.WIDE R4, R6, 0x2, R54 ;  /* 0x0000000206047825 */ /* 0x002fc800078e0236 */
[C---:B------:R-:W-:Y:S01]  /*28ab0*/  IMAD.WIDE R8, R6.reuse, 0x2, R52 ;  /* 0x0000000206087825 */ /* 0x040fe200078e0234 */
[----:B------:R-:W-:Y:S01]  /*28ac0*/  IADD3 R6, R6, c[0x0][0x198], RZ ;  /* 0x0000660006067a10 */ /* 0x000fe20007ffe0ff */
[----:B------:R-:W-:Y:S01]  /*28ad0*/  @P4 STG.E.U16 [R4.64], R11 ;  /* 0x0000000b04004986 */ /* 0x000fe2000c10150a */
[----:B------:R-:W-:Y:S02]  /*28ae0*/  LOP3.LUT R60, R60, 0x600, RZ, 0xc0, !PT ;  /* 0x000006003c3c7812 */ /* 0x000fe400078ec0ff */
[----:B------:R-:W-:Y:S02]  /*28af0*/  ISETP.GE.AND P6, PT, R14, c[0x0][0x17c], PT ;  /* 0x00005f000e007a0c */ /* 0x000fe40003fc6270 */
[----:B------:R-:W-:Y:S01]  /*28b00*/  ISETP.LT.AND P4, PT, R61, c[0x0][0x178], !P0 ;  /* 0x00005e003d007a0c */ /* 0x000fe20004781270 */
[----:B------:R0:W1:Y:S01]  /*28b10*/  LDS.128 R12, [R2] ;  /* 0x00000000020c7984 */ /* 0x0000620000000c00 */
[----:B------:R-:W-:Y:S01]  /*28b20*/  PRMT R0, R11, 0x7632, R0 ;  /* 0x000076320b007816 */ /* 0x000fe20000000000 */
[----:B------:R-:W-:-:S02]  /*28b30*/  IMAD R60, R59, 0x10, R60 ;  /* 0x000000103b3c7824 */ /* 0x000fc400078e023c */
[----:B------:R0:W-:Y:S02]  /*28b40*/  @P1 STG.E.U16 [R8.64], R31 ;  /* 0x0000001f08001986 */ /* 0x0001e4000c10150a */
[----:B0-----:R-:W-:Y:S01]  /*28b50*/  IMAD.WIDE R2, R6, 0x2, R54 ;  /* 0x0000000206027825 */ /* 0x001fe200078e0236 */
[----:B------:R-:W-:-:S03]  /*28b60*/  LOP3.LUT R60, R60, 0x20, RZ, 0x3c, !PT ;  /* 0x000000203c3c7812 */ /* 0x000fc600078e3cff */
[C---:B------:R-:W-:Y:S01]  /*28b70*/  IMAD.WIDE R4, R6.reuse, 0x2, R52 ;  /* 0x0000000206047825 */ /* 0x040fe200078e0234 */
[----:B------:R-:W-:Y:S01]  /*28b80*/  IADD3 R8, R6, c[0x0][0x198], RZ ;  /* 0x0000660006087a10 */ /* 0x000fe20007ffe0ff */
[----:B------:R0:W-:Y:S01]  /*28b90*/  @P5 STG.E.U16 [R2.64], R0 ;  /* 0x0000000002005986 */ /* 0x0001e2000c10150a */
[----:B------:R-:W-:-:S05]  /*28ba0*/  PRMT R31, R31, 0x7632, R31 ;  /* 0x000076321f1f7816 */ /* 0x000fca000000001f */
[----:B------:R-:W-:Y:S01]  /*28bb0*/  @P2 STG.E.U16 [R4.64], R31 ;  /* 0x0000001f04002986 */ /* 0x000fe2000c10150a */
[----:B0-----:R-:W-:Y:S01]  /*28bc0*/  IMAD.WIDE R2, R8, 0x2, R54 ;  /* 0x0000000208027825 */ /* 0x001fe200078e0236 */
[----:B------:R-:W-:-:S04]  /*28bd0*/  PRMT R0, R7, 0x7632, R0 ;  /* 0x0000763207007816 */ /* 0x000fc80000000000 */
[----:B------:R-:W-:Y:S04]  /*28be0*/  @P4 STG.E.U16 [R2.64], R7 ;  /* 0x0000000702004986 */ /* 0x000fe8000c10150a */
[----:B------:R0:W1:Y:S04]  /*28bf0*/  LDS.128 R4, [R60] ;  /* 0x000000003c047984 */ /* 0x0000680000000c00 */
[----:B0-----:R-:W0:Y:S01]  /*28c00*/  S2R R60, SR_TID.X ;  /* 0x00000000003c7919 */ /* 0x001e220000002100 */
[----:B------:R-:W-:Y:S02]  /*28c10*/  ISETP.LT.AND P0, PT, R51, c[0x0][0x178], !P0 ;  /* 0x00005e0033007a0c */ /* 0x000fe40004701270 */
[----:B------:R-:W-:Y:S01]  /*28c20*/  ISETP.LT.AND P2, PT, R61, c[0x0][0x178], !P3 ;  /* 0x00005e003d007a0c */ /* 0x000fe20005f41270 */
[----:B------:R-:W-:Y:S01]  /*28c30*/  IMAD.WIDE R2, R8, 0x2, R52 ;  /* 0x0000000208027825 */ /* 0x000fe200078e0234 */
[----:B------:R-:W-:-:S02]  /*28c40*/  ISETP.LT.AND P3, PT, R51, c[0x0][0x178], !P3 ;  /* 0x00005e0033007a0c */ /* 0x000fc40005f61270 */
[----:B------:R-:W-:Y:S02]  /*28c50*/  IADD3 R9, R8, c[0x0][0x198], RZ ;  /* 0x0000660008097a10 */ /* 0x000fe40007ffe0ff */
[----:B------:R-:W-:Y:S02]  /*28c60*/  ISETP.LT.AND P4, PT, R61, c[0x0][0x178], !P6 ;  /* 0x00005e003d007a0c */ /* 0x000fe40007781270 */
[----:B------:R-:W-:-:S03]  /*28c70*/  PRMT R17, R35, 0x7632, R17 ;  /* 0x0000763223117816 */ /* 0x000fc60000000011 */
[----:B------:R0:W-:Y:S02]  /*28c80*/  @P0 STG.E.U16 [R2.64], R35 ;  /* 0x0000002302000986 */ /* 0x0001e4000c10150a */
[C---:B0-----:R-:W-:Y:S01]  /*28c90*/  LOP3.LUT R59, R60.reuse, 0x1f, RZ, 0xc0, !PT ;  /* 0x0000001f3c3b7812 */ /* 0x041fe200078ec0ff */
[----:B------:R-:W-:Y:S01]  /*28ca0*/  IMAD.SHL.U32 R60, R60, 0x100, RZ ;  /* 0x000001003c3c7824 */ /* 0x000fe200078e00ff */
[----:B------:R-:W-:Y:S01]  /*28cb0*/  ISETP.LT.AND P6, PT, R51, c[0x0][0x178], !P6 ;  /* 0x00005e0033007a0c */ /* 0x000fe200077c1270 */
[----:B------:R-:W-:-:S03]  /*28cc0*/  IMAD.WIDE R2, R9, 0x2, R54 ;  /* 0x0000000209027825 */ /* 0x000fc600078e0236 */
[----:B------:R-:W-:Y:S02]  /*28cd0*/  LOP3.LUT R60, R60, 0x600, RZ, 0xc0, !PT ;  /* 0x000006003c3c7812 */ /* 0x000fe400078ec0ff */
[----:B------:R0:W-:Y:S03]  /*28ce0*/  @P2 STG.E.U16 [R2.64], R0 ;  /* 0x0000000002002986 */ /* 0x0001e6000c10150a */
[----:B------:R-:W-:-:S05]  /*28cf0*/  IMAD R60, R59, 0x10, R60 ;  /* 0x000000103b3c7824 */ /* 0x000fca00078e023c */
[----:B------:R-:W-:Y:S02]  /*28d00*/  LOP3.LUT R60, R60, 0x40, RZ, 0x3c, !PT ;  /* 0x000000403c3c7812 */ /* 0x000fe400078e3cff */
[----:B--2---:R-:W-:Y:S02]  /*28d10*/  ISETP.GE.AND P1, PT, R16, c[0x0][0x17c], PT ;  /* 0x00005f0010007a0c */ /* 0x004fe40003f26270 */
[C---:B------:R-:W-:Y:S01]  /*28d20*/  IADD3 R16, R9.reuse, c[0x0][0x198], RZ ;  /* 0x0000660009107a10 */ /* 0x040fe20007ffe0ff */
[----:B------:R-:W-:Y:S01]  /*28d30*/  IMAD.WIDE R8, R9, 0x2, R52 ;  /* 0x0000000209087825 */ /* 0x000fe200078e0234 */
[----:B---3--:R-:W-:-:S03]  /*28d40*/  ISETP.GE.AND P5, PT, R10, c[0x0][0x17c], PT ;  /* 0x00005f000a007a0c */ /* 0x008fc60003fa6270 */
[C---:B------:R-:W-:Y:S01]  /*28d50*/  IMAD.WIDE R10, R16.reuse, 0x2, R54 ;  /* 0x00000002100a7825 */ /* 0x040fe200078e0236 */
[----:B------:R-:W-:Y:S01]  /*28d60*/  @P3 STG.E.U16 [R8.64], R17 ;  /* 0x0000001108003986 */ /* 0x000fe2000c10150a */
[----:B------:R-:W-:Y:S02]  /*28d70*/  ISETP.LT.AND P3, PT, R61, c[0x0][0x178], !P1 ;  /* 0x00005e003d007a0c */ /* 0x000fe40004f61270 */
[----:B------:R-:W-:Y:S01]  /*28d80*/  ISETP.LT.AND P1, PT, R51, c[0x0][0x178], !P1 ;  /* 0x00005e0033007a0c */ /* 0x000fe20004f21270 */
[C---:B0-----:R-:W-:Y:S01]  /*28d90*/  IMAD.WIDE R2, R16.reuse, 0x2, R52 ;  /* 0x0000000210027825 */ /* 0x041fe200078e0234 */
[----:B------:R-:W-:Y:S01]  /*28da0*/  IADD3 R16, R16, c[0x0][0x198], RZ ;  /* 0x0000660010107a10 */ /* 0x000fe20007ffe0ff */
[----:B------:R0:W-:Y:S04]  /*28db0*/  @P4 STG.E.U16 [R10.64], R36 ;  /* 0x000000240a004986 */ /* 0x0001e8000c10150a */
[----:B------:R-:W2:Y:S01]  /*28dc0*/  LDS.128 R8, [R60] ;  /* 0x000000003c087984 */ /* 0x000ea20000000c00 */
[----:B------:R-:W-:-:S03]  /*28dd0*/  IADD3 R0, R16, c[0x0][0x198], RZ ;  /* 0x0000660010007a10 */ /* 0x000fc60007ffe0ff */
[----:B-1----:R1:W-:Y:S01]  /*28de0*/  @P6 STG.E.U16 [R2.64], R12 ;  /* 0x0000000c02006986 */ /* 0x0023e2000c10150a */
[----:B------:R-:W-:Y:S02]  /*28df0*/  ISETP.LT.AND P4, PT, R61, c[0x0][0x178], !P5 ;  /* 0x00005e003d007a0c */ /* 0x000fe40006f81270 */
[----:B0-----:R-:W-:Y:S02]  /*28e00*/  PRMT R36, R36, 0x7632, R36 ;  /* 0x0000763224247816 */ /* 0x001fe40000000024 */
[----:B----4-:R-:W-:Y:S02]  /*28e10*/  ISETP.GE.AND P0, PT, R19, c[0x0][0x17c], PT ;  /* 0x00005f0013007a0c */ /* 0x010fe40003f06270 */
[----:B------:R-:W-:Y:S01]  /*28e20*/  ISETP.LT.AND P5, PT, R51, c[0x0][0x178], !P5 ;  /* 0x00005e0033007a0c */ /* 0x000fe20006fa1270 */
[----:B-1----:R-:W-:Y:S01]  /*28e30*/  IMAD.WIDE R2, R16, 0x2, R54 ;  /* 0x0000000210027825 */ /* 0x002fe200078e0236 */
[----:B------:R-:W-:-:S03]  /*28e40*/  PRMT R12, R12, 0x7632, R12 ;  /* 0x000076320c0c7816 */ /* 0x000fc6000000000c */
[----:B------:R-:W-:Y:S01]  /*28e50*/  IMAD.WIDE R16, R16, 0x2, R52 ;  /* 0x0000000210107825 */ /* 0x000fe200078e0234 */
[----:B------:R0:W-:Y:S01]  /*28e60*/  @P3 STG.E.U16 [R2.64], R36 ;  /* 0x0000002402003986 */ /* 0x0001e2000c10150a */
[----:B------:R-:W-:-:S03]  /*28e70*/  ISETP.GE.AND P2, PT, R18, c[0x0][0x17c], PT ;  /* 0x00005f0012007a0c */ /* 0x000fc60003f46270 */
[----:B------:R1:W-:Y:S01]  /*28e80*/  @P1 STG.E.U16 [R16.64], R12 ;  /* 0x0000000c10001986 */ /* 0x0003e2000c10150a */
[----:B------:R-:W-:Y:S01]  /*28e90*/  ISETP.LT.AND P1, PT, R61, c[0x0][0x178], !P0 ;  /* 0x00005e003d007a0c */ /* 0x000fe20004721270 */
[C---:B------:R-:W-:Y:S01]  /*28ea0*/  IMAD.WIDE R18, R0.reuse, 0x2, R54 ;  /* 0x0000000200127825 */ /* 0x040fe200078e0236 */
[----:B------:R-:W-:Y:S02]  /*28eb0*/  ISETP.LT.AND P0, PT, R51, c[0x0][0x178], !P0 ;  /* 0x00005e0033007a0c */ /* 0x000fe40004701270 */
[C---:B------:R-:W-:Y:S01]  /*28ec0*/  IADD3 R22, R0.reuse, c[0x0][0x198], RZ ;  /* 0x0000660000167a10 */ /* 0x040fe20007ffe0ff */
[----:B0-----:R-:W-:Y:S01]  /*28ed0*/  IMAD.WIDE R2, R0, 0x2, R52 ;  /* 0x0000000200027825 */ /* 0x001fe200078e0234 */
[----:B------:R-:W-:Y:S01]  /*28ee0*/  ISETP.GE.AND P6, PT, R21, c[0x0][0x17c], PT ;  /* 0x00005f0015007a0c */ /* 0x000fe20003fc6270 */
[----:B------:R0:W-:Y:S01]  /*28ef0*/  @P4 STG.E.U16 [R18.64], R40 ;  /* 0x0000002812004986 */ /* 0x0001e2000c10150a */
[----:B------:R-:W-:Y:S01]  /*28f00*/  ISETP.GE.AND P3, PT, R20, c[0x0][0x17c], PT ;  /* 0x00005f0014007a0c */ /* 0x000fe20003f66270 */
[C---:B------:R-:W-:Y:S01]  /*28f10*/  IMAD.WIDE R20, R22.reuse, 0x2, R54 ;  /* 0x0000000216147825 */ /* 0x040fe200078e0236 */
[----:B-1----:R-:W-:Y:S01]  /*28f20*/  IADD3 R12, R22, c[0x0][0x198], RZ ;  /* 0x00006600160c7a10 */ /* 0x002fe20007ffe0ff */
[----:B------:R1:W-:Y:S01]  /*28f30*/  @P5 STG.E.U16 [R2.64], R4 ;  /* 0x0000000402005986 */ /* 0x0003e2000c10150a */
[----:B------:R-:W-:Y:S01]  /*28f40*/  PRMT R0, R4, 0x7632, R0 ;  /* 0x0000763204007816 */ /* 0x000fe20000000000 */
[----:B------:R-:W-:Y:S01]  /*28f50*/  IMAD.WIDE R22, R22, 0x2, R52 ;  /* 0x0000000216167825 */ /* 0x000fe200078e0234 */
[----:B------:R-:W-:-:S02]  /*28f60*/  ISETP.GE.AND P5, PT, R29, c[0x0][0x17c], PT ;  /* 0x00005f001d007a0c */ /* 0x000fc40003fa6270 */
[----:B------:R-:W3:Y:S01]  /*28f70*/  LDL.LU R29, [R1+0xce0] ;  /* 0x000ce000011d7983 */ /* 0x000ee20000300800 */
[----:B0-----:R-:W-:Y:S02]  /*28f80*/  PRMT R40, R40, 0x7632, R40 ;  /* 0x0000763228287816 */ /* 0x001fe40000000028 */
[----:B------:R-:W-:-:S03]  /*28f90*/  ISETP.LT.AND P4, PT, R61, c[0x0][0x178], !P2 ;  /* 0x00005e003d007a0c */ /* 0x000fc60005781270 */
[----:B------:R-:W-:Y:S01]  /*28fa0*/  @P1 STG.E.U16 [R20.64], R40 ;  /* 0x0000002814001986 */ /* 0x000fe2000c10150a */
[----:B------:R-:W-:-:S03]  /*28fb0*/  ISETP.LT.AND P2, PT, R51, c[0x0][0x178], !P2 ;  /* 0x00005e0033007a0c */ /* 0x000fc60005741270 */
[----:B------:R0:W-:Y:S01]  /*28fc0*/  @P0 STG.E.U16 [R22.64], R0 ;  /* 0x0000000016000986 */ /* 0x0001e2000c10150a */
[----:B------:R-:W-:-:S03]  /*28fd0*/  ISETP.GE.AND P0, PT, R27, c[0x0][0x17c], PT ;  /* 0x00005f001b007a0c */ /* 0x000fc60003f06270 */
[----:B------:R-:W4:Y:S01]  /*28fe0*/  LDL.LU R27, [R1+0xcdc] ;  /* 0x000cdc00011b7983 */ /* 0x000f220000300800 */
[----:B------:R-:W-:-:S04]  /*28ff0*/  IMAD.WIDE R24, R12, 0x2, R54 ;  /* 0x000000020c187825 */ /* 0x000fc800078e0236 */
[C---:B-1----:R-:W-:Y:S01]  /*29000*/  IMAD.WIDE R2, R12.reuse, 0x2, R52 ;  /* 0x000000020c027825 */ /* 0x042fe200078e0234 */
[----:B------:R1:W-:Y:S01]  /*29010*/  @P4 STG.E.U16 [R24.64], R44 ;  /* 0x0000002c18004986 */ /* 0x0003e2000c10150a */
[----:B0-----:R-:W-:-:S03]  /*29020*/  IADD3 R22, R12, c[0x0][0x198], RZ ;  /* 0x000066000c167a10 */ /* 0x001fc60007ffe0ff */
[----:B--2---:R-:W-:Y:S01]  /*29030*/  @P2 STG.E.U16 [R2.64], R8 ;  /* 0x0000000802002986 */ /* 0x004fe2000c10150a */
[----:B------:R-:W-:-:S03]  /*29040*/  ISETP.GE.AND P2, PT, R28, c[0x0][0x17c], PT ;  /* 0x00005f001c007a0c */ /* 0x000fc60003f46270 */
[----:B------:R-:W2:Y:S04]  /*29050*/  LDL.LU R28, [R1+0xcf0] ;  /* 0x000cf000011c7983 */ /* 0x000ea80000300800 */
[----:B------:R-:W2:Y:S04]  /*29060*/  LDL.LU R12, [R1+0xcec] ;  /* 0x000cec00010c7983 */ /* 0x000ea80000300800 */
[----:B------:R-:W0:Y:S01]  /*29070*/  S2R R60, SR_TID.X ;  /* 0x00000000003c7919 */ /* 0x000e220000002100 */
[C---:B------:R-:W-:Y:S02]  /*29080*/  ISETP.LT.AND P1, PT, R61.reuse, c[0x0][0x178], !P6 ;  /* 0x00005e003d007a0c */ /* 0x040fe40007721270 */
[----:B------:R-:W-:Y:S01]  /*29090*/  ISETP.LT.AND P4, PT, R61, c[0x0][0x178], !P3 ;  /* 0x00005e003d007a0c */ /* 0x000fe20005f81270 */
[C---:B------:R-:W-:Y:S01]  /*290a0*/  IMAD.WIDE R20, R22.reuse, 0x2, R54 ;  /* 0x0000000216147825 */ /* 0x040fe200078e0236 */
[----:B------:R-:W-:Y:S01]  /*290b0*/  IADD3 R0, R22, c[0x0][0x198], RZ ;  /* 0x0000660016007a10 */ /* 0x000fe20007ffe0ff */
[----:B------:R-:W2:Y:S01]  /*290c0*/  LDL.LU R33, [R1+0xd00] ;  /* 0x000d000001217983 */ /* 0x000ea20000300800 */
[C---:B0-----:R-:W-:Y:S01]  /*290d0*/  LOP3.LUT R59, R60.reuse, 0x1f, RZ, 0xc0, !PT ;  /* 0x0000001f3c3b7812 */ /* 0x041fe200078ec0ff */
[----:B------:R-:W-:Y:S01]  /*290e0*/  IMAD.SHL.U32 R60, R60, 0x100, RZ ;  /* 0x000001003c3c7824 */ /* 0x000fe200078e00ff */
[----:B------:R-:W-:Y:S01]  /*290f0*/  ISETP.LT.AND P6, PT, R51, c[0x0][0x178], !P6 ;  /* 0x00005e0033007a0c */ /* 0x000fe200077c1270 */
[----:B------:R-:W-:Y:S01]  /*29100*/  IMAD.WIDE R22, R22, 0x2, R52 ;  /* 0x0000000216167825 */ /* 0x000fe200078e0234 */
[----:B-1----:R-:W-:Y:S01]  /*29110*/  PRMT R44, R44, 0x7632, R44 ;  /* 0x000076322c2c7816 */ /* 0x002fe2000000002c */
[----:B------:R-:W2:Y:S01]  /*29120*/  LDL.LU R32, [R1+0xcfc] ;  /* 0x000cfc0001207983 */ /* 0x000ea20000300800 */
[----:B------:R-:W-:-:S05]  /*29130*/  LOP3.LUT R60, R60, 0x600, RZ, 0xc0, !PT ;  /* 0x000006003c3c7812 */ /* 0x000fca00078ec0ff */
[----:B------:R-:W-:-:S05]  /*29140*/  IMAD R60, R59, 0x10, R60 ;  /* 0x000000103b3c7824 */ /* 0x000fca00078e023c */
[----:B------:R-:W-:-:S05]  /*29150*/  LOP3.LUT R60, R60, 0x60, RZ, 0x3c, !PT ;  /* 0x000000603c3c7812 */ /* 0x000fca00078e3cff */
[----:B------:R-:W0:Y:S01]  /*29160*/  LDS.128 R16, [R60] ;  /* 0x000000003c107984 */ /* 0x000e220000000c00 */
[----:B------:R-:W-:Y:S01]  /*29170*/  PRMT R4, R8, 0x7632, R4 ;  /* 0x0000763208047816 */ /* 0x000fe20000000004 */
[----:B------:R-:W-:Y:S02]  /*29180*/  IMAD.WIDE R24, R0, 0x2, R54 ;  /* 0x0000000200187825 */ /* 0x000fe400078e0236 */
[----:B------:R-:W-:Y:S01]  /*29190*/  @P1 STG.E.U16 [R20.64], R44 ;  /* 0x0000002c14001986 */ /* 0x000fe2000c10150a */
[----:B------:R-:W-:-:S03]  /*291a0*/  ISETP.LT.AND P3, PT, R51, c[0x0][0x178], !P3 ;  /* 0x00005e0033007a0c */ /* 0x000fc60005f61270 */
[----:B------:R1:W-:Y:S04]  /*291b0*/  @P6 STG.E.U16 [R22.64], R4 ;  /* 0x0000000416006986 */ /* 0x0003e8000c10150a */
[----:B------:R1:W-:Y:S01]  /*291c0*/  @P4 STG.E.U16 [R24.64], R48 ;  /* 0x0000003018004986 */ /* 0x0003e2000c10150a */
[----:B------:R-:W-:Y:S02]  /*291d0*/  ISETP.LT.AND P4, PT, R61, c[0x0][0x178], !P5 ;  /* 0x00005e003d007a0c */ /* 0x000fe40006f81270 */
[----:B------:R-:W-:Y:S02]  /*291e0*/  ISETP.LT.AND P5, PT, R51, c[0x0][0x178], !P5 ;  /* 0x00005e0033007a0c */ /* 0x000fe40006fa1270 */
[----:B------:R-:W-:Y:S02]  /*291f0*/  ISETP.LT.AND P6, PT, R61, c[0x0][0x178], !P0 ;  /* 0x00005e003d007a0c */ /* 0x000fe400047c1270 */
[C---:B-1----:R-:W-:Y:S01]  /*29200*/  IADD3 R22, R0.reuse, c[0x0][0x198], RZ ;  /* 0x0000660000167a10 */ /* 0x042fe20007ffe0ff */
[----:B------:R-:W-:-:S03]  /*29210*/  IMAD.WIDE R2, R0, 0x2, R52 ;  /* 0x0000000200027825 */ /* 0x000fc600078e0234 */
[C---:B------:R-:W-:Y:S01]  /*29220*/  IADD3 R4, R22.reuse, c[0x0][0x198], RZ ;  /* 0x0000660016047a10 */ /* 0x040fe20007ffe0ff */
[----:B------:R-:W-:Y:S01]  /*29230*/  IMAD.WIDE R20, R22, 0x2, R54 ;  /* 0x0000000216147825 */ /* 0x000fe200078e0236 */
[----:B------:R-:W-:-:S03]  /*29240*/  PRMT R48, R48, 0x7632, R48 ;  /* 0x0000763230307816 */ /* 0x000fc60000000030 */
[----:B------:R-:W-:Y:S01]  /*29250*/  IMAD.WIDE R22, R22, 0x2, R52 ;  /* 0x0000000216167825 */ /* 0x000fe200078e0234 */
[----:B------:R-:W-:Y:S02]  /*29260*/  ISETP.GE.AND P1, PT, R30, c[0x0][0x17c], PT ;  /* 0x00005f001e007a0c */ /* 0x000fe40003f26270 */
[----:B------:R-:W-:Y:S01]  /*29270*/  ISETP.LT.AND P0, PT, R51, c[0x0][0x178], !P0 ;  /* 0x00005e0033007a0c */ /* 0x000fe20004701270 */
[----:B------:R-:W-:Y:S01]  /*29280*/  IMAD.WIDE R24, R4, 0x2, R54 ;  /* 0x0000000204187825 */ /* 0x000fe200078e0236 */
[----:B------:R-:W-:Y:S01]  /*29290*/  PRMT R8, R37, 0x7632, R8 ;  /* 0x0000763225087816 */ /* 0x000fe20000000008 */
[----:B------:R-:W2:Y:S01]  /*292a0*/  LDL.LU R30, [R1+0xd10] ;  /* 0x000d1000011e7983 */ /* 0x000ea20000300800 */
[----:B0-----:R-:W-:-:S03]  /*292b0*/  PRMT R0, R16, 0x7632, R0 ;  /* 0x0000763210007816 */ /* 0x001fc60000000000 */
[----:B------:R0:W-:Y:S04]  /*292c0*/  @P3 STG.E.U16 [R2.64], R16 ;  /* 0x0000001002003986 */ /* 0x0001e8000c10150a */
[----:B------:R-:W-:Y:S01]  /*292d0*/  @P4 STG.E.U16 [R20.64], R48 ;  /* 0x0000003014004986 */ /* 0x000fe2000c10150a */
[----:B------:R-:W-:-:S03]  /*292e0*/  ISETP.LT.AND P4, PT, R51, c[0x0][0x178], !P2 ;  /* 0x00005e0033007a0c */ /* 0x000fc60005781270 */
[----:B------:R1:W-:Y:S01]  /*292f0*/  @P5 STG.E.U16 [R22.64], R0 ;  /* 0x0000000016005986 */ /* 0x0003e2000c10150a */
[----:B------:R-:W-:-:S03]  /*29300*/  ISETP.LT.AND P5, PT, R61, c[0x0][0x178], !P2 ;  /* 0x00005e003d007a0c */ /* 0x000fc600057a1270 */
[----:B------:R3:W-:Y:S01]  /*29310*/  @P6 STG.E.U16 [R24.64], R37 ;  /* 0x0000002518006986 */ /* 0x0007e2000c10150a */
[----:B------:R-:W-:Y:S01]  /*29320*/  ISETP.LT.AND P6, PT, R61, c[0x0][0x178], !P1 ;  /* 0x00005e003d007a0c */ /* 0x000fe20004fc1270 */
[C---:B0-----:R-:W-:Y:S01]  /*29330*/  IMAD.WIDE R2, R4.reuse, 0x2, R52 ;  /* 0x0000000204027825 */ /* 0x041fe200078e0234 */
[----:B------:R-:W-:Y:S02]  /*29340*/  ISETP.LT.AND P1, PT, R51, c[0x0][0x178], !P1 ;  /* 0x00005e0033007a0c */ /* 0x000fe40004f21270 */
[----:B-1----:R-:W-:Y:S02]  /*29350*/  PRMT R0, R13, 0x7632, R0 ;  /* 0x000076320d007816 */ /* 0x002fe40000000000 */
[----:B------:R0:W-:Y:S01]  /*29360*/  @P0 STG.E.U16 [R2.64], R13 ;  /* 0x0000000d02000986 */ /* 0x0001e2000c10150a */
[----:B---3--:R-:W-:Y:S02]  /*29370*/  ISETP.GE.AND P3, PT, R29, c[0x0][0x17c], PT ;  /* 0x00005f001d007a0c */ /* 0x008fe40003f66270 */
[----:B------:R-:W-:-:S05]  /*29380*/  IADD3 R29, R4, c[0x0][0x198], RZ ;  /* 0x00006600041d7a10 */ /* 0x000fca0007ffe0ff */
[----:B------:R-:W-:-:S04]  /*29390*/  IMAD.WIDE R20, R29, 0x2, R54 ;  /* 0x000000021d147825 */ /* 0x000fc800078e0236 */
[----:B------:R-:W-:Y:S01]  /*293a0*/  IMAD.WIDE R22, R29, 0x2, R52 ;  /* 0x000000021d167825 */ /* 0x000fe200078e0234 */
[----:B----4-:R-:W-:Y:S02]  /*293b0*/  ISETP.GE.AND P2, PT, R27, c[0x0][0x17c], PT ;  /* 0x00005f001b007a0c */ /* 0x010fe40003f46270 */
[----:B------:R-:W-:Y:S01]  /*293c0*/  IADD3 R27, R29, c[0x0][0x198], RZ ;  /* 0x000066001d1b7a10 */ /* 0x000fe20007ffe0ff */
[----:B------:R-:W-:Y:S04]  /*293d0*/  @P5 STG.E.U16 [R20.64], R8 ;  /* 0x0000000814005986 */ /* 0x000fe8000c10150a */
[----:B------:R-:W-:Y:S01]  /*293e0*/  IMAD.WIDE R24, R27, 0x2, R54 ;  /* 0x000000021b187825 */ /* 0x000fe200078e0236 */
[----:B------:R1:W-:Y:S01]  /*293f0*/  @P4 STG.E.U16 [R22.64], R0 ;  /* 0x0000000016004986 */ /* 0x0003e2000c10150a */
[----:B------:R-:W-:-:S02]  /*29400*/  ISETP.LT.AND P5, PT, R61, c[0x0][0x178], !P3 ;  /* 0x00005e003d007a0c */ /* 0x000fc40005fa1270 */
[----:B------:R-:W-:Y:S01]  /*29410*/  ISETP.LT.AND P4, PT, R51, c[0x0][0x178], !P3 ;  /* 0x00005e0033007a0c */ /* 0x000fe20005f81270 */
[----:B------:R3:W-:Y:S01]  /*29420*/  @P6 STG.E.U16 [R24.64], R41 ;  /* 0x0000002918006986 */ /* 0x0007e2000c10150a */
[----:B------:R-:W-:Y:S02]  /*29430*/  IADD3 R29, R27, c[0x0][0x198], RZ ;  /* 0x000066001b1d7a10 */ /* 0x000fe40007ffe0ff */
[----:B------:R-:W-:Y:S02]  /*29440*/  ISETP.LT.AND P6, PT, R61, c[0x0][0x178], !P2 ;  /* 0x00005e003d007a0c */ /* 0x000fe400057c1270 */
[----:B------:R-:W-:Y:S01]  /*29450*/  IADD3 R31, R29, c[0x0][0x198], RZ ;  /* 0x000066001d1f7a10 */ /* 0x000fe20007ffe0ff */
[----:B0-----:R-:W-:Y:S01]  /*29460*/  IMAD.WIDE R2, R27, 0x2, R52 ;  /* 0x000000021b027825 */ /* 0x001fe200078e0234 */
[----:B--2---:R-:W-:Y:S02]  /*29470*/  ISETP.GE.AND P3, PT, R12, c[0x0][0x17c], PT ;  /* 0x00005f000c007a0c */ /* 0x004fe40003f66270 */
[----:B------:R-:W-:Y:S01]  /*29480*/  PRMT R4, R41, 0x7632, R4 ;  /* 0x0000763229047816 */ /* 0x000fe20000000004 */
[----:B------:R-:W-:Y:S01]  /*29490*/  IMAD.WIDE R12, R29, 0x2, R54 ;  /* 0x000000021d0c7825 */ /* 0x000fe200078e0236 */
[----:B-1----:R-:W-:-:S03]  /*294a0*/  PRMT R0, R5, 0x7632, R0 ;  /* 0x0000763205007816 */ /* 0x002fc60000000000 */
[----:B------:R-:W-:Y:S01]  /*294b0*/  IMAD.WIDE R20, R29, 0x2, R52 ;  /* 0x000000021d147825 */ /* 0x000fe200078e0234 */
[----:B------:R-:W-:Y:S01]  /*294c0*/  ISETP.GE.AND P0, PT, R28, c[0x0][0x17c], PT ;  /* 0x00005f001c007a0c */ /* 0x000fe20003f06270 */
[----:B------:R-:W-:Y:S02]  /*294d0*/  @P1 STG.E.U16 [R2.64], R5 ;  /* 0x0000000502001986 */ /* 0x000fe4000c10150a */
[----:B------:R-:W-:Y:S02]  /*294e0*/  IMAD.WIDE R22, R31, 0x2, R54 ;  /* 0x000000021f167825 */ /* 0x000fe400078e0236 */
[----:B------:R-:W2:Y:S04]  /*294f0*/  LDL.LU R28, [R1+0xd0c] ;  /* 0x000d0c00011c7983 */ /* 0x000ea80000300800 */
[----:B------:R-:W-:Y:S04]  /*29500*/  @P5 STG.E.U16 [R12.64], R4 ;  /* 0x000000040c005986 */ /* 0x000fe8000c10150a */
[----:B---3--:R-:W3:Y:S04]  /*29510*/  LDL.LU R24, [R1+0xd08] ;  /* 0x000d080001187983 */ /* 0x008ee80000300800 */
[----:B------:R-:W-:Y:S04]  /*29520*/  @P4 STG.E.U16 [R20.64], R0 ;  /* 0x0000000014004986 */ /* 0x000fe8000c10150a */
[----:B------:R0:W-:Y:S04]  /*29530*/  @P6 STG.E.U16 [R22.64], R45 ;  /* 0x0000002d16006986 */ /* 0x0001e8000c10150a */
[----:B0-----:R-:W4:Y:S01]  /*29540*/  LDL.LU R22, [R1+0xd04] ;  /* 0x000d040001167983 */ /* 0x001f220000300800 */
[----:B------:R-:W-:-:S02]  /*29550*/  ISETP.LT.AND P2, PT, R51, c[0x0][0x178], !P2 ;  /* 0x00005e0033007a0c */ /* 0x000fc40005741270 */
[----:B------:R-:W-:Y:S02]  /*29560*/  ISETP.LT.AND P5, PT, R61, c[0x0][0x178], !P0 ;  /* 0x00005e003d007a0c */ /* 0x000fe400047a1270 */
[C---:B------:R-:W-:Y:S01]  /*29570*/  IADD3 R25, R31.reuse, c[0x0][0x198], RZ ;  /* 0x000066001f197a10 */ /* 0x040fe20007ffe0ff */
[----:B------:R-:W-:Y:S01]  /*29580*/  IMAD.WIDE R2, R31, 0x2, R52 ;  /* 0x000000021f027825 */ /* 0x000fe200078e0234 */
[----:B------:R-:W-:Y:S01]  /*29590*/  ISETP.LT.AND P4, PT, R51, c[0x0][0x178], !P0 ;  /* 0x00005e0033007a0c */ /* 0x000fe20004781270 */
[----:B------:R-:W4:Y:S01]  /*295a0*/  LDL.LU R29, [R1+0xcf8] ;  /* 0x000cf800011d7983 */ /* 0x000f220000300800 */
[----:B------:R-:W-:Y:S01]  /*295b0*/  PRMT R8, R45, 0x7632, R8 ;  /* 0x000076322d087816 */ /* 0x000fe20000000008 */
[----:B------:R-:W-:Y:S01]  /*295c0*/  IMAD.WIDE R4, R25, 0x2, R54 ;  /* 0x0000000219047825 */ /* 0x000fe200078e0236 */
[----:B------:R-:W-:Y:S02]  /*295d0*/  PRMT R0, R9, 0x7632, R0 ;  /* 0x0000763209007816 */ /* 0x000fe40000000000 */
[----:B------:R-:W-:Y:S01]  /*295e0*/  ISETP.GE.AND P1, PT, R33, c[0x0][0x17c], PT ;  /* 0x00005f0021007a0c */ /* 0x000fe20003f26270 */
[----:B------:R-:W-:Y:S01]  /*295f0*/  IMAD.WIDE R12, R25, 0x2, R52 ;  /* 0x00000002190c7825 */ /* 0x000fe200078e0234 */
[----:B------:R-:W-:Y:S01]  /*29600*/  ISETP.LT.AND P6, PT, R61, c[0x0][0x178], !P3 ;  /* 0x00005e003d007a0c */ /* 0x000fe20005fc1270 */
[----:B------:R0:W-:Y:S01]  /*29610*/  @P2 STG.E.U16 [R2.64], R9 ;  /* 0x0000000902002986 */ /* 0x0001e2000c10150a */
[----:B------:R-:W-:-:S02]  /*29620*/  IADD3 R27, R25, c[0x0][0x198], RZ ;  /* 0x00006600191b7a10 */ /* 0x000fc40007ffe0ff */
[----:B------:R-:W-:Y:S01]  /*29630*/  ISETP.LT.AND P3, PT, R51, c[0x0][0x178], !P3 ;  /* 0x00005e0033007a0c */ /* 0x000fe20005f61270 */
[----:B------:R1:W-:Y:S01]  /*29640*/  @P5 STG.E.U16 [R4.64], R8 ;  /* 0x0000000804005986 */ /* 0x0003e2000c10150a */
[----:B------:R-:W-:-:S03]  /*29650*/  ISETP.LT.AND P5, PT, R61, c[0x0][0x178], !P1 ;  /* 0x00005e003d007a0c */ /* 0x000fc60004fa1270 */
[----:B------:R1:W-:Y:S01]  /*29660*/  @P4 STG.E.U16 [R12.64], R0 ;  /* 0x000000000c004986 */ /* 0x0003e2000c10150a */
[----:B------:R-:W-:Y:S02]  /*29670*/  ISETP.LT.AND P4, PT, R51, c[0x0][0x178], !P1 ;  /* 0x00005e0033007a0c */ /* 0x000fe40004f81270 */
[C---:B------:R-:W-:Y:S01]  /*29680*/  IADD3 R23, R27.reuse, c[0x0][0x198], RZ ;  /* 0x000066001b177a10 */ /* 0x040fe20007ffe0ff */
[----:B------:R-:W-:Y:S01]  /*29690*/  IMAD.WIDE R20, R27, 0x2, R54 ;  /* 0x000000021b147825 */ /* 0x000fe200078e0236 */
[----:B------:R-:W-:-:S03]  /*296a0*/  PRMT R16, R49, 0x7632, R16 ;  /* 0x0000763231107816 */ /* 0x000fc60000000010 */
[----:B0-----:R-:W-:Y:S01]  /*296b0*/  IMAD.WIDE R2, R27, 0x2, R52 ;  /* 0x000000021b027825 */ /* 0x001fe200078e0234 */
[----:B------:R0:W-:Y:S03]  /*296c0*/  @P6 STG.E.U16 [R20.64], R49 ;  /* 0x0000003114006986 */ /* 0x0001e6000c10150a */
[----:B-1----:R-:W-:Y:S01]  /*296d0*/  IMAD.WIDE R4, R23, 0x2, R54 ;  /* 0x0000000217047825 */ /* 0x002fe200078e0236 */
[----:B------:R-:W-:-:S03]  /*296e0*/  PRMT R0, R17, 0x7632, R0 ;  /* 0x0000763211007816 */ /* 0x000fc60000000000 */
[----:B------:R-:W-:Y:S01]  /*296f0*/  IMAD.WIDE R8, R23, 0x2, R52 ;  /* 0x0000000217087825 */ /* 0x000fe200078e0234 */
[----:B------:R1:W-:Y:S01]  /*29700*/  @P3 STG.E.U16 [R2.64], R17 ;  /* 0x0000001102003986 */ /* 0x0003e2000c10150a */
[----:B------:R-:W-:-:S03]  /*29710*/  ISETP.GE.AND P2, PT, R30, c[0x0][0x17c], PT ;  /* 0x00005f001e007a0c */ /* 0x000fc60003f46270 */
[----:B------:R1:W-:Y:S01]  /*29720*/  @P5 STG.E.U16 [R4.64], R16 ;  /* 0x0000001004005986 */ /* 0x0003e2000c10150a */
[----:B------:R-:W-:-:S03]  /*29730*/  ISETP.LT.AND P5, PT, R61, c[0x0][0x178], !P2 ;  /* 0x00005e003d007a0c */ /* 0x000fc600057a1270 */
[----:B------:R1:W-:Y:S01]  /*29740*/  @P4 STG.E.U16 [R8.64], R0 ;  /* 0x0000000008004986 */ /* 0x0003e2000c10150a */
[----:B------:R-:W-:Y:S02]  /*29750*/  ISETP.LT.AND P4, PT, R51, c[0x0][0x178], !P2 ;  /* 0x00005e0033007a0c */ /* 0x000fe40005781270 */
[----:B------:R-:W-:-:S04]  /*29760*/  IADD3 R25, R23, c[0x0][0x198], RZ ;  /* 0x0000660017197a10 */ /* 0x000fc80007ffe0ff */
[C---:B0-----:R-:W-:Y:S01]  /*29770*/  IADD3 R21, R25.reuse, c[0x0][0x198], RZ ;  /* 0x0000660019157a10 */ /* 0x041fe20007ffe0ff */
[----:B------:R-:W-:-:S04]  /*29780*/  IMAD.WIDE R12, R25, 0x2, R54 ;  /* 0x00000002190c7825 */ /* 0x000fc800078e0236 */
[----:B-1----:R-:W-:Y:S01]  /*29790*/  IMAD.WIDE R2, R25, 0x2, R52 ;  /* 0x0000000219027825 */ /* 0x002fe200078e0234 */
[----:B--2---:R-:W-:Y:S02]  /*297a0*/  ISETP.GE.AND P1, PT, R28, c[0x0][0x17c], PT ;  /* 0x00005f001c007a0c */ /* 0x004fe40003f26270 */
[----:B------:R-:W2:Y:S01]  /*297b0*/  LDL.LU R28, [R1+0xcf4] ;  /* 0x000cf400011c7983 */ /* 0x000ea20000300800 */
[----:B---3--:R-:W-:-:S03]  /*297c0*/  ISETP.GE.AND P3, PT, R24, c[0x0][0x17c], PT ;  /* 0x00005f0018007a0c */ /* 0x008fc60003f66270 */
[----:B------:R-:W3:Y:S01]  /*297d0*/  LDL.LU R24, [R1+0xce8] ;  /* 0x000ce80001187983 */ /* 0x000ee20000300800 */
[----:B----4-:R-:W-:-:S03]  /*297e0*/  ISETP.GE.AND P2, PT, R22, c[0x0][0x17c], PT ;  /* 0x00005f0016007a0c */ /* 0x010fc60003f46270 */
[----:B------:R-:W4:Y:S04]  /*297f0*/  LDL.LU R22, [R1+0xce4] ;  /* 0x000ce40001167983 */ /* 0x000f280000300800 */
[----:B------:R-:W2:Y:S04]  /*29800*/  LDL.LU R25, [R1+0xcd8] ;  /* 0x000cd80001197983 */ /* 0x000ea80000300800 */
[----:B------:R-:W2:Y:S01]  /*29810*/  LDL.LU R16, [R1+0xcc4] ;  /* 0x000cc40001107983 */ /* 0x000ea20000300800 */
[----:B------:R-:W-:-:S04]  /*29820*/  ISETP.GE.AND P0, PT, R32, c[0x0][0x17c], PT ;  /* 0x00005f0020007a0c */ /* 0x000fc80003f06270 */
[----:B------:R-:W-:Y:S02]  /*29830*/  ISETP.LT.AND P6, PT, R61, c[0x0][0x178], !P0 ;  /* 0x00005e003d007a0c */ /* 0x000fe400047c1270 */
[----:B------:R-:W-:Y:S01]  /*29840*/  ISETP.LT.AND P0, PT, R51, c[0x0][0x178], !P0 ;  /* 0x00005e0033007a0c */ /* 0x000fe20004701270 */
[C---:B------:R-:W-:Y:S01]  /*29850*/  IMAD.WIDE R4, R21.reuse, 0x2, R54 ;  /* 0x0000000215047825 */ /* 0x040fe200078e0236 */
[----:B------:R-:W-:Y:S02]  /*29860*/  PRMT R20, R38, 0x7632, R20 ;  /* 0x0000763226147816 */ /* 0x000fe40000000014 */
[----:B------:R-:W-:Y:S01]  /*29870*/  PRMT R0, R14, 0x7632, R0 ;  /* 0x000076320e007816 */ /* 0x000fe20000000000 */
[C---:B------:R-:W-:Y:S01]  /*29880*/  IMAD.WIDE R8, R21.reuse, 0x2, R52 ;  /* 0x0000000215087825 */ /* 0x040fe200078e0234 */
[----:B------:R-:W-:-:S05]  /*29890*/  IADD3 R17, R21, c[0x0][0x198], RZ ;  /* 0x0000660015117a10 */ /* 0x000fca0007ffe0ff */
[----:B------:R0:W-:Y:S01]  /*298a0*/  @P6 STG.E.U16 [R12.64], R38 ;  /* 0x000000260c006986 */ /* 0x0001e2000c10150a */
[----:B------:R-:W-:Y:S02]  /*298b0*/  ISETP.LT.AND P6, PT, R61, c[0x0][0x178], !P1 ;  /* 0x00005e003d007a0c */ /* 0x000fe40004fc1270 */
[----:B------:R-:W-:Y:S01]  /*298c0*/  ISETP.LT.AND P1, PT, R51, c[0x0][0x178], !P1 ;  /* 0x00005e0033007a0c */ /* 0x000fe20004f21270 */
[----:B------:R1:W-:Y:S04]  /*298d0*/  @P0 STG.E.U16 [R2.64], R14 ;  /* 0x0000000e02000986 */ /* 0x0003e8000c10150a */
[----:B------:R1:W-:Y:S01]  /*298e0*/  @P5 STG.E.U16 [R4.64], R20 ;  /* 0x0000001404005986 */ /* 0x0003e2000c10150a */
[----:B------:R-:W-:-:S03]  /*298f0*/  ISETP.LT.AND P5, PT, R61, c[0x0][0x178], !P3 ;  /* 0x00005e003d007a0c */ /* 0x000fc60005fa1270 */
[----:B------:R1:W-:Y:S01]  /*29900*/  @P4 STG.E.U16 [R8.64], R0 ;  /* 0x0000000008004986 */ /* 0x0003e2000c10150a */
[----:B------:R-:W-:Y:S02]  /*29910*/  ISETP.LT.AND P4, PT, R51, c[0x0][0x178], !P3 ;  /* 0x00005e0033007a0c */ /* 0x000fe40005f81270 */
[C---:B------:R-:W-:Y:S01]  /*29920*/  IADD3 R21, R17.reuse, c[0x0][0x198], RZ ;  /* 0x0000660011157a10 */ /* 0x040fe20007ffe0ff */
[----:B0-----:R-:W-:Y:S01]  /*29930*/  IMAD.WIDE R12, R17, 0x2, R54 ;  /* 0x00000002110c7825 */ /* 0x001fe200078e0236 */
[----:B-1----:R-:W-:-:S03]  /*29940*/  PRMT R14, R42, 0x7632, R14 ;  /* 0x000076322a0e7816 */ /* 0x002fc6000000000e */
[----:B------:R-:W-:Y:S01]  /*29950*/  IMAD.WIDE R2, R17, 0x2, R52 ;  /* 0x0000000211027825 */ /* 0x000fe200078e0234 */
[----:B------:R-:W-:-:S03]  /*29960*/  ISETP.GE.AND P0, PT, R29, c[0x0][0x17c], PT ;  /* 0x00005f001d007a0c */ /* 0x000fc60003f06270 */
[C---:B------:R-:W-:Y:S01]  /*29970*/  IMAD.WIDE R4, R21.reuse, 0x2, R54 ;  /* 0x0000000215047825 */ /* 0x040fe200078e0236 */
[----:B------:R-:W-:Y:S01]  /*29980*/  PRMT R0, R6, 0x7632, R0 ;  /* 0x0000763206007816 */ /* 0x000fe20000000000 */
[----:B------:R0:W-:Y:S02]  /*29990*/  @P6 STG.E.U16 [R12.64], R42 ;  /* 0x0000002a0c006986 */ /* 0x0001e4000c10150a */
[----:B------:R-:W-:Y:S01]  /*299a0*/  IMAD.WIDE R8, R21, 0x2, R52 ;  /* 0x0000000215087825 */ /* 0x000fe200078e0234 */
[----:B------:R-:W-:Y:S01]  /*299b0*/  ISETP.LT.AND P6, PT, R61, c[0x0][0x178], !P2 ;  /* 0x00005e003d007a0c */ /* 0x000fe200057c1270 */
[----:B------:R1:W-:Y:S01]  /*299c0*/  @P1 STG.E.U16 [R2.64], R6 ;  /* 0x0000000602001986 */ /* 0x0003e2000c10150a */
[----:B------:R-:W-:Y:S02]  /*299d0*/  IADD3 R23, R21, c[0x0][0x198], RZ ;  /* 0x0000660015177a10 */ /* 0x000fe40007ffe0ff */
[----:B------:R-:W-:Y:S01]  /*299e0*/  ISETP.LT.AND P2, PT, R51, c[0x0][0x178], !P2 ;  /* 0x00005e0033007a0c */ /* 0x000fe20005741270 */
        /* <DEDUP_REMOVED lines=8> */
[----:B------:R0:W-:Y:S03]  /*29a70*/  @P6 STG.E.U16 [R12.64], R46 ;  /* 0x0000002e0c006986 */ /* 0x0001e6000c10150a */
[----:B------:R-:W-:Y:S01]  /*29a80*/  IMAD.WIDE R4, R17, 0x2, R54 ;  /* 0x0000000211047825 */ /* 0x000fe200078e0236 */
[----:B------:R-:W-:-:S03]  /*29a90*/  PRMT R0, R10, 0x7632, R0 ;  /* 0x000076320a007816 */ /* 0x000fc60000000000 */
[----:B------:R-:W-:Y:S01]  /*29aa0*/  IMAD.WIDE R8, R17, 0x2, R52 ;  /* 0x0000000211087825 */ /* 0x000fe200078e0234 */
[----:B------:R1:W-:Y:S04]  /*29ab0*/  @P2 STG.E.U16 [R2.64], R10 ;  /* 0x0000000a02002986 */ /* 0x0003e8000c10150a */
[----:B------:R-:W-:Y:S04]  /*29ac0*/  @P5 STG.E.U16 [R4.64], R6 ;  /* 0x0000000604005986 */ /* 0x000fe8000c10150a */
[----:B------:R0:W-:Y:S01]  /*29ad0*/  @P4 STG.E.U16 [R8.64], R0 ;  /* 0x0000000008004986 */ /* 0x0001e2000c10150a */
[----:B---3--:R-:W-:-:S03]  /*29ae0*/  ISETP.GE.AND P1, PT, R24, c[0x0][0x17c], PT ;  /* 0x00005f0018007a0c */ /* 0x008fc60003f26270 */
[----:B------:R-:W3:Y:S01]  /*29af0*/  LDL.LU R24, [R1+0xcc0] ;  /* 0x000cc00001187983 */ /* 0x000ee20000300800 */
[----:B------:R-:W-:Y:S02]  /*29b00*/  ISETP.LT.AND P5, PT, R61, c[0x0][0x178], !P1 ;  /* 0x00005e003d007a0c */ /* 0x000fe40004fa1270 */
[----:B------:R-:W-:Y:S02]  /*29b10*/  ISETP.LT.AND P4, PT, R51, c[0x0][0x178], !P1 ;  /* 0x00005e0033007a0c */ /* 0x000fe40004f81270 */
[----:B----4-:R-:W-:Y:S02]  /*29b20*/  ISETP.GE.AND P0, PT, R22, c[0x0][0x17c], PT ;  /* 0x00005f0016007a0c */ /* 0x010fe40003f06270 */
[----:B------:R-:W4:Y:S04]  /*29b30*/  LDL.LU R22, [R1+0xcbc] ;  /* 0x000cbc0001167983 */ /* 0x000f280000300800 */
[----:B------:R-:W4:Y:S01]  /*29b40*/  LDL.LU R20, [R1+0xcb8] ;  /* 0x000cb80001147983 */ /* 0x000f220000300800 */
[----:B--2---:R-:W-:-:S03]  /*29b50*/  ISETP.GE.AND P1, PT, R16, c[0x0][0x17c], PT ;  /* 0x00005f0010007a0c */ /* 0x004fc60003f26270 */
[----:B------:R-:W2:Y:S04]  /*29b60*/  LDL.LU R16, [R1+0xca4] ;  /* 0x000ca40001107983 */ /* 0x000ea80000300800 */
[----:B------:R-:W2:Y:S01]  /*29b70*/  LDL.LU R14, [R1+0xc98] ;  /* 0x000c9800010e7983 */ /* 0x000ea20000300800 */
[----:B------:R-:W-:-:S04]  /*29b80*/  ISETP.GE.AND P3, PT, R28, c[0x0][0x17c], PT ;  /* 0x00005f001c007a0c */ /* 0x000fc80003f66270 */
[----:B------:R-:W-:Y:S02]  /*29b90*/  ISETP.LT.AND P6, PT, R61, c[0x0][0x178], !P3 ;  /* 0x00005e003d007a0c */ /* 0x000fe40005fc1270 */
[----:B------:R-:W-:Y:S02]  /*29ba0*/  IADD3 R21, R17, c[0x0][0x198], RZ ;  /* 0x0000660011157a10 */ /* 0x000fe40007ffe0ff */
[----:B------:R-:W-:-:S03]  /*29bb0*/  ISETP.LT.AND P3, PT, R51, c[0x0][0x178], !P3 ;  /* 0x00005e0033007a0c */ /* 0x000fc60005f61270 */
[C---:B0-----:R-:W-:Y:S01]  /*29bc0*/  IMAD.WIDE R12, R21.reuse, 0x2, R54 ;  /* 0x00000002150c7825 */ /* 0x041fe200078e0236 */
[----:B------:R-:W-:-:S05]  /*29bd0*/  IADD3 R17, R21, c[0x0][0x198], RZ ;  /* 0x0000660015117a10 */ /* 0x000fca0007ffe0ff */
[----:B------:R0:W-:Y:S01]  /*29be0*/  @P6 STG.E.U16 [R12.64], R50 ;  /* 0x000000320c006986 */ /* 0x0001e2000c10150a */
[----:B------:R-:W-:Y:S02]  /*29bf0*/  ISETP.LT.AND P6, PT, R61, c[0x0][0x178], !P0 ;  /* 0x00005e003d007a0c */ /* 0x000fe400047c1270 */
[----:B------:R-:W-:Y:S01]  /*29c00*/  IADD3 R23, R17, c[0x0][0x198], RZ ;  /* 0x0000660011177a10 */ /* 0x000fe20007ffe0ff */
[----:B-1----:R-:W-:Y:S01]  /*29c10*/  IMAD.WIDE R2, R21, 0x2, R52 ;  /* 0x0000000215027825 */ /* 0x002fe200078e0234 */
[----:B------:R-:W-:Y:S02]  /*29c20*/  PRMT R10, R50, 0x7632, R10 ;  /* 0x00007632320a7816 */ /* 0x000fe4000000000a */
[----:B------:R-:W-:Y:S01]  /*29c30*/  PRMT R0, R18, 0x7632, R0 ;  /* 0x0000763212007816 */ /* 0x000fe20000000000 */
[----:B------:R-:W-:Y:S01]  /*29c40*/  IMAD.WIDE R4, R17, 0x2, R54 ;  /* 0x0000000211047825 */ /* 0x000fe200078e0236 */
[----:B------:R-:W-:-:S03]  /*29c50*/  ISETP.GE.AND P2, PT, R25, c[0x0][0x17c], PT ;  /* 0x00005f0019007a0c */ /* 0x000fc60003f46270 */
[----:B------:R-:W-:Y:S01]  /*29c60*/  IMAD.WIDE R8, R17, 0x2, R52 ;  /* 0x0000000211087825 */ /* 0x000fe200078e0234 */
[----:B------:R1:W-:Y:S03]  /*29c70*/  @P3 STG.E.U16 [R2.64], R18 ;  /* 0x0000001202003986 */ /* 0x0003e6000c10150a */
[----:B0-----:R-:W-:Y:S01]  /*29c80*/  IMAD.WIDE R12, R23, 0x2, R54 ;  /* 0x00000002170c7825 */ /* 0x001fe200078e0236 */
[----:B------:R0:W-:Y:S01]  /*29c90*/  @P5 STG.E.U16 [R4.64], R10 ;  /* 0x0000000a04005986 */ /* 0x0001e2000c10150a */
[----:B------:R-:W-:Y:S02]  /*29ca0*/  ISETP.LT.AND P0, PT, R51, c[0x0][0x178], !P0 ;  /* 0x00005e0033007a0c */ /* 0x000fe40004701270 */
[----:B------:R-:W-:Y:S01]  /*29cb0*/  ISETP.LT.AND P5, PT, R61, c[0x0][0x178], !P2 ;  /* 0x00005e003d007a0c */ /* 0x000fe200057a1270 */
[----:B------:R0:W-:Y:S01]  /*29cc0*/  @P4 STG.E.U16 [R8.64], R0 ;  /* 0x0000000008004986 */ /* 0x0001e2000c10150a */
[----:B------:R-:W-:-:S02]  /*29cd0*/  ISETP.LT.AND P4, PT, R51, c[0x0][0x178], !P2 ;  /* 0x00005e0033007a0c */ /* 0x000fc40005781270 */
[----:B------:R-:W-:Y:S01]  /*29ce0*/  IADD3 R17, R23, c[0x0][0x198], RZ ;  /* 0x0000660017117a10 */ /* 0x000fe20007ffe0ff */
[----:B------:R0:W-:Y:S01]  /*29cf0*/  @P6 STG.E.U16 [R12.64], R39 ;  /* 0x000000270c006986 */ /* 0x0001e2000c10150a */
[----:B------:R-:W-:Y:S02]  /*29d00*/  ISETP.LT.AND P6, PT, R61, c[0x0][0x178], !P1 ;  /* 0x00005e003d007a0c */ /* 0x000fe40004fc1270 */
[----:B------:R-:W-:Y:S01]  /*29d10*/  IADD3 R21, R17, c[0x0][0x198], RZ ;  /* 0x0000660011157a10 */ /* 0x000fe20007ffe0ff */
[----:B-1----:R-:W-:Y:S01]  /*29d20*/  IMAD.WIDE R2, R23, 0x2, R52 ;  /* 0x0000000217027825 */ /* 0x002fe200078e0234 */
[----:B------:R-:W-:-:S03]  /*29d30*/  PRMT R6, R39, 0x7632, R6 ;  /* 0x0000763227067816 */ /* 0x000fc60000000006 */
[----:B0-----:R-:W-:Y:S01]  /*29d40*/  IMAD.WIDE R4, R17, 0x2, R54 ;  /* 0x0000000211047825 */ /* 0x001fe200078e0236 */
[----:B------:R-:W-:-:S03]  /*29d50*/  PRMT R0, R15, 0x7632, R0 ;  /* 0x000076320f007816 */ /* 0x000fc60000000000 */
[----:B------:R-:W-:Y:S01]  /*29d60*/  IMAD.WIDE R8, R17, 0x2, R52 ;  /* 0x0000000211087825 */ /* 0x000fe200078e0234 */
[----:B------:R0:W-:Y:S01]  /*29d70*/  @P0 STG.E.U16 [R2.64], R15 ;  /* 0x0000000f02000986 */ /* 0x0001e2000c10150a */
[----:B------:R-:W-:Y:S02]  /*29d80*/  ISETP.LT.AND P1, PT, R51, c[0x0][0x178], !P1 ;  /* 0x00005e0033007a0c */ /* 0x000fe40004f21270 */
[C---:B------:R-:W-:Y:S01]  /*29d90*/  IMAD.WIDE R12, R21.reuse, 0x2, R54 ;  /* 0x00000002150c7825 */ /* 0x040fe200078e0236 */
[----:B------:R1:W-:Y:S01]  /*29da0*/  @P5 STG.E.U16 [R4.64], R6 ;  /* 0x0000000604005986 */ /* 0x0003e2000c10150a */
[----:B------:R-:W-:-:S03]  /*29db0*/  IADD3 R17, R21, c[0x0][0x198], RZ ;  /* 0x0000660015117a10 */ /* 0x000fc60007ffe0ff */
[----:B------:R1:W-:Y:S04]  /*29dc0*/  @P4 STG.E.U16 [R8.64], R0 ;  /* 0x0000000008004986 */ /* 0x0003e8000c10150a */
[----:B------:R1:W-:Y:S01]  /*29dd0*/  @P6 STG.E.U16 [R12.64], R43 ;  /* 0x0000002b0c006986 */ /* 0x0003e2000c10150a */
[----:B0-----:R-:W-:Y:S01]  /*29de0*/  IADD3 R15, R17, c[0x0][0x198], RZ ;  /* 0x00006600110f7a10 */ /* 0x001fe20007ffe0ff */
[----:B------:R-:W-:Y:S01]  /*29df0*/  IMAD.WIDE R2, R21, 0x2, R52 ;  /* 0x0000000215027825 */ /* 0x000fe200078e0234 */
[----:B------:R-:W-:-:S03]  /*29e00*/  PRMT R10, R43, 0x7632, R10 ;  /* 0x000076322b0a7816 */ /* 0x000fc6000000000a */
[----:B-1----:R-:W-:Y:S01]  /*29e10*/  IMAD.WIDE R4, R17, 0x2, R54 ;  /* 0x0000000211047825 */ /* 0x002fe200078e0236 */
[----:B------:R-:W-:-:S03]  /*29e20*/  PRMT R0, R7, 0x7632, R0 ;  /* 0x0000763207007816 */ /* 0x000fc60000000000 */
[----:B------:R-:W-:Y:S01]  /*29e30*/  IMAD.WIDE R8, R17, 0x2, R52 ;  /* 0x0000000211087825 */ /* 0x000fe200078e0234 */
[----:B------:R0:W-:Y:S03]  /*29e40*/  @P1 STG.E.U16 [R2.64], R7 ;  /* 0x0000000702001986 */ /* 0x0001e6000c10150a */
[----:B------:R-:W-:Y:S01]  /*29e50*/  IMAD.WIDE R12, R15, 0x2, R54 ;  /* 0x000000020f0c7825 */ /* 0x000fe200078e0236 */
[----:B---3--:R-:W-:-:S04]  /*29e60*/  ISETP.GE.AND P3, PT, R24, c[0x0][0x17c], PT ;  /* 0x00005f0018007a0c */ /* 0x008fc80003f66270 */
[----:B------:R-:W-:Y:S02]  /*29e70*/  ISETP.LT.AND P5, PT, R61, c[0x0][0x178], !P3 ;  /* 0x00005e003d007a0c */ /* 0x000fe40005fa1270 */
[----:B------:R-:W-:Y:S02]  /*29e80*/  ISETP.LT.AND P4, PT, R51, c[0x0][0x178], !P3 ;  /* 0x00005e0033007a0c */ /* 0x000fe40005f81270 */
[----:B----4-:R-:W-:-:S04]  /*29e90*/  ISETP.GE.AND P2, PT, R22, c[0x0][0x17c], PT ;  /* 0x00005f0016007a0c */ /* 0x010fc80003f46270 */
[----:B------:R-:W-:-:S05]  /*29ea0*/  ISETP.LT.AND P6, PT, R61, c[0x0][0x178], !P2 ;  /* 0x00005e003d007a0c */ /* 0x000fca00057c1270 */
[----:B------:R1:W-:Y:S01]  /*29eb0*/  @P5 STG.E.U16 [R4.64], R10 ;  /* 0x0000000a04005986 */ /* 0x0003e2000c10150a */
[----:B------:R-:W-:Y:S02]  /*29ec0*/  ISETP.GE.AND P0, PT, R20, c[0x0][0x17c], PT ;  /* 0x00005f0014007a0c */ /* 0x000fe40003f06270 */
[----:B--2---:R-:W-:Y:S01]  /*29ed0*/  ISETP.GE.AND P3, PT, R16, c[0x0][0x17c], PT ;  /* 0x00005f0010007a0c */ /* 0x004fe20003f66270 */
[----:B------:R2:W-:Y:S01]  /*29ee0*/  @P4 STG.E.U16 [R8.64], R0 ;  /* 0x0000000008004986 */ /* 0x0005e2000c10150a */
[----:B------:R-:W-:Y:S02]  /*29ef0*/  ISETP.GE.AND P1, PT, R14, c[0x0][0x17c], PT ;  /* 0x00005f000e007a0c */ /* 0x000fe40003f26270 */
[C---:B------:R-:W-:Y:S02]  /*29f00*/  ISETP.LT.AND P5, PT, R61.reuse, c[0x0][0x178], !P3 ;  /* 0x00005e003d007a0c */ /* 0x040fe40005fa1270 */
[C---:B------:R-:W-:Y:S01]  /*29f10*/  ISETP.LT.AND P4, PT, R61.reuse, c[0x0][0x178], !P1 ;  /* 0x00005e003d007a0c */ /* 0x040fe20004f81270 */
[----:B------:R3:W-:Y:S01]  /*29f20*/  @P6 STG.E.U16 [R12.64], R47 ;  /* 0x0000002f0c006986 */ /* 0x0007e2000c10150a */
[----:B------:R-:W-:-:S02]  /*29f30*/  ISETP.LT.AND P6, PT, R61, c[0x0][0x178], !P0 ;  /* 0x00005e003d007a0c */ /* 0x000fc400047c1270 */
[C---:B------:R-:W-:Y:S02]  /*29f40*/  ISETP.LT.AND P1, PT, R51.reuse, c[0x0][0x178], !P1 ;  /* 0x00005e0033007a0c */ /* 0x040fe40004f21270 */
[C---:B------:R-:W-:Y:S02]  /*29f50*/  ISETP.LT.AND P2, PT, R51.reuse, c[0x0][0x178], !P2 ;  /* 0x00005e0033007a0c */ /* 0x040fe40005741270 */
[C---:B------:R-:W-:Y:S02]  /*29f60*/  ISETP.LT.AND P0, PT, R51.reuse, c[0x0][0x178], !P0 ;  /* 0x00005e0033007a0c */ /* 0x040fe40004701270 */
[----:B------:R-:W-:Y:S02]  /*29f70*/  ISETP.LT.AND P3, PT, R51, c[0x0][0x178], !P3 ;  /* 0x00005e0033007a0c */ /* 0x000fe40005f61270 */
[----:B------:R-:W4:Y:S01]  /*29f80*/  LDL.LU R51, [R1+0xd14] ;  /* 0x000d140001337983 */ /* 0x000f220000300800 */
[C---:B------:R-:W-:Y:S01]  /*29f90*/  IADD3 R17, R15.reuse, c[0x0][0x198], RZ ;  /* 0x000066000f117a10 */ /* 0x040fe20007ffe0ff */
[----:B0-----:R-:W-:-:S03]  /*29fa0*/  IMAD.WIDE R2, R15, 0x2, R52 ;  /* 0x000000020f027825 */ /* 0x001fc600078e0234 */
[C---:B------:R-:W-:Y:S01]  /*29fb0*/  IADD3 R21, R17.reuse, c[0x0][0x198], RZ ;  /* 0x0000660011157a10 */ /* 0x040fe20007ffe0ff */
[----:B-1----:R-:W-:Y:S01]  /*29fc0*/  IMAD.WIDE R4, R17, 0x2, R54 ;  /* 0x0000000211047825 */ /* 0x002fe200078e0236 */
[----:B--2---:R-:W-:Y:S02]  /*29fd0*/  PRMT R0, R47, 0x7632, R0 ;  /* 0x000076322f007816 */ /* 0x004fe40000000000 */
[----:B------:R-:W-:Y:S01]  /*29fe0*/  IADD3 R15, R21, c[0x0][0x198], RZ ;  /* 0x00006600150f7a10 */ /* 0x000fe20007ffe0ff */
[----:B------:R-:W-:Y:S01]  /*29ff0*/  IMAD.WIDE R6, R17, 0x2, R52 ;  /* 0x0000000211067825 */ /* 0x000fe200078e0234 */
[----:B------:R-:W-:Y:S01]  /*2a000*/  PRMT R10, R11, 0x7632, R10 ;  /* 0x000076320b0a7816 */ /* 0x000fe2000000000a */
[----:B------:R0:W-:Y:S02]  /*2a010*/  @P2 STG.E.U16 [R2.64], R11 ;  /* 0x0000000b02002986 */ /* 0x0001e4000c10150a */
[C---:B------:R-:W-:Y:S02]  /*2a020*/  IMAD.WIDE R8, R21.reuse, 0x2, R54 ;  /* 0x0000000215087825 */ /* 0x040fe400078e0236 */
[----:B------:R0:W-:Y:S02]  /*2a030*/  @P6 STG.E.U16 [R4.64], R0 ;  /* 0x0000000004006986 */ /* 0x0001e4000c10150a */
[----:B---3--:R-:W-:-:S02]  /*2a040*/  IMAD.WIDE R12, R21, 0x2, R52 ;  /* 0x00000002150c7825 */ /* 0x008fc400078e0234 */
[----:B------:R0:W-:Y:S02]  /*2a050*/  @P0 STG.E.U16 [R6.64], R10 ;  /* 0x0000000a06000986 */ /* 0x0001e4000c10150a */
[----:B------:R-:W-:-:S04]  /*2a060*/  IMAD.WIDE R54, R15, 0x2, R54 ;  /* 0x000000020f367825 */ /* 0x000fc800078e0236 */
[----:B------:R-:W-:Y:S01]  /*2a070*/  IMAD.WIDE R52, R15, 0x2, R52 ;  /* 0x000000020f347825 */ /* 0x000fe200078e0234 */
[----:B----4-:R-:W-:Y:S01]  /*2a080*/  PRMT R27, R51, 0x7632, R27 ;  /* 0x00007632331b7816 */ /* 0x010fe2000000001b */
[----:B------:R0:W-:Y:S04]  /*2a090*/  @P5 STG.E.U16 [R8.64], R51 ;  /* 0x0000003308005986 */ /* 0x0001e8000c10150a */
[----:B------:R0:W-:Y:S04]  /*2a0a0*/  @P3 STG.E.U16 [R12.64], R19 ;  /* 0x000000130c003986 */ /* 0x0001e8000c10150a */
[----:B------:R0:W-:Y:S01]  /*2a0b0*/  @P4 STG.E.U16 [R54.64], R27 ;  /* 0x0000001b36004986 */ /* 0x0001e2000c10150a */
[----:B------:R-:W-:Y:S05]  /*2a0c0*/  @!P1 EXIT ;  /* 0x000000000000994d */ /* 0x000fea0003800000 */
[----:B------:R-:W-:-:S05]  /*2a0d0*/  PRMT R26, R19, 0x7632, R26 ;  /* 0x00007632131a7816 */ /* 0x000fca000000001a */
[----:B------:R-:W-:Y:S01]  /*2a0e0*/  STG.E.U16 [R52.64], R26 ;  /* 0x0000001a34007986 */ /* 0x000fe2000c10150a */
[----:B------:R-:W-:Y:S05]  /*2a0f0*/  EXIT ;  /* 0x000000000000794d */ /* 0x000fea0003800000 */
.L_x_4:
[----:B------:R-:W-:-:S00]  /*2a100*/  BRA `(.L_x_4) ;  /* 0xfffffff000007947 */ /* 0x000fc0000383ffff */
[----:B------:R-:W-:-:S00]  /*2a110*/  NOP ;  /* 0x0000000000007918 */ /* 0x000fc00000000000 */
        /* <DEDUP_REMOVED lines=14> */
.L_x_5:


//--------------------- .nv.shared.matmul_kernel  --------------------------
	.section	.nv.shared.matmul_kernel,"aw",@nobits
	.sectionflags	@""
	.align	16
